	.target	sm_100a

	.elftype	@"ET_EXEC"


//--------------------- .note.nv.tkinfo           --------------------------
	.section	.note.nv.tkinfo,"",@"SHT_NOTE"
	.sectionflags	@"SHF_NOTE_NV_TKINFO"
	.tkinfo
        /*0018*/ 	.word	0x00000002
        /*0030*/ 	.string	""
        /*0030*/ 	.string	"ptxas"
        /*0030*/ 	.string	"Cuda compilation tools, release 13.0, V13.0.88"
        /*0030*/ 	.string	"Build cuda_13.0.r13.0/compiler.36424714_0"
        /*0030*/ 	.string	"-arch sm_100a -m 64 "



//--------------------- .note.nv.cuinfo           --------------------------
	.section	.note.nv.cuinfo,"",@"SHT_NOTE"
	.sectionflags	@"SHF_NOTE_NV_CUINFO"
        /*0018*/ 	.short	0x0002
        /*001a*/ 	.short	0x0064
        /*001c*/ 	.short	0x0082
	.zero		2


//--------------------- .nv.info                  --------------------------
	.section	.nv.info,"",@"SHT_CUDA_INFO"
	.align	4


	//----- nvinfo : EIATTR_REGCOUNT
	.align		4
        /*0000*/ 	.byte	0x04, 0x2f
        /*0002*/ 	.short	(.L_20 - .L_19)
	.align		4
.L_19:
        /*0004*/ 	.word	index@(_ZN7cutlass13device_kernelINS_4gemm6kernel13GemmUniversalIN4cute5tupleIJiiiiEEENS1_10collective13CollectiveMmaINS1_35MainloopSm100TmaUmmaWarpSpecializedILi5ELi2ELi2ENS5_IJNS4_1CILi4EEENSA_ILi2EEENSA_ILi1EEEEEEEENS5_IJNSA_ILi256EEESG_NSA_ILi128EEEEEEaNS5_IJlSD_lEEEaSJ_NS4_8TiledMMAINS4_8MMA_AtomIJNS4_21SM100_MMA_S8_2x1SM_SSIaaiLi256ELi256ELNS4_4UMMA5MajorE0ELSO_0ELNSN_8SaturateE0EEEEEENS4_6LayoutINS5_IJSD_SD_SD_EEENS5_IJNSA_ILi0EEESU_SU_EEEEENS5_IJNS4_10UnderscoreESX_SX_EEEEENS4_28SM100_TMA_2SM_LOAD_MULTICASTENS4_14ComposedLayoutINS4_7SwizzleILi3ELi4ELi3EEENS4_18smem_ptr_flag_bitsILi8EEENSS_INS5_IJNSA_ILi8EEESH_EEENS5_IJSH_SD_EEEEEEEvNS4_8identityES10_S1A_vS1B_EENS_8epilogue10collective18CollectiveEpilogueINS1D_23Sm100TmaWarpSpecializedILi4ELi2ELi64ELb0ELb0EEEJNS5_IJSH_SG_SH_EEENS5_IJNSS_ISH_SD_EENSS_INSA_ILi64EEESD_EEEEEaSJ_aSJ_NS1D_6fusion15FusionCallbacksIS1H_NS1N_17LinearCombinationIaiaiLNS_15FloatRoundStyleE2EEES1I_S1M_JEEENS4_5SM1004TMEM4LOAD26SM100_TMEM_LOAD_32dp32b64xENS4_13SM90_TMA_LOADENS11_INS12_ILi2ELi4ELi3EEES15_NSS_INS5_IJS16_S1K_EEENS5_IJS1K_SD_EEEEEEENS4_39AutoVectorizingCopyWithAssumedAlignmentILi128EEENS4_14SM90_TMA_STOREES22_S24_S24_EEEvvEEEEvNT_6ParamsE)
        /*0008*/ 	.word	0x000000a4


	//----- nvinfo : EIATTR_FRAME_SIZE
	.align		4
.L_20:
        /*000c*/ 	.byte	0x04, 0x11
        /*000e*/ 	.short	(.L_22 - .L_21)
	.align		4
.L_21:
        /*0010*/ 	.word	index@($__internal_2_$__cuda_sm10x_tcgen05_guardrail_trap_unallocated_columns_being_dealloced)
        /*0014*/ 	.word	0x00000000


	//----- nvinfo : EIATTR_FRAME_SIZE
	.align		4
.L_22:
        /*0018*/ 	.byte	0x04, 0x11
        /*001a*/ 	.short	(.L_24 - .L_23)
	.align		4
.L_23:
        /*001c*/ 	.word	index@($__internal_1_$__cuda_sm10x_tcgen05_guardrail_trap_phase_invalid_during_alloc)
        /*0020*/ 	.word	0x00000000


	//----- nvinfo : EIATTR_FRAME_SIZE
	.align		4
.L_24:
        /*0024*/ 	.byte	0x04, 0x11
        /*0026*/ 	.short	(.L_26 - .L_25)
	.align		4
.L_25:
        /*0028*/ 	.word	index@($__internal_0_$__cuda_sm10x_tcgen05_guardrail_trap_col_being_dealloced_not_returned_by_alloc)
        /*002c*/ 	.word	0x00000000


	//----- nvinfo : EIATTR_FRAME_SIZE
	.align		4
.L_26:
        /*0030*/ 	.byte	0x04, 0x11
        /*0032*/ 	.short	(.L_28 - .L_27)
	.align		4
.L_27:
        /*0034*/ 	.word	index@(_ZN7cutlass13device_kernelINS_4gemm6kernel13GemmUniversalIN4cute5tupleIJiiiiEEENS1_10collective13CollectiveMmaINS1_35MainloopSm100TmaUmmaWarpSpecializedILi5ELi2ELi2ENS5_IJNS4_1CILi4EEENSA_ILi2EEENSA_ILi1EEEEEEEENS5_IJNSA_ILi256EEESG_NSA_ILi128EEEEEEaNS5_IJlSD_lEEEaSJ_NS4_8TiledMMAINS4_8MMA_AtomIJNS4_21SM100_MMA_S8_2x1SM_SSIaaiLi256ELi256ELNS4_4UMMA5MajorE0ELSO_0ELNSN_8SaturateE0EEEEEENS4_6LayoutINS5_IJSD_SD_SD_EEENS5_IJNSA_ILi0EEESU_SU_EEEEENS5_IJNS4_10UnderscoreESX_SX_EEEEENS4_28SM100_TMA_2SM_LOAD_MULTICASTENS4_14ComposedLayoutINS4_7SwizzleILi3ELi4ELi3EEENS4_18smem_ptr_flag_bitsILi8EEENSS_INS5_IJNSA_ILi8EEESH_EEENS5_IJSH_SD_EEEEEEEvNS4_8identityES10_S1A_vS1B_EENS_8epilogue10collective18CollectiveEpilogueINS1D_23Sm100TmaWarpSpecializedILi4ELi2ELi64ELb0ELb0EEEJNS5_IJSH_SG_SH_EEENS5_IJNSS_ISH_SD_EENSS_INSA_ILi64EEESD_EEEEEaSJ_aSJ_NS1D_6fusion15FusionCallbacksIS1H_NS1N_17LinearCombinationIaiaiLNS_15FloatRoundStyleE2EEES1I_S1M_JEEENS4_5SM1004TMEM4LOAD26SM100_TMEM_LOAD_32dp32b64xENS4_13SM90_TMA_LOADENS11_INS12_ILi2ELi4ELi3EEES15_NSS_INS5_IJS16_S1K_EEENS5_IJS1K_SD_EEEEEEENS4_39AutoVectorizingCopyWithAssumedAlignmentILi128EEENS4_14SM90_TMA_STOREES22_S24_S24_EEEvvEEEEvNT_6ParamsE)
        /*0038*/ 	.word	0x00000000


	//----- nvinfo : EIATTR_MIN_STACK_SIZE
	.align		4
.L_28:
        /*003c*/ 	.byte	0x04, 0x12
        /*003e*/ 	.short	(.L_30 - .L_29)
	.align		4
.L_29:
        /*0040*/ 	.word	index@(_ZN7cutlass13device_kernelINS_4gemm6kernel13GemmUniversalIN4cute5tupleIJiiiiEEENS1_10collective13CollectiveMmaINS1_35MainloopSm100TmaUmmaWarpSpecializedILi5ELi2ELi2ENS5_IJNS4_1CILi4EEENSA_ILi2EEENSA_ILi1EEEEEEEENS5_IJNSA_ILi256EEESG_NSA_ILi128EEEEEEaNS5_IJlSD_lEEEaSJ_NS4_8TiledMMAINS4_8MMA_AtomIJNS4_21SM100_MMA_S8_2x1SM_SSIaaiLi256ELi256ELNS4_4UMMA5MajorE0ELSO_0ELNSN_8SaturateE0EEEEEENS4_6LayoutINS5_IJSD_SD_SD_EEENS5_IJNSA_ILi0EEESU_SU_EEEEENS5_IJNS4_10UnderscoreESX_SX_EEEEENS4_28SM100_TMA_2SM_LOAD_MULTICASTENS4_14ComposedLayoutINS4_7SwizzleILi3ELi4ELi3EEENS4_18smem_ptr_flag_bitsILi8EEENSS_INS5_IJNSA_ILi8EEESH_EEENS5_IJSH_SD_EEEEEEEvNS4_8identityES10_S1A_vS1B_EENS_8epilogue10collective18CollectiveEpilogueINS1D_23Sm100TmaWarpSpecializedILi4ELi2ELi64ELb0ELb0EEEJNS5_IJSH_SG_SH_EEENS5_IJNSS_ISH_SD_EENSS_INSA_ILi64EEESD_EEEEEaSJ_aSJ_NS1D_6fusion15FusionCallbacksIS1H_NS1N_17LinearCombinationIaiaiLNS_15FloatRoundStyleE2EEES1I_S1M_JEEENS4_5SM1004TMEM4LOAD26SM100_TMEM_LOAD_32dp32b64xENS4_13SM90_TMA_LOADENS11_INS12_ILi2ELi4ELi3EEES15_NSS_INS5_IJS16_S1K_EEENS5_IJS1K_SD_EEEEEEENS4_39AutoVectorizingCopyWithAssumedAlignmentILi128EEENS4_14SM90_TMA_STOREES22_S24_S24_EEEvvEEEEvNT_6ParamsE)
        /*0044*/ 	.word	0x00000000
.L_30:


//--------------------- .nv.compat                --------------------------
	.section	.nv.compat,"",@"SHT_CUDA_COMPAT_INFO"
	.align	4
        /*0000*/ 	.byte	0x02, 0x09, 0x01, 0x00, 0x02, 0x02, 0x03, 0x00, 0x02, 0x05, 0x06, 0x00, 0x03, 0x07, 0x01, 0x01
        /*0010*/ 	.byte	0x02, 0x03, 0x01, 0x00, 0x02, 0x06, 0x01, 0x00, 0x04, 0x0b, 0x08, 0x00, 0x01, 0x00, 0x00, 0x00
        /*0020*/ 	.byte	0x00, 0x00, 0x00, 0x00


//--------------------- .nv.info._ZN7cutlass13device_kernelINS_4gemm6kernel13GemmUniversalIN4cute5tupleIJiiiiEEENS1_10collective13CollectiveMmaINS1_35MainloopSm100TmaUmmaWarpSpecializedILi5ELi2ELi2ENS5_IJNS4_1CILi4EEENSA_ILi2EEENSA_ILi1EEEEEEEENS5_IJNSA_ILi256EEESG_NSA_ILi128EEEEEEaNS5_IJlSD_lEEEaSJ_NS4_8TiledMMAINS4_8MMA_AtomIJNS4_21SM100_MMA_S8_2x1SM_SSIaaiLi256ELi256ELNS4_4UMMA5MajorE0ELSO_0ELNSN_8SaturateE0EEEEEENS4_6LayoutINS5_IJSD_SD_SD_EEENS5_IJNSA_ILi0EEESU_SU_EEEEENS5_IJNS4_10UnderscoreESX_SX_EEEEENS4_28SM100_TMA_2SM_LOAD_MULTICASTENS4_14ComposedLayoutINS4_7SwizzleILi3ELi4ELi3EEENS4_18smem_ptr_flag_bitsILi8EEENSS_INS5_IJNSA_ILi8EEESH_EEENS5_IJSH_SD_EEEEEEEvNS4_8identityES10_S1A_vS1B_EENS_8epilogue10collective18CollectiveEpilogueINS1D_23Sm100TmaWarpSpecializedILi4ELi2ELi64ELb0ELb0EEEJNS5_IJSH_SG_SH_EEENS5_IJNSS_ISH_SD_EENSS_INSA_ILi64EEESD_EEEEEaSJ_aSJ_NS1D_6fusion15FusionCallbacksIS1H_NS1N_17LinearCombinationIaiaiLNS_15FloatRoundStyleE2EEES1I_S1M_JEEENS4_5SM1004TMEM4LOAD26SM100_TMEM_LOAD_32dp32b64xENS4_13SM90_TMA_LOADENS11_INS12_ILi2ELi4ELi3EEES15_NSS_INS5_IJS16_S1K_EEENS5_IJS1K_SD_EEEEEEENS4_39AutoVectorizingCopyWithAssumedAlignmentILi128EEENS4_14SM90_TMA_STOREES22_S24_S24_EEEvvEEEEvNT_6ParamsE --------------------------
	.section	.nv.info._ZN7cutlass13device_kernelINS_4gemm6kernel13GemmUniversalIN4cute5tupleIJiiiiEEENS1_10collective13CollectiveMmaINS1_35MainloopSm100TmaUmmaWarpSpecializedILi5ELi2ELi2ENS5_IJNS4_1CILi4EEENSA_ILi2EEENSA_ILi1EEEEEEEENS5_IJNSA_ILi256EEESG_NSA_ILi128EEEEEEaNS5_IJlSD_lEEEaSJ_NS4_8TiledMMAINS4_8MMA_AtomIJNS4_21SM100_MMA_S8_2x1SM_SSIaaiLi256ELi256ELNS4_4UMMA5MajorE0ELSO_0ELNSN_8SaturateE0EEEEEENS4_6LayoutINS5_IJSD_SD_SD_EEENS5_IJNSA_ILi0EEESU_SU_EEEEENS5_IJNS4_10UnderscoreESX_SX_EEEEENS4_28SM100_TMA_2SM_LOAD_MULTICASTENS4_14ComposedLayoutINS4_7SwizzleILi3ELi4ELi3EEENS4_18smem_ptr_flag_bitsILi8EEENSS_INS5_IJNSA_ILi8EEESH_EEENS5_IJSH_SD_EEEEEEEvNS4_8identityES10_S1A_vS1B_EENS_8epilogue10collective18CollectiveEpilogueINS1D_23Sm100TmaWarpSpecializedILi4ELi2ELi64ELb0ELb0EEEJNS5_IJSH_SG_SH_EEENS5_IJNSS_ISH_SD_EENSS_INSA_ILi64EEESD_EEEEEaSJ_aSJ_NS1D_6fusion15FusionCallbacksIS1H_NS1N_17LinearCombinationIaiaiLNS_15FloatRoundStyleE2EEES1I_S1M_JEEENS4_5SM1004TMEM4LOAD26SM100_TMEM_LOAD_32dp32b64xENS4_13SM90_TMA_LOADENS11_INS12_ILi2ELi4ELi3EEES15_NSS_INS5_IJS16_S1K_EEENS5_IJS1K_SD_EEEEEEENS4_39AutoVectorizingCopyWithAssumedAlignmentILi128EEENS4_14SM90_TMA_STOREES22_S24_S24_EEEvvEEEEvNT_6ParamsE,"",@"SHT_CUDA_INFO"
	.sectionflags	@""
	.align	4


	//----- nvinfo : EIATTR_CUDA_API_VERSION
	.align		4
        /*0000*/ 	.byte	0x04, 0x37
        /*0002*/ 	.short	(.L_32 - .L_31)
.L_31:
        /*0004*/ 	.word	0x00000082


	//----- nvinfo : EIATTR_KPARAM_INFO
	.align		4
.L_32:
        /*0008*/ 	.byte	0x04, 0x17
        /*000a*/ 	.short	(.L_34 - .L_33)
.L_33:
        /*000c*/ 	.word	0x00000000
        /*0010*/ 	.short	0x0000
        /*0012*/ 	.short	0x0000
        /*0014*/ 	.byte	0x00, 0xf0, 0x01, 0x20


	//----- nvinfo : EIATTR_AT_ENTRY_FRAGMENTS
	.align		4
.L_34:
        /*0018*/ 	.byte	0x04, 0x4f
        /*001a*/ 	.short	(.L_36 - .L_35)


	//   ....[0]....
.L_35:
        /*001c*/ 	.word	0x00000007


	//----- nvinfo : EIATTR_RESERVED_SMEM_USED
	.align		4
.L_36:
        /*0020*/ 	.byte	0x01, 0x41
	.zero		2


	//----- nvinfo : EIATTR_SPARSE_MMA_MASK
	.align		4
        /*0024*/ 	.byte	0x03, 0x50
        /*0026*/ 	.short	0x0000


	//----- nvinfo : EIATTR_TCGEN05_2CTA_USED
	.align		4
        /*0028*/ 	.byte	0x01, 0x52
	.zero		2


	//----- nvinfo : EIATTR_MAXREG_COUNT
	.align		4
        /*002c*/ 	.byte	0x03, 0x1b
        /*002e*/ 	.short	0x00ff


	//----- nvinfo : EIATTR_NUM_BARRIERS
	.align		4
        /*0030*/ 	.byte	0x02, 0x4c
        /*0032*/ 	.byte	0x07
	.zero		1


	//----- nvinfo : EIATTR_EXTERNS
	.align		4
        /*0034*/ 	.byte	0x04, 0x0f
        /*0036*/ 	.short	(.L_38 - .L_37)


	//   ....[0]....
	.align		4
.L_37:
        /*0038*/ 	.word	index@(__assertfail)


	//----- nvinfo : EIATTR_MERCURY_ISA_VERSION
	.align		4
.L_38:
        /*003c*/ 	.byte	0x03, 0x5f
        /*003e*/ 	.short	0x0101


	//----- nvinfo : EIATTR_INT_WARP_WIDE_INSTR_OFFSETS
	.align		4
        /*0040*/ 	.byte	0x04, 0x31
        /*0042*/ 	.short	(.L_40 - .L_39)


	//   ....[0]....
.L_39:
        /*0044*/ 	.word	0x00000d40


	//   ....[1]....
        /*0048*/ 	.word	0x00000de0


	//   ....[2]....
        /*004c*/ 	.word	0x000043c0


	//   ....[3]....
        /*0050*/ 	.word	0x000043e0


	//   ....[4]....
        /*0054*/ 	.word	0x00004410


	//   ....[5]....
        /*0058*/ 	.word	0x00004f50


	//   ....[6]....
        /*005c*/ 	.word	0x00004fc0


	//   ....[7]....
        /*0060*/ 	.word	0x000050a0


	//   ....[8]....
        /*0064*/ 	.word	0x00005120


	//   ....[9]....
        /*0068*/ 	.word	0x00005220


	//   ....[10]....
        /*006c*/ 	.word	0x000052a0


	//   ....[11]....
        /*0070*/ 	.word	0x00005390


	//   ....[12]....
        /*0074*/ 	.word	0x00005440


	//----- nvinfo : EIATTR_COOP_GROUP_MASK_REGIDS
	.align		4
.L_40:
        /*0078*/ 	.byte	0x04, 0x29
        /*007a*/ 	.short	(.L_42 - .L_41)


	//   ....[0]....
.L_41:
        /*007c*/ 	.word	0xffffffff


	//   ....[1]....
        /*0080*/ 	.word	0xffffffff


	//   ....[2]....
        /*0084*/ 	.word	0xffffffff


	//   ....[3]....
        /*0088*/ 	.word	0xffffffff


	//   ....[4]....
        /*008c*/ 	.word	0xffffffff


	//   ....[5]....
        /*0090*/ 	.word	0xffffffff


	//   ....[6]....
        /*0094*/ 	.word	0xffffffff


	//   ....[7]....
        /*0098*/ 	.word	0xffffffff


	//   ....[8]....
        /*009c*/ 	.word	0xffffffff


	//   ....[9]....
        /*00a0*/ 	.word	0xffffffff


	//   ....[10]....
        /*00a4*/ 	.word	0xffffffff


	//   ....[11]....
        /*00a8*/ 	.word	0xffffffff


	//   ....[12]....
        /*00ac*/ 	.word	0xffffffff


	//   ....[13]....
        /*00b0*/ 	.word	0xffffffff


	//----- nvinfo : EIATTR_COOP_GROUP_INSTR_OFFSETS
	.align		4
.L_42:
        /*00b4*/ 	.byte	0x04, 0x28
        /*00b6*/ 	.short	(.L_44 - .L_43)


	//   ....[0]....
.L_43:
        /*00b8*/ 	.word	0x000000b0


	//   ....[1]....
        /*00bc*/ 	.word	0x00000510


	//   ....[2]....
        /*00c0*/ 	.word	0x000006f0


	//   ....[3]....
        /*00c4*/ 	.word	0x00000880


	//   ....[4]....
        /*00c8*/ 	.word	0x00000970


	//   ....[5]....
        /*00cc*/ 	.word	0x00000ad0


	//   ....[6]....
        /*00d0*/ 	.word	0x00000c20


	//   ....[7]....
        /*00d4*/ 	.word	0x00000e60


	//   ....[8]....
        /*00d8*/ 	.word	0x00002380


	//   ....[9]....
        /*00dc*/ 	.word	0x000032c0


	//   ....[10]....
        /*00e0*/ 	.word	0x00003790


	//   ....[11]....
        /*00e4*/ 	.word	0x000037c0


	//   ....[12]....
        /*00e8*/ 	.word	0x000042c0


	//   ....[13]....
        /*00ec*/ 	.word	0x000044d0


	//----- nvinfo : EIATTR_VRC_CTA_INIT_COUNT
	.align		4
.L_44:
        /*00f0*/ 	.byte	0x02, 0x4a
        /*00f2*/ 	.byte	0x80
	.zero		1


	//----- nvinfo : EIATTR_SYSCALL_OFFSETS
	.align		4
        /*00f4*/ 	.byte	0x04, 0x46
        /*00f6*/ 	.short	(.L_46 - .L_45)


	//   ....[0]....
.L_45:
        /*00f8*/ 	.word	0x00006090


	//   ....[1]....
        /*00fc*/ 	.word	0x000061d0


	//   ....[2]....
        /*0100*/ 	.word	0x00006a20


	//   ....[3]....
        /*0104*/ 	.word	0x00008020


	//   ....[4]....
        /*0108*/ 	.word	0x000095c0


	//   ....[5]....
        /*010c*/ 	.word	0x0000ab90


	//----- nvinfo : EIATTR_MBARRIER_INSTR_OFFSETS
	.align		4
.L_46:
        /*0110*/ 	.byte	0x04, 0x39
        /*0112*/ 	.short	(.L_48 - .L_47)


	//   ....[0]....
.L_47:
        /*0114*/ 	.word	0x00000640
        /*0118*/ 	.word	0x000000ff
        /*011c*/ 	.word	0x00000000
        /*0120*/ 	.short	0x0100
        /*0122*/ 	.byte	0x04
	.zero		1


	//   ....[1]....
        /*0124*/ 	.word	0x00000650
        /*0128*/ 	.word	0x000000ff
        /*012c*/ 	.word	0x00000028
        /*0130*/ 	.short	0x0100
        /*0132*/ 	.byte	0x04
	.zero		1


	//   ....[2]....
        /*0134*/ 	.word	0x00000660
        /*0138*/ 	.word	0x000000ff
        /*013c*/ 	.word	0x00000008
        /*0140*/ 	.short	0x0100
        /*0142*/ 	.byte	0x04
	.zero		1


	//   ....[3]....
        /*0144*/ 	.word	0x00000670
        /*0148*/ 	.word	0x000000ff
        /*014c*/ 	.word	0x00000030
        /*0150*/ 	.short	0x0100
        /*0152*/ 	.byte	0x04
	.zero		1


	//   ....[4]....
        /*0154*/ 	.word	0x00000680
        /*0158*/ 	.word	0x000000ff
        /*015c*/ 	.word	0x00000010
        /*0160*/ 	.short	0x0100
        /*0162*/ 	.byte	0x04
	.zero		1


	//   ....[5]....
        /*0164*/ 	.word	0x00000690
        /*0168*/ 	.word	0x000000ff
        /*016c*/ 	.word	0x00000038
        /*0170*/ 	.short	0x0100
        /*0172*/ 	.byte	0x04
	.zero		1


	//   ....[6]....
        /*0174*/ 	.word	0x000006a0
        /*0178*/ 	.word	0x000000ff
        /*017c*/ 	.word	0x00000018
        /*0180*/ 	.short	0x0100
        /*0182*/ 	.byte	0x04
	.zero		1


	//   ....[7]....
        /*0184*/ 	.word	0x000006b0
        /*0188*/ 	.word	0x000000ff
        /*018c*/ 	.word	0x00000040
        /*0190*/ 	.short	0x0100
        /*0192*/ 	.byte	0x04
	.zero		1


	//   ....[8]....
        /*0194*/ 	.word	0x000006c0
        /*0198*/ 	.word	0x000000ff
        /*019c*/ 	.word	0x00000020
        /*01a0*/ 	.short	0x0100
        /*01a2*/ 	.byte	0x04
	.zero		1


	//   ....[9]....
        /*01a4*/ 	.word	0x000006d0
        /*01a8*/ 	.word	0x000000ff
        /*01ac*/ 	.word	0x00000048
        /*01b0*/ 	.short	0x0100
        /*01b2*/ 	.byte	0x04
	.zero		1


	//   ....[10]....
        /*01b4*/ 	.word	0x000007f0
        /*01b8*/ 	.word	0x000000ff
        /*01bc*/ 	.word	0x00000050
        /*01c0*/ 	.short	0x0100
        /*01c2*/ 	.byte	0x04
	.zero		1


	//   ....[11]....
        /*01c4*/ 	.word	0x00000800
        /*01c8*/ 	.word	0x000000ff
        /*01cc*/ 	.word	0x00000070
        /*01d0*/ 	.short	0x0100
        /*01d2*/ 	.byte	0x04
	.zero		1


	//   ....[12]....
        /*01d4*/ 	.word	0x00000810
        /*01d8*/ 	.word	0x000000ff
        /*01dc*/ 	.word	0x00000058
        /*01e0*/ 	.short	0x0100
        /*01e2*/ 	.byte	0x04
	.zero		1


	//   ....[13]....
        /*01e4*/ 	.word	0x00000820
        /*01e8*/ 	.word	0x000000ff
        /*01ec*/ 	.word	0x00000078
        /*01f0*/ 	.short	0x0100
        /*01f2*/ 	.byte	0x04
	.zero		1


	//   ....[14]....
        /*01f4*/ 	.word	0x00000830
        /*01f8*/ 	.word	0x000000ff
        /*01fc*/ 	.word	0x00000060
        /*0200*/ 	.short	0x0100
        /*0202*/ 	.byte	0x04
	.zero		1


	//   ....[15]....
        /*0204*/ 	.word	0x00000840
        /*0208*/ 	.word	0x000000ff
        /*020c*/ 	.word	0x00000080
        /*0210*/ 	.short	0x0100
        /*0212*/ 	.byte	0x04
	.zero		1


	//   ....[16]....
        /*0214*/ 	.word	0x00000850
        /*0218*/ 	.word	0x000000ff
        /*021c*/ 	.word	0x00000068
        /*0220*/ 	.short	0x0100
        /*0222*/ 	.byte	0x04
	.zero		1


	//   ....[17]....
        /*0224*/ 	.word	0x00000860
        /*0228*/ 	.word	0x000000ff
        /*022c*/ 	.word	0x00000088
        /*0230*/ 	.short	0x0100
        /*0232*/ 	.byte	0x04
	.zero		1


	//   ....[18]....
        /*0234*/ 	.word	0x00000940
        /*0238*/ 	.word	0x000000ff
        /*023c*/ 	.word	0x00000090
        /*0240*/ 	.short	0x0100
        /*0242*/ 	.byte	0x06
	.zero		1


	//   ....[19]....
        /*0244*/ 	.word	0x00000950
        /*0248*/ 	.word	0x000000ff
        /*024c*/ 	.word	0x00000098
        /*0250*/ 	.short	0x0100
        /*0252*/ 	.byte	0x06
	.zero		1


	//   ....[20]....
        /*0254*/ 	.word	0x00000a80
        /*0258*/ 	.word	0x000000ff
        /*025c*/ 	.word	0x000000a0
        /*0260*/ 	.short	0x0100
        /*0262*/ 	.byte	0x06
	.zero		1


	//   ....[21]....
        /*0264*/ 	.word	0x00000a90
        /*0268*/ 	.word	0x000000ff
        /*026c*/ 	.word	0x000000b0
        /*0270*/ 	.short	0x0100
        /*0272*/ 	.byte	0x06
	.zero		1


	//   ....[22]....
        /*0274*/ 	.word	0x00000aa0
        /*0278*/ 	.word	0x000000ff
        /*027c*/ 	.word	0x000000a8
        /*0280*/ 	.short	0x0100
        /*0282*/ 	.byte	0x06
	.zero		1


	//   ....[23]....
        /*0284*/ 	.word	0x00000ab0
        /*0288*/ 	.word	0x000000ff
        /*028c*/ 	.word	0x000000b8
        /*0290*/ 	.short	0x0100
        /*0292*/ 	.byte	0x06
	.zero		1


	//   ....[24]....
        /*0294*/ 	.word	0x00000bd0
        /*0298*/ 	.word	0x000000ff
        /*029c*/ 	.word	0x000000c0
        /*02a0*/ 	.short	0x0100
        /*02a2*/ 	.byte	0x04
	.zero		1


	//   ....[25]....
        /*02a4*/ 	.word	0x00000be0
        /*02a8*/ 	.word	0x000000ff
        /*02ac*/ 	.word	0x000000d0
        /*02b0*/ 	.short	0x0100
        /*02b2*/ 	.byte	0x04
	.zero		1


	//   ....[26]....
        /*02b4*/ 	.word	0x00000bf0
        /*02b8*/ 	.word	0x000000ff
        /*02bc*/ 	.word	0x000000c8
        /*02c0*/ 	.short	0x0100
        /*02c2*/ 	.byte	0x04
	.zero		1


	//   ....[27]....
        /*02c4*/ 	.word	0x00000c00
        /*02c8*/ 	.word	0x000000ff
        /*02cc*/ 	.word	0x000000d8
        /*02d0*/ 	.short	0x0100
        /*02d2*/ 	.byte	0x04
	.zero		1


	//   ....[28]....
        /*02d4*/ 	.word	0x00000cf0
        /*02d8*/ 	.word	0x000000ff
        /*02dc*/ 	.word	0x000000e0
        /*02e0*/ 	.short	0x0100
        /*02e2*/ 	.byte	0x04
	.zero		1


	//   ....[29]....
        /*02e4*/ 	.word	0x00000d00
        /*02e8*/ 	.word	0x000000ff
        /*02ec*/ 	.word	0x000000f0
        /*02f0*/ 	.short	0x0100
        /*02f2*/ 	.byte	0x04
	.zero		1


	//   ....[30]....
        /*02f4*/ 	.word	0x00000d10
        /*02f8*/ 	.word	0x000000ff
        /*02fc*/ 	.word	0x000000e8
        /*0300*/ 	.short	0x0100
        /*0302*/ 	.byte	0x04
	.zero		1


	//   ....[31]....
        /*0304*/ 	.word	0x00000d20
        /*0308*/ 	.word	0x000000ff
        /*030c*/ 	.word	0x000000f8
        /*0310*/ 	.short	0x0100
        /*0312*/ 	.byte	0x04
	.zero		1


	//   ....[32]....
        /*0314*/ 	.word	0x00000e20
        /*0318*/ 	.word	0x000000ff
        /*031c*/ 	.word	0x00000100
        /*0320*/ 	.short	0x0100
        /*0322*/ 	.byte	0x06
	.zero		1


	//   ....[33]....
        /*0324*/ 	.word	0x00001b60
        /*0328*/ 	.word	0x00000003
        /*032c*/ 	.word	0x000000f0
        /*0330*/ 	.short	0x010a
        /*0332*/ 	.byte	0xff
	.zero		1


	//   ....[34]....
        /*0334*/ 	.word	0x00001b90
        /*0338*/ 	.word	0x00000003
        /*033c*/ 	.word	0x000000e0
        /*0340*/ 	.short	0x0101
        /*0342*/ 	.byte	0xff
	.zero		1


	//   ....[35]....
        /*0344*/ 	.word	0x00001c50
        /*0348*/ 	.word	0x000000ff
        /*034c*/ 	.word	0x00000028
        /*0350*/ 	.short	0x010a
        /*0352*/ 	.byte	0x04
	.zero		1


	//   ....[36]....
        /*0354*/ 	.word	0x00001d20
        /*0358*/ 	.word	0x000000ff
        /*035c*/ 	.word	0x00000028
        /*0360*/ 	.short	0x010a
        /*0362*/ 	.byte	0x21
	.zero		1


	//   ....[37]....
        /*0364*/ 	.word	0x00001ed0
        /*0368*/ 	.word	0x000000ff
        /*036c*/ 	.word	0x00000028
        /*0370*/ 	.short	0x010a
        /*0372*/ 	.byte	0x05
	.zero		1


	//   ....[38]....
        /*0374*/ 	.word	0x00002000
        /*0378*/ 	.word	0x000000ff
        /*037c*/ 	.word	0x00000098
        /*0380*/ 	.short	0x0101
        /*0382*/ 	.byte	0x06
	.zero		1


	//   ....[39]....
        /*0384*/ 	.word	0x00002020
        /*0388*/ 	.word	0x000000ff
        /*038c*/ 	.word	0x00000028
        /*0390*/ 	.short	0x010a
        /*0392*/ 	.byte	0x04
	.zero		1


	//   ....[40]....
        /*0394*/ 	.word	0x000020a0
        /*0398*/ 	.word	0x000000ff
        /*039c*/ 	.word	0x00000028
        /*03a0*/ 	.short	0x010a
        /*03a2*/ 	.byte	0x11
	.zero		1


	//   ....[41]....
        /*03a4*/ 	.word	0x00002230
        /*03a8*/ 	.word	0x000000ff
        /*03ac*/ 	.word	0x00000028
        /*03b0*/ 	.short	0x010a
        /*03b2*/ 	.byte	0x05
	.zero		1


	//   ....[42]....
        /*03b4*/ 	.word	0x000023b0
        /*03b8*/ 	.word	0x00000003
        /*03bc*/ 	.word	0x000000a0
        /*03c0*/ 	.short	0x010a
        /*03c2*/ 	.byte	0xff
	.zero		1


	//   ....[43]....
        /*03c4*/ 	.word	0x00002500
        /*03c8*/ 	.word	0x00000000
        /*03cc*/ 	.word	0x00000000
        /*03d0*/ 	.short	0x0101
        /*03d2*/ 	.byte	0xff
	.zero		1


	//   ....[44]....
        /*03d4*/ 	.word	0x00002ab0
        /*03d8*/ 	.word	0x000000ff
        /*03dc*/ 	.word	0x00000000
        /*03e0*/ 	.short	0x010a
        /*03e2*/ 	.byte	0x04
	.zero		1


	//   ....[45]....
        /*03e4*/ 	.word	0x00002b40
        /*03e8*/ 	.word	0x000000ff
        /*03ec*/ 	.word	0x00000000
        /*03f0*/ 	.short	0x010a
        /*03f2*/ 	.byte	0x05
	.zero		1


	//   ....[46]....
        /*03f4*/ 	.word	0x00002bd0
        /*03f8*/ 	.word	0x000000ff
        /*03fc*/ 	.word	0x00000000
        /*0400*/ 	.short	0x010a
        /*0402*/ 	.byte	0x05
	.zero		1


	//   ....[47]....
        /*0404*/ 	.word	0x00002c60
        /*0408*/ 	.word	0x000000ff
        /*040c*/ 	.word	0x00000000
        /*0410*/ 	.short	0x010a
        /*0412*/ 	.byte	0x05
	.zero		1


	//   ....[48]....
        /*0414*/ 	.word	0x00002d00
        /*0418*/ 	.word	0x00000000
        /*041c*/ 	.word	0x00000000
        /*0420*/ 	.short	0x010a
        /*0422*/ 	.byte	0xff
	.zero		1


	//   ....[49]....
        /*0424*/ 	.word	0x00002e20
        /*0428*/ 	.word	0x00000002
        /*042c*/ 	.word	0x000000e0
        /*0430*/ 	.short	0x010a
        /*0432*/ 	.byte	0xff
	.zero		1


	//   ....[50]....
        /*0434*/ 	.word	0x00002e80
        /*0438*/ 	.word	0x00000004
        /*043c*/ 	.word	0x00000000
        /*0440*/ 	.short	0x0101
        /*0442*/ 	.byte	0xff
	.zero		1


	//   ....[51]....
        /*0444*/ 	.word	0x00002ea0
        /*0448*/ 	.word	0x000000ff
        /*044c*/ 	.word	0x000000b0
        /*0450*/ 	.short	0x010a
        /*0452*/ 	.byte	0x04
	.zero		1


	//   ....[52]....
        /*0454*/ 	.word	0x00002fc0
        /*0458*/ 	.word	0x00000002
        /*045c*/ 	.word	0x000000a0
        /*0460*/ 	.short	0x010a
        /*0462*/ 	.byte	0xff
	.zero		1


	//   ....[53]....
        /*0464*/ 	.word	0x000030d0
        /*0468*/ 	.word	0x00000002
        /*046c*/ 	.word	0x00000000
        /*0470*/ 	.short	0x0101
        /*0472*/ 	.byte	0xff
	.zero		1


	//   ....[54]....
        /*0474*/ 	.word	0x00003160
        /*0478*/ 	.word	0x000000ff
        /*047c*/ 	.word	0x000000b0
        /*0480*/ 	.short	0x0106
        /*0482*/ 	.byte	0x04
	.zero		1


	//   ....[55]....
        /*0484*/ 	.word	0x00003180
        /*0488*/ 	.word	0x000000ff
        /*048c*/ 	.word	0x000000b0
        /*0490*/ 	.short	0x010a
        /*0492*/ 	.byte	0x04
	.zero		1


	//   ....[56]....
        /*0494*/ 	.word	0x00003210
        /*0498*/ 	.word	0x000000ff
        /*049c*/ 	.word	0x000000b0
        /*04a0*/ 	.short	0x0106
        /*04a2*/ 	.byte	0x07
	.zero		1


	//   ....[57]....
        /*04a4*/ 	.word	0x00003250
        /*04a8*/ 	.word	0x00000000
        /*04ac*/ 	.word	0x000000b0
        /*04b0*/ 	.short	0x010a
        /*04b2*/ 	.byte	0xff
	.zero		1


	//   ....[58]....
        /*04b4*/ 	.word	0x00003490
        /*04b8*/ 	.word	0x000000ff
        /*04bc*/ 	.word	0x00000008
        /*04c0*/ 	.short	0x010a
        /*04c2*/ 	.byte	0x05
	.zero		1


	//   ....[59]....
        /*04c4*/ 	.word	0x000034b0
        /*04c8*/ 	.word	0x000000ff
        /*04cc*/ 	.word	0x00000008
        /*04d0*/ 	.short	0x010a
        /*04d2*/ 	.byte	0x05
	.zero		1


	//   ....[60]....
        /*04d4*/ 	.word	0x00003640
        /*04d8*/ 	.word	0x000000ff
        /*04dc*/ 	.word	0x00000008
        /*04e0*/ 	.short	0x010a
        /*04e2*/ 	.byte	0x05
	.zero		1


	//   ....[61]....
        /*04e4*/ 	.word	0x00003660
        /*04e8*/ 	.word	0x000000ff
        /*04ec*/ 	.word	0x00000008
        /*04f0*/ 	.short	0x010a
        /*04f2*/ 	.byte	0x05
	.zero		1


	//   ....[62]....
        /*04f4*/ 	.word	0x00003720
        /*04f8*/ 	.word	0x000000ff
        /*04fc*/ 	.word	0x00000000
        /*0500*/ 	.short	0x0101
        /*0502*/ 	.byte	0x04
	.zero		1


	//   ....[63]....
        /*0504*/ 	.word	0x00003a60
        /*0508*/ 	.word	0x00000000
        /*050c*/ 	.word	0x000000a0
        /*0510*/ 	.short	0x010a
        /*0512*/ 	.byte	0xff
	.zero		1


	//   ....[64]....
        /*0514*/ 	.word	0x00003b20
        /*0518*/ 	.word	0x00000000
        /*051c*/ 	.word	0x00000000
        /*0520*/ 	.short	0x0101
        /*0522*/ 	.byte	0xff
	.zero		1


	//   ....[65]....
        /*0524*/ 	.word	0x00003be0
        /*0528*/ 	.word	0x000000ff
        /*052c*/ 	.word	0x00000000
        /*0530*/ 	.short	0x010a
        /*0532*/ 	.byte	0x04
	.zero		1


	//   ....[66]....
        /*0534*/ 	.word	0x00003bf0
        /*0538*/ 	.word	0x000000ff
        /*053c*/ 	.word	0x000000d0
        /*0540*/ 	.short	0x010a
        /*0542*/ 	.byte	0x1f
	.zero		1


	//   ....[67]....
        /*0544*/ 	.word	0x00003ca0
        /*0548*/ 	.word	0x000000ff
        /*054c*/ 	.word	0x00000000
        /*0550*/ 	.short	0x010a
        /*0552*/ 	.byte	0x05
	.zero		1


	//   ....[68]....
        /*0554*/ 	.word	0x00003dd0
        /*0558*/ 	.word	0x000000ff
        /*055c*/ 	.word	0x00000000
        /*0560*/ 	.short	0x010a
        /*0562*/ 	.byte	0x04
	.zero		1


	//   ....[69]....
        /*0564*/ 	.word	0x000040d0
        /*0568*/ 	.word	0x000000ff
        /*056c*/ 	.word	0x00000000
        /*0570*/ 	.short	0x010a
        /*0572*/ 	.byte	0x04
	.zero		1


	//   ....[70]....
        /*0574*/ 	.word	0x00004170
        /*0578*/ 	.word	0x00000000
        /*057c*/ 	.word	0x00000000
        /*0580*/ 	.short	0x010a
        /*0582*/ 	.byte	0xff
	.zero		1


	//   ....[71]....
        /*0584*/ 	.word	0x000041b0
        /*0588*/ 	.word	0x00000000
        /*058c*/ 	.word	0x00000000
        /*0590*/ 	.short	0x010a
        /*0592*/ 	.byte	0xff
	.zero		1


	//   ....[72]....
        /*0594*/ 	.word	0x00004220
        /*0598*/ 	.word	0x000000ff
        /*059c*/ 	.word	0x00000000
        /*05a0*/ 	.short	0x0101
        /*05a2*/ 	.byte	0x04
	.zero		1


	//   ....[73]....
        /*05a4*/ 	.word	0x00004260
        /*05a8*/ 	.word	0x000000ff
        /*05ac*/ 	.word	0x00000100
        /*05b0*/ 	.short	0x010a
        /*05b2*/ 	.byte	0x1a
	.zero		1


	//   ....[74]....
        /*05b4*/ 	.word	0x000042b0
        /*05b8*/ 	.word	0x000000ff
        /*05bc*/ 	.word	0x00000000
        /*05c0*/ 	.short	0x0101
        /*05c2*/ 	.byte	0x04
	.zero		1


	//   ....[75]....
        /*05c4*/ 	.word	0x00004750
        /*05c8*/ 	.word	0x0000000c
        /*05cc*/ 	.word	0x000000a0
        /*05d0*/ 	.short	0x010a
        /*05d2*/ 	.byte	0xff
	.zero		1


	//   ....[76]....
        /*05d4*/ 	.word	0x000048c0
        /*05d8*/ 	.word	0x00000000
        /*05dc*/ 	.word	0x00000000
        /*05e0*/ 	.short	0x0101
        /*05e2*/ 	.byte	0xff
	.zero		1


	//   ....[77]....
        /*05e4*/ 	.word	0x00004d50
        /*05e8*/ 	.word	0x000000ff
        /*05ec*/ 	.word	0x00000098
        /*05f0*/ 	.short	0x010a
        /*05f2*/ 	.byte	0x15
	.zero		1


	//   ....[78]....
        /*05f4*/ 	.word	0x00004ed0
        /*05f8*/ 	.word	0x000000ff
        /*05fc*/ 	.word	0x00000070
        /*0600*/ 	.short	0x010a
        /*0602*/ 	.byte	0x15
	.zero		1


	//   ....[79]....
        /*0604*/ 	.word	0x00005050
        /*0608*/ 	.word	0x000000ff
        /*060c*/ 	.word	0x00000050
        /*0610*/ 	.short	0x010b
        /*0612*/ 	.byte	0x15
	.zero		1


	//   ....[80]....
        /*0614*/ 	.word	0x00005060
        /*0618*/ 	.word	0x000000ff
        /*061c*/ 	.word	0x00000000
        /*0620*/ 	.short	0x0101
        /*0622*/ 	.byte	0x06
	.zero		1


	//   ....[81]....
        /*0624*/ 	.word	0x00005070
        /*0628*/ 	.word	0x000000ff
        /*062c*/ 	.word	0x00000078
        /*0630*/ 	.short	0x010a
        /*0632*/ 	.byte	0x15
	.zero		1


	//   ....[82]....
        /*0634*/ 	.word	0x000051d0
        /*0638*/ 	.word	0x000000ff
        /*063c*/ 	.word	0x00000058
        /*0640*/ 	.short	0x010b
        /*0642*/ 	.byte	0x15
	.zero		1


	//   ....[83]....
        /*0644*/ 	.word	0x000051e0
        /*0648*/ 	.word	0x000000ff
        /*064c*/ 	.word	0x00000000
        /*0650*/ 	.short	0x0101
        /*0652*/ 	.byte	0x06
	.zero		1


	//   ....[84]....
        /*0654*/ 	.word	0x000051f0
        /*0658*/ 	.word	0x000000ff
        /*065c*/ 	.word	0x00000080
        /*0660*/ 	.short	0x010a
        /*0662*/ 	.byte	0x15
	.zero		1


	//   ....[85]....
        /*0664*/ 	.word	0x00005340
        /*0668*/ 	.word	0x000000ff
        /*066c*/ 	.word	0x00000060
        /*0670*/ 	.short	0x010b
        /*0672*/ 	.byte	0x15
	.zero		1


	//   ....[86]....
        /*0674*/ 	.word	0x00005350
        /*0678*/ 	.word	0x000000ff
        /*067c*/ 	.word	0x00000000
        /*0680*/ 	.short	0x0101
        /*0682*/ 	.byte	0x06
	.zero		1


	//   ....[87]....
        /*0684*/ 	.word	0x00005360
        /*0688*/ 	.word	0x000000ff
        /*068c*/ 	.word	0x00000088
        /*0690*/ 	.short	0x010a
        /*0692*/ 	.byte	0x15
	.zero		1


	//   ....[88]....
        /*0694*/ 	.word	0x00005550
        /*0698*/ 	.word	0x000000ff
        /*069c*/ 	.word	0x00000068
        /*06a0*/ 	.short	0x010b
        /*06a2*/ 	.byte	0x15
	.zero		1


	//   ....[89]....
        /*06a4*/ 	.word	0x00005560
        /*06a8*/ 	.word	0x000000ff
        /*06ac*/ 	.word	0x00000000
        /*06b0*/ 	.short	0x0101
        /*06b2*/ 	.byte	0x25
	.zero		1


	//   ....[90]....
        /*06b4*/ 	.word	0x00005590
        /*06b8*/ 	.word	0x000000ff
        /*06bc*/ 	.word	0x00000070
        /*06c0*/ 	.short	0x010a
        /*06c2*/ 	.byte	0x15
	.zero		1


	//   ....[91]....
        /*06c4*/ 	.word	0x000055b0
        /*06c8*/ 	.word	0x000000ff
        /*06cc*/ 	.word	0x00000078
        /*06d0*/ 	.short	0x010a
        /*06d2*/ 	.byte	0x15
	.zero		1


	//   ....[92]....
        /*06d4*/ 	.word	0x000055d0
        /*06d8*/ 	.word	0x000000ff
        /*06dc*/ 	.word	0x00000080
        /*06e0*/ 	.short	0x010a
        /*06e2*/ 	.byte	0x15
	.zero		1


	//   ....[93]....
        /*06e4*/ 	.word	0x00005610
        /*06e8*/ 	.word	0x00000000
        /*06ec*/ 	.word	0x00000088
        /*06f0*/ 	.short	0x010a
        /*06f2*/ 	.byte	0xff
	.zero		1


	//   ....[94]....
        /*06f4*/ 	.word	0x00005930
        /*06f8*/ 	.word	0x00000003
        /*06fc*/ 	.word	0x000000a0
        /*0700*/ 	.short	0x010a
        /*0702*/ 	.byte	0xff
	.zero		1


	//   ....[95]....
        /*0704*/ 	.word	0x00005ab0
        /*0708*/ 	.word	0x00000000
        /*070c*/ 	.word	0x00000000
        /*0710*/ 	.short	0x0101
        /*0712*/ 	.byte	0xff
	.zero		1


	//   ....[96]....
        /*0714*/ 	.word	0x000065e0
        /*0718*/ 	.word	0x00000003
        /*071c*/ 	.word	0x00000050
        /*0720*/ 	.short	0x010a
        /*0722*/ 	.byte	0xff
	.zero		1


	//   ....[97]....
        /*0724*/ 	.word	0x00006600
        /*0728*/ 	.word	0x00000093
        /*072c*/ 	.word	0x000000c0
        /*0730*/ 	.short	0x010a
        /*0732*/ 	.byte	0xff
	.zero		1


	//   ....[98]....
        /*0734*/ 	.word	0x00006740
        /*0738*/ 	.word	0x00000003
        /*073c*/ 	.word	0x00000050
        /*0740*/ 	.short	0x010a
        /*0742*/ 	.byte	0xff
	.zero		1


	//   ....[99]....
        /*0744*/ 	.word	0x00006880
        /*0748*/ 	.word	0x00000000
        /*074c*/ 	.word	0x00000000
        /*0750*/ 	.short	0x0101
        /*0752*/ 	.byte	0xff
	.zero		1


	//   ....[100]....
        /*0754*/ 	.word	0x00006900
        /*0758*/ 	.word	0x00000093
        /*075c*/ 	.word	0x000000c0
        /*0760*/ 	.short	0x010a
        /*0762*/ 	.byte	0xff
	.zero		1


	//   ....[101]....
        /*0764*/ 	.word	0x00007c90
        /*0768*/ 	.word	0x0000006b
        /*076c*/ 	.word	0x00000050
        /*0770*/ 	.short	0x010a
        /*0772*/ 	.byte	0xff
	.zero		1


	//   ....[102]....
        /*0774*/ 	.word	0x00007d60
        /*0778*/ 	.word	0x0000006b
        /*077c*/ 	.word	0x00000050
        /*0780*/ 	.short	0x010a
        /*0782*/ 	.byte	0xff
	.zero		1


	//   ....[103]....
        /*0784*/ 	.word	0x00007ea0
        /*0788*/ 	.word	0x00000000
        /*078c*/ 	.word	0x00000000
        /*0790*/ 	.short	0x0101
        /*0792*/ 	.byte	0xff
	.zero		1


	//   ....[104]....
        /*0794*/ 	.word	0x00009230
        /*0798*/ 	.word	0x00000000
        /*079c*/ 	.word	0x00000050
        /*07a0*/ 	.short	0x010a
        /*07a2*/ 	.byte	0xff
	.zero		1


	//   ....[105]....
        /*07a4*/ 	.word	0x00009300
        /*07a8*/ 	.word	0x00000000
        /*07ac*/ 	.word	0x00000050
        /*07b0*/ 	.short	0x010a
        /*07b2*/ 	.byte	0xff
	.zero		1


	//   ....[106]....
        /*07b4*/ 	.word	0x00009440
        /*07b8*/ 	.word	0x00000000
        /*07bc*/ 	.word	0x00000000
        /*07c0*/ 	.short	0x0101
        /*07c2*/ 	.byte	0xff
	.zero		1


	//   ....[107]....
        /*07c4*/ 	.word	0x0000a800
        /*07c8*/ 	.word	0x00000000
        /*07cc*/ 	.word	0x00000050
        /*07d0*/ 	.short	0x010a
        /*07d2*/ 	.byte	0xff
	.zero		1


	//   ....[108]....
        /*07d4*/ 	.word	0x0000a8d0
        /*07d8*/ 	.word	0x00000000
        /*07dc*/ 	.word	0x00000050
        /*07e0*/ 	.short	0x010a
        /*07e2*/ 	.byte	0xff
	.zero		1


	//   ....[109]....
        /*07e4*/ 	.word	0x0000aa10
        /*07e8*/ 	.word	0x00000000
        /*07ec*/ 	.word	0x00000000
        /*07f0*/ 	.short	0x0101
        /*07f2*/ 	.byte	0xff
	.zero		1


	//   ....[110]....
        /*07f4*/ 	.word	0x0000acf0
        /*07f8*/ 	.word	0x00000093
        /*07fc*/ 	.word	0x00000000
        /*0800*/ 	.short	0x0101
        /*0802*/ 	.byte	0xff
	.zero		1


	//   ....[111]....
        /*0804*/ 	.word	0x0000bf90
        /*0808*/ 	.word	0x00000003
        /*080c*/ 	.word	0x000000f0
        /*0810*/ 	.short	0x010a
        /*0812*/ 	.byte	0xff
	.zero		1


	//   ....[112]....
        /*0814*/ 	.word	0x0000bff0
        /*0818*/ 	.word	0x00000000
        /*081c*/ 	.word	0x00000028
        /*0820*/ 	.short	0x010a
        /*0822*/ 	.byte	0xff
	.zero		1


	//   ....[113]....
        /*0824*/ 	.word	0x0000c050
        /*0828*/ 	.word	0x00000000
        /*082c*/ 	.word	0x00000028
        /*0830*/ 	.short	0x010a
        /*0832*/ 	.byte	0xff
	.zero		1


	//   ....[114]....
        /*0834*/ 	.word	0x0000c0a0
        /*0838*/ 	.word	0x00000003
        /*083c*/ 	.word	0x000000a0
        /*0840*/ 	.short	0x010a
        /*0842*/ 	.byte	0xff
	.zero		1


	//   ....[115]....
        /*0844*/ 	.word	0x0000c100
        /*0848*/ 	.word	0x00000000
        /*084c*/ 	.word	0x00000000
        /*0850*/ 	.short	0x010a
        /*0852*/ 	.byte	0xff
	.zero		1


	//   ....[116]....
        /*0854*/ 	.word	0x0000c160
        /*0858*/ 	.word	0x00000000
        /*085c*/ 	.word	0x00000000
        /*0860*/ 	.short	0x010a
        /*0862*/ 	.byte	0xff
	.zero		1


	//   ....[117]....
        /*0864*/ 	.word	0x0000c1c0
        /*0868*/ 	.word	0x00000000
        /*086c*/ 	.word	0x00000000
        /*0870*/ 	.short	0x010a
        /*0872*/ 	.byte	0xff
	.zero		1


	//   ....[118]....
        /*0874*/ 	.word	0x0000c220
        /*0878*/ 	.word	0x00000000
        /*087c*/ 	.word	0x00000000
        /*0880*/ 	.short	0x010a
        /*0882*/ 	.byte	0xff
	.zero		1


	//   ....[119]....
        /*0884*/ 	.word	0x0000c270
        /*0888*/ 	.word	0x00000002
        /*088c*/ 	.word	0x000000e0
        /*0890*/ 	.short	0x010a
        /*0892*/ 	.byte	0xff
	.zero		1


	//   ....[120]....
        /*0894*/ 	.word	0x0000c2d0
        /*0898*/ 	.word	0x00000002
        /*089c*/ 	.word	0x000000b0
        /*08a0*/ 	.short	0x010a
        /*08a2*/ 	.byte	0xff
	.zero		1


	//   ....[121]....
        /*08a4*/ 	.word	0x0000c320
        /*08a8*/ 	.word	0x00000002
        /*08ac*/ 	.word	0x000000a0
        /*08b0*/ 	.short	0x010a
        /*08b2*/ 	.byte	0xff
	.zero		1


	//   ....[122]....
        /*08b4*/ 	.word	0x0000c380
        /*08b8*/ 	.word	0x00000000
        /*08bc*/ 	.word	0x000000b0
        /*08c0*/ 	.short	0x010a
        /*08c2*/ 	.byte	0xff
	.zero		1


	//   ....[123]....
        /*08c4*/ 	.word	0x0000c3e0
        /*08c8*/ 	.word	0x00000000
        /*08cc*/ 	.word	0x00000008
        /*08d0*/ 	.short	0x010a
        /*08d2*/ 	.byte	0xff
	.zero		1


	//   ....[124]....
        /*08d4*/ 	.word	0x0000c4d0
        /*08d8*/ 	.word	0x00000000
        /*08dc*/ 	.word	0x00000008
        /*08e0*/ 	.short	0x010a
        /*08e2*/ 	.byte	0xff
	.zero		1


	//   ....[125]....
        /*08e4*/ 	.word	0x0000c520
        /*08e8*/ 	.word	0x00000000
        /*08ec*/ 	.word	0x000000a0
        /*08f0*/ 	.short	0x010a
        /*08f2*/ 	.byte	0xff
	.zero		1


	//   ....[126]....
        /*08f4*/ 	.word	0x0000c580
        /*08f8*/ 	.word	0x00000000
        /*08fc*/ 	.word	0x000000d0
        /*0900*/ 	.short	0x010a
        /*0902*/ 	.byte	0xff
	.zero		1


	//   ....[127]....
        /*0904*/ 	.word	0x0000c5e0
        /*0908*/ 	.word	0x00000000
        /*090c*/ 	.word	0x00000000
        /*0910*/ 	.short	0x010a
        /*0912*/ 	.byte	0xff
	.zero		1


	//   ....[128]....
        /*0914*/ 	.word	0x0000c640
        /*0918*/ 	.word	0x00000000
        /*091c*/ 	.word	0x00000000
        /*0920*/ 	.short	0x010a
        /*0922*/ 	.byte	0xff
	.zero		1


	//   ....[129]....
        /*0924*/ 	.word	0x0000c6a0
        /*0928*/ 	.word	0x00000000
        /*092c*/ 	.word	0x00000100
        /*0930*/ 	.short	0x010a
        /*0932*/ 	.byte	0xff
	.zero		1


	//   ....[130]....
        /*0934*/ 	.word	0x0000c6f0
        /*0938*/ 	.word	0x0000000c
        /*093c*/ 	.word	0x000000a0
        /*0940*/ 	.short	0x010a
        /*0942*/ 	.byte	0xff
	.zero		1


	//   ....[131]....
        /*0944*/ 	.word	0x0000c750
        /*0948*/ 	.word	0x00000000
        /*094c*/ 	.word	0x00000098
        /*0950*/ 	.short	0x010a
        /*0952*/ 	.byte	0xff
	.zero		1


	//   ....[132]....
        /*0954*/ 	.word	0x0000c7b0
        /*0958*/ 	.word	0x00000000
        /*095c*/ 	.word	0x00000070
        /*0960*/ 	.short	0x010a
        /*0962*/ 	.byte	0xff
	.zero		1


	//   ....[133]....
        /*0964*/ 	.word	0x0000c810
        /*0968*/ 	.word	0x00000000
        /*096c*/ 	.word	0x00000078
        /*0970*/ 	.short	0x010a
        /*0972*/ 	.byte	0xff
	.zero		1


	//   ....[134]....
        /*0974*/ 	.word	0x0000c870
        /*0978*/ 	.word	0x00000000
        /*097c*/ 	.word	0x00000080
        /*0980*/ 	.short	0x010a
        /*0982*/ 	.byte	0xff
	.zero		1


	//   ....[135]....
        /*0984*/ 	.word	0x0000c8d0
        /*0988*/ 	.word	0x00000000
        /*098c*/ 	.word	0x00000088
        /*0990*/ 	.short	0x010a
        /*0992*/ 	.byte	0xff
	.zero		1


	//   ....[136]....
        /*0994*/ 	.word	0x0000c930
        /*0998*/ 	.word	0x00000000
        /*099c*/ 	.word	0x00000070
        /*09a0*/ 	.short	0x010a
        /*09a2*/ 	.byte	0xff
	.zero		1


	//   ....[137]....
        /*09a4*/ 	.word	0x0000c990
        /*09a8*/ 	.word	0x00000000
        /*09ac*/ 	.word	0x00000078
        /*09b0*/ 	.short	0x010a
        /*09b2*/ 	.byte	0xff
	.zero		1


	//   ....[138]....
        /*09b4*/ 	.word	0x0000c9f0
        /*09b8*/ 	.word	0x00000000
        /*09bc*/ 	.word	0x00000080
        /*09c0*/ 	.short	0x010a
        /*09c2*/ 	.byte	0xff
	.zero		1


	//   ....[139]....
        /*09c4*/ 	.word	0x0000ca40
        /*09c8*/ 	.word	0x00000003
        /*09cc*/ 	.word	0x000000a0
        /*09d0*/ 	.short	0x010a
        /*09d2*/ 	.byte	0xff
	.zero		1


	//   ....[140]....
        /*09d4*/ 	.word	0x0000ca90
        /*09d8*/ 	.word	0x00000003
        /*09dc*/ 	.word	0x00000050
        /*09e0*/ 	.short	0x010a
        /*09e2*/ 	.byte	0xff
	.zero		1


	//   ....[141]....
        /*09e4*/ 	.word	0x0000cae0
        /*09e8*/ 	.word	0x00000093
        /*09ec*/ 	.word	0x000000c0
        /*09f0*/ 	.short	0x010a
        /*09f2*/ 	.byte	0xff
	.zero		1


	//   ....[142]....
        /*09f4*/ 	.word	0x0000cb30
        /*09f8*/ 	.word	0x0000006b
        /*09fc*/ 	.word	0x00000050
        /*0a00*/ 	.short	0x010a
        /*0a02*/ 	.byte	0xff
	.zero		1


	//   ....[143]....
        /*0a04*/ 	.word	0x0000cb80
        /*0a08*/ 	.word	0x00000000
        /*0a0c*/ 	.word	0x00000050
        /*0a10*/ 	.short	0x010a
        /*0a12*/ 	.byte	0xff
	.zero		1


	//   ....[144]....
        /*0a14*/ 	.word	0x0000cbd0
        /*0a18*/ 	.word	0x00000000
        /*0a1c*/ 	.word	0x00000050
        /*0a20*/ 	.short	0x010a
        /*0a22*/ 	.byte	0xff
	.zero		1


	//----- nvinfo : EIATTR_NUM_MBARRIERS
	.align		4
.L_48:
        /*0a24*/ 	.byte	0x03, 0x38
        /*0a26*/ 	.short	0x0021


	//----- nvinfo : EIATTR_EXIT_INSTR_OFFSETS
	.align		4
        /*0a28*/ 	.byte	0x04, 0x1c
        /*0a2a*/ 	.short	(.L_50 - .L_49)


	//   ....[0]....
.L_49:
        /*0a2c*/ 	.word	0x00002d30


	//   ....[1]....
        /*0a30*/ 	.word	0x00003220


	//   ....[2]....
        /*0a34*/ 	.word	0x00003280


	//   ....[3]....
        /*0a38*/ 	.word	0x000044e0


	//   ....[4]....
        /*0a3c*/ 	.word	0x00005640


	//   ....[5]....
        /*0a40*/ 	.word	0x00005680


	//   ....[6]....
        /*0a44*/ 	.word	0x0000bf80


	//----- nvinfo : EIATTR_MAX_THREADS
	.align		4
.L_50:
        /*0a48*/ 	.byte	0x04, 0x05
        /*0a4a*/ 	.short	(.L_52 - .L_51)
.L_51:
        /*0a4c*/ 	.word	0x00000100
        /*0a50*/ 	.word	0x00000001
        /*0a54*/ 	.word	0x00000001


	//----- nvinfo : EIATTR_CRS_STACK_SIZE
	.align		4
.L_52:
        /*0a58*/ 	.byte	0x04, 0x1e
        /*0a5a*/ 	.short	(.L_54 - .L_53)
.L_53:
        /*0a5c*/ 	.word	0x00000000


	//----- nvinfo : EIATTR_CBANK_PARAM_SIZE
	.align		4
.L_54:
        /*0a60*/ 	.byte	0x03, 0x19
        /*0a62*/ 	.short	0x0800


	//----- nvinfo : EIATTR_PARAM_CBANK
	.align		4
        /*0a64*/ 	.byte	0x04, 0x0a
        /*0a66*/ 	.short	(.L_56 - .L_55)
	.align		4
.L_55:
        /*0a68*/ 	.word	index@(.nv.constant0._ZN7cutlass13device_kernelINS_4gemm6kernel13GemmUniversalIN4cute5tupleIJiiiiEEENS1_10collective13CollectiveMmaINS1_35MainloopSm100TmaUmmaWarpSpecializedILi5ELi2ELi2ENS5_IJNS4_1CILi4EEENSA_ILi2EEENSA_ILi1EEEEEEEENS5_IJNSA_ILi256EEESG_NSA_ILi128EEEEEEaNS5_IJlSD_lEEEaSJ_NS4_8TiledMMAINS4_8MMA_AtomIJNS4_21SM100_MMA_S8_2x1SM_SSIaaiLi256ELi256ELNS4_4UMMA5MajorE0ELSO_0ELNSN_8SaturateE0EEEEEENS4_6LayoutINS5_IJSD_SD_SD_EEENS5_IJNSA_ILi0EEESU_SU_EEEEENS5_IJNS4_10UnderscoreESX_SX_EEEEENS4_28SM100_TMA_2SM_LOAD_MULTICASTENS4_14ComposedLayoutINS4_7SwizzleILi3ELi4ELi3EEENS4_18smem_ptr_flag_bitsILi8EEENSS_INS5_IJNSA_ILi8EEESH_EEENS5_IJSH_SD_EEEEEEEvNS4_8identityES10_S1A_vS1B_EENS_8epilogue10collective18CollectiveEpilogueINS1D_23Sm100TmaWarpSpecializedILi4ELi2ELi64ELb0ELb0EEEJNS5_IJSH_SG_SH_EEENS5_IJNSS_ISH_SD_EENSS_INSA_ILi64EEESD_EEEEEaSJ_aSJ_NS1D_6fusion15FusionCallbacksIS1H_NS1N_17LinearCombinationIaiaiLNS_15FloatRoundStyleE2EEES1I_S1M_JEEENS4_5SM1004TMEM4LOAD26SM100_TMEM_LOAD_32dp32b64xENS4_13SM90_TMA_LOADENS11_INS12_ILi2ELi4ELi3EEES15_NSS_INS5_IJS16_S1K_EEENS5_IJS1K_SD_EEEEEEENS4_39AutoVectorizingCopyWithAssumedAlignmentILi128EEENS4_14SM90_TMA_STOREES22_S24_S24_EEEvvEEEEvNT_6ParamsE)
        /*0a6c*/ 	.short	0x0380
        /*0a6e*/ 	.short	0x0800


	//----- nvinfo : EIATTR_SW_WAR
	.align		4
.L_56:
        /*0a70*/ 	.byte	0x04, 0x36
        /*0a72*/ 	.short	(.L_58 - .L_57)
.L_57:
        /*0a74*/ 	.word	0x00000008
.L_58:


//--------------------- .nv.callgraph             --------------------------
	.section	.nv.callgraph,"",@"SHT_CUDA_CALLGRAPH"
	.align	4
	.sectionentsize	8
	.align		4
        /*0000*/ 	.word	0x00000000
	.align		4
        /*0004*/ 	.word	0xffffffff
	.align		4
        /*0008*/ 	.word	index@(_ZN7cutlass13device_kernelINS_4gemm6kernel13GemmUniversalIN4cute5tupleIJiiiiEEENS1_10collective13CollectiveMmaINS1_35MainloopSm100TmaUmmaWarpSpecializedILi5ELi2ELi2ENS5_IJNS4_1CILi4EEENSA_ILi2EEENSA_ILi1EEEEEEEENS5_IJNSA_ILi256EEESG_NSA_ILi128EEEEEEaNS5_IJlSD_lEEEaSJ_NS4_8TiledMMAINS4_8MMA_AtomIJNS4_21SM100_MMA_S8_2x1SM_SSIaaiLi256ELi256ELNS4_4UMMA5MajorE0ELSO_0ELNSN_8SaturateE0EEEEEENS4_6LayoutINS5_IJSD_SD_SD_EEENS5_IJNSA_ILi0EEESU_SU_EEEEENS5_IJNS4_10UnderscoreESX_SX_EEEEENS4_28SM100_TMA_2SM_LOAD_MULTICASTENS4_14ComposedLayoutINS4_7SwizzleILi3ELi4ELi3EEENS4_18smem_ptr_flag_bitsILi8EEENSS_INS5_IJNSA_ILi8EEESH_EEENS5_IJSH_SD_EEEEEEEvNS4_8identityES10_S1A_vS1B_EENS_8epilogue10collective18CollectiveEpilogueINS1D_23Sm100TmaWarpSpecializedILi4ELi2ELi64ELb0ELb0EEEJNS5_IJSH_SG_SH_EEENS5_IJNSS_ISH_SD_EENSS_INSA_ILi64EEESD_EEEEEaSJ_aSJ_NS1D_6fusion15FusionCallbacksIS1H_NS1N_17LinearCombinationIaiaiLNS_15FloatRoundStyleE2EEES1I_S1M_JEEENS4_5SM1004TMEM4LOAD26SM100_TMEM_LOAD_32dp32b64xENS4_13SM90_TMA_LOADENS11_INS12_ILi2ELi4ELi3EEES15_NSS_INS5_IJS16_S1K_EEENS5_IJS1K_SD_EEEEEEENS4_39AutoVectorizingCopyWithAssumedAlignmentILi128EEENS4_14SM90_TMA_STOREES22_S24_S24_EEEvvEEEEvNT_6ParamsE)
	.align		4
        /*000c*/ 	.word	index@(__assertfail)
	.align		4
        /*0010*/ 	.word	0x00000000
	.align		4
        /*0014*/ 	.word	0xfffffffe
	.align		4
        /*0018*/ 	.word	0x00000000
	.align		4
        /*001c*/ 	.word	0xfffffffd
	.align		4
        /*0020*/ 	.word	0x00000000
	.align		4
        /*0024*/ 	.word	0xfffffffc


//--------------------- .nv.constant4             --------------------------
	.section	.nv.constant4,"a",@progbits
	.align	8
	.align		8
.nv.constant4:
        /*0000*/ 	.dword	__assertfail
	.align		8
        /*0008*/ 	.dword	__unnamed_1
	.align		8
        /*0010*/ 	.dword	__unnamed_2
	.align		8
        /*0018*/ 	.dword	__unnamed_3
	.align		8
        /*0020*/ 	.dword	_ZN40_INTERNAL_7e17b904_4_k_cu_59fc002f_310494cuda3std3__45__cpo5beginE
	.align		8
        /*0028*/ 	.dword	_ZN40_INTERNAL_7e17b904_4_k_cu_59fc002f_310494cuda3std3__45__cpo3endE
	.align		8
        /*0030*/ 	.dword	_ZN40_INTERNAL_7e17b904_4_k_cu_59fc002f_310494cuda3std3__45__cpo6cbeginE
	.align		8
        /*0038*/ 	.dword	_ZN40_INTERNAL_7e17b904_4_k_cu_59fc002f_310494cuda3std3__45__cpo4cendE
	.align		8
        /*0040*/ 	.dword	_ZN40_INTERNAL_7e17b904_4_k_cu_59fc002f_310494cuda3std3__442_GLOBAL__N__7e17b904_4_k_cu_59fc002f_310496ignoreE
	.align		8
        /*0048*/ 	.dword	_ZN40_INTERNAL_7e17b904_4_k_cu_59fc002f_310494cuda3std3__419piecewise_constructE
	.align		8
        /*0050*/ 	.dword	_ZN40_INTERNAL_7e17b904_4_k_cu_59fc002f_310494cuda3std3__48in_placeE
	.align		8
        /*0058*/ 	.dword	_ZN40_INTERNAL_7e17b904_4_k_cu_59fc002f_310494cuda3std6ranges3__45__cpo4swapE
	.align		8
        /*0060*/ 	.dword	_ZN40_INTERNAL_7e17b904_4_k_cu_59fc002f_310494cuda3std6ranges3__45__cpo9iter_moveE
	.align		8
        /*0068*/ 	.dword	_ZN40_INTERNAL_7e17b904_4_k_cu_59fc002f_310494cute7productE
	.align		8
        /*0070*/ 	.dword	_ZN40_INTERNAL_7e17b904_4_k_cu_59fc002f_310494cute1_E
	.align		8
        /*0078*/ 	.dword	$str$25
	.align		8
        /*0080*/ 	.dword	$str$26
	.align		8
        /*0088*/ 	.dword	$str$27
	.align		8
        /*0090*/ 	.dword	$str$28


//--------------------- .text._ZN7cutlass13device_kernelINS_4gemm6kernel13GemmUniversalIN4cute5tupleIJiiiiEEENS1_10collective13CollectiveMmaINS1_35MainloopSm100TmaUmmaWarpSpecializedILi5ELi2ELi2ENS5_IJNS4_1CILi4EEENSA_ILi2EEENSA_ILi1EEEEEEEENS5_IJNSA_ILi256EEESG_NSA_ILi128EEEEEEaNS5_IJlSD_lEEEaSJ_NS4_8TiledMMAINS4_8MMA_AtomIJNS4_21SM100_MMA_S8_2x1SM_SSIaaiLi256ELi256ELNS4_4UMMA5MajorE0ELSO_0ELNSN_8SaturateE0EEEEEENS4_6LayoutINS5_IJSD_SD_SD_EEENS5_IJNSA_ILi0EEESU_SU_EEEEENS5_IJNS4_10UnderscoreESX_SX_EEEEENS4_28SM100_TMA_2SM_LOAD_MULTICASTENS4_14ComposedLayoutINS4_7SwizzleILi3ELi4ELi3EEENS4_18smem_ptr_flag_bitsILi8EEENSS_INS5_IJNSA_ILi8EEESH_EEENS5_IJSH_SD_EEEEEEEvNS4_8identityES10_S1A_vS1B_EENS_8epilogue10collective18CollectiveEpilogueINS1D_23Sm100TmaWarpSpecializedILi4ELi2ELi64ELb0ELb0EEEJNS5_IJSH_SG_SH_EEENS5_IJNSS_ISH_SD_EENSS_INSA_ILi64EEESD_EEEEEaSJ_aSJ_NS1D_6fusion15FusionCallbacksIS1H_NS1N_17LinearCombinationIaiaiLNS_15FloatRoundStyleE2EEES1I_S1M_JEEENS4_5SM1004TMEM4LOAD26SM100_TMEM_LOAD_32dp32b64xENS4_13SM90_TMA_LOADENS11_INS12_ILi2ELi4ELi3EEES15_NSS_INS5_IJS16_S1K_EEENS5_IJS1K_SD_EEEEEEENS4_39AutoVectorizingCopyWithAssumedAlignmentILi128EEENS4_14SM90_TMA_STOREES22_S24_S24_EEEvvEEEEvNT_6ParamsE --------------------------
	.section	.text._ZN7cutlass13device_kernelINS_4gemm6kernel13GemmUniversalIN4cute5tupleIJiiiiEEENS1_10collective13CollectiveMmaINS1_35MainloopSm100TmaUmmaWarpSpecializedILi5ELi2ELi2ENS5_IJNS4_1CILi4EEENSA_ILi2EEENSA_ILi1EEEEEEEENS5_IJNSA_ILi256EEESG_NSA_ILi128EEEEEEaNS5_IJlSD_lEEEaSJ_NS4_8TiledMMAINS4_8MMA_AtomIJNS4_21SM100_MMA_S8_2x1SM_SSIaaiLi256ELi256ELNS4_4UMMA5MajorE0ELSO_0ELNSN_8SaturateE0EEEEEENS4_6LayoutINS5_IJSD_SD_SD_EEENS5_IJNSA_ILi0EEESU_SU_EEEEENS5_IJNS4_10UnderscoreESX_SX_EEEEENS4_28SM100_TMA_2SM_LOAD_MULTICASTENS4_14ComposedLayoutINS4_7SwizzleILi3ELi4ELi3EEENS4_18smem_ptr_flag_bitsILi8EEENSS_INS5_IJNSA_ILi8EEESH_EEENS5_IJSH_SD_EEEEEEEvNS4_8identityES10_S1A_vS1B_EENS_8epilogue10collective18CollectiveEpilogueINS1D_23Sm100TmaWarpSpecializedILi4ELi2ELi64ELb0ELb0EEEJNS5_IJSH_SG_SH_EEENS5_IJNSS_ISH_SD_EENSS_INSA_ILi64EEESD_EEEEEaSJ_aSJ_NS1D_6fusion15FusionCallbacksIS1H_NS1N_17LinearCombinationIaiaiLNS_15FloatRoundStyleE2EEES1I_S1M_JEEENS4_5SM1004TMEM4LOAD26SM100_TMEM_LOAD_32dp32b64xENS4_13SM90_TMA_LOADENS11_INS12_ILi2ELi4ELi3EEES15_NSS_INS5_IJS16_S1K_EEENS5_IJS1K_SD_EEEEEEENS4_39AutoVectorizingCopyWithAssumedAlignmentILi128EEENS4_14SM90_TMA_STOREES22_S24_S24_EEEvvEEEEvNT_6ParamsE,"ax",@progbits
	.align	128
.text._ZN7cutlass13device_kernelINS_4gemm6kernel13GemmUniversalIN4cute5tupleIJiiiiEEENS1_10collective13CollectiveMmaINS1_35MainloopSm100TmaUmmaWarpSpecializedILi5ELi2ELi2ENS5_IJNS4_1CILi4EEENSA_ILi2EEENSA_ILi1EEEEEEEENS5_IJNSA_ILi256EEESG_NSA_ILi128EEEEEEaNS5_IJlSD_lEEEaSJ_NS4_8TiledMMAINS4_8MMA_AtomIJNS4_21SM100_MMA_S8_2x1SM_SSIaaiLi256ELi256ELNS4_4UMMA5MajorE0ELSO_0ELNSN_8SaturateE0EEEEEENS4_6LayoutINS5_IJSD_SD_SD_EEENS5_IJNSA_ILi0EEESU_SU_EEEEENS5_IJNS4_10UnderscoreESX_SX_EEEEENS4_28SM100_TMA_2SM_LOAD_MULTICASTENS4_14ComposedLayoutINS4_7SwizzleILi3ELi4ELi3EEENS4_18smem_ptr_flag_bitsILi8EEENSS_INS5_IJNSA_ILi8EEESH_EEENS5_IJSH_SD_EEEEEEEvNS4_8identityES10_S1A_vS1B_EENS_8epilogue10collective18CollectiveEpilogueINS1D_23Sm100TmaWarpSpecializedILi4ELi2ELi64ELb0ELb0EEEJNS5_IJSH_SG_SH_EEENS5_IJNSS_ISH_SD_EENSS_INSA_ILi64EEESD_EEEEEaSJ_aSJ_NS1D_6fusion15FusionCallbacksIS1H_NS1N_17LinearCombinationIaiaiLNS_15FloatRoundStyleE2EEES1I_S1M_JEEENS4_5SM1004TMEM4LOAD26SM100_TMEM_LOAD_32dp32b64xENS4_13SM90_TMA_LOADENS11_INS12_ILi2ELi4ELi3EEES15_NSS_INS5_IJS16_S1K_EEENS5_IJS1K_SD_EEEEEEENS4_39AutoVectorizingCopyWithAssumedAlignmentILi128EEENS4_14SM90_TMA_STOREES22_S24_S24_EEEvvEEEEvNT_6ParamsE:
        .type           _ZN7cutlass13device_kernelINS_4gemm6kernel13GemmUniversalIN4cute5tupleIJiiiiEEENS1_10collective13CollectiveMmaINS1_35MainloopSm100TmaUmmaWarpSpecializedILi5ELi2ELi2ENS5_IJNS4_1CILi4EEENSA_ILi2EEENSA_ILi1EEEEEEEENS5_IJNSA_ILi256EEESG_NSA_ILi128EEEEEEaNS5_IJlSD_lEEEaSJ_NS4_8TiledMMAINS4_8MMA_AtomIJNS4_21SM100_MMA_S8_2x1SM_SSIaaiLi256ELi256ELNS4_4UMMA5MajorE0ELSO_0ELNSN_8SaturateE0EEEEEENS4_6LayoutINS5_IJSD_SD_SD_EEENS5_IJNSA_ILi0EEESU_SU_EEEEENS5_IJNS4_10UnderscoreESX_SX_EEEEENS4_28SM100_TMA_2SM_LOAD_MULTICASTENS4_14ComposedLayoutINS4_7SwizzleILi3ELi4ELi3EEENS4_18smem_ptr_flag_bitsILi8EEENSS_INS5_IJNSA_ILi8EEESH_EEENS5_IJSH_SD_EEEEEEEvNS4_8identityES10_S1A_vS1B_EENS_8epilogue10collective18CollectiveEpilogueINS1D_23Sm100TmaWarpSpecializedILi4ELi2ELi64ELb0ELb0EEEJNS5_IJSH_SG_SH_EEENS5_IJNSS_ISH_SD_EENSS_INSA_ILi64EEESD_EEEEEaSJ_aSJ_NS1D_6fusion15FusionCallbacksIS1H_NS1N_17LinearCombinationIaiaiLNS_15FloatRoundStyleE2EEES1I_S1M_JEEENS4_5SM1004TMEM4LOAD26SM100_TMEM_LOAD_32dp32b64xENS4_13SM90_TMA_LOADENS11_INS12_ILi2ELi4ELi3EEES15_NSS_INS5_IJS16_S1K_EEENS5_IJS1K_SD_EEEEEEENS4_39AutoVectorizingCopyWithAssumedAlignmentILi128EEENS4_14SM90_TMA_STOREES22_S24_S24_EEEvvEEEEvNT_6ParamsE,@function
        .size           _ZN7cutlass13device_kernelINS_4gemm6kernel13GemmUniversalIN4cute5tupleIJiiiiEEENS1_10collective13CollectiveMmaINS1_35MainloopSm100TmaUmmaWarpSpecializedILi5ELi2ELi2ENS5_IJNS4_1CILi4EEENSA_ILi2EEENSA_ILi1EEEEEEEENS5_IJNSA_ILi256EEESG_NSA_ILi128EEEEEEaNS5_IJlSD_lEEEaSJ_NS4_8TiledMMAINS4_8MMA_AtomIJNS4_21SM100_MMA_S8_2x1SM_SSIaaiLi256ELi256ELNS4_4UMMA5MajorE0ELSO_0ELNSN_8SaturateE0EEEEEENS4_6LayoutINS5_IJSD_SD_SD_EEENS5_IJNSA_ILi0EEESU_SU_EEEEENS5_IJNS4_10UnderscoreESX_SX_EEEEENS4_28SM100_TMA_2SM_LOAD_MULTICASTENS4_14ComposedLayoutINS4_7SwizzleILi3ELi4ELi3EEENS4_18smem_ptr_flag_bitsILi8EEENSS_INS5_IJNSA_ILi8EEESH_EEENS5_IJSH_SD_EEEEEEEvNS4_8identityES10_S1A_vS1B_EENS_8epilogue10collective18CollectiveEpilogueINS1D_23Sm100TmaWarpSpecializedILi4ELi2ELi64ELb0ELb0EEEJNS5_IJSH_SG_SH_EEENS5_IJNSS_ISH_SD_EENSS_INSA_ILi64EEESD_EEEEEaSJ_aSJ_NS1D_6fusion15FusionCallbacksIS1H_NS1N_17LinearCombinationIaiaiLNS_15FloatRoundStyleE2EEES1I_S1M_JEEENS4_5SM1004TMEM4LOAD26SM100_TMEM_LOAD_32dp32b64xENS4_13SM90_TMA_LOADENS11_INS12_ILi2ELi4ELi3EEES15_NSS_INS5_IJS16_S1K_EEENS5_IJS1K_SD_EEEEEEENS4_39AutoVectorizingCopyWithAssumedAlignmentILi128EEENS4_14SM90_TMA_STOREES22_S24_S24_EEEvvEEEEvNT_6ParamsE,(.L_x_188 - _ZN7cutlass13device_kernelINS_4gemm6kernel13GemmUniversalIN4cute5tupleIJiiiiEEENS1_10collective13CollectiveMmaINS1_35MainloopSm100TmaUmmaWarpSpecializedILi5ELi2ELi2ENS5_IJNS4_1CILi4EEENSA_ILi2EEENSA_ILi1EEEEEEEENS5_IJNSA_ILi256EEESG_NSA_ILi128EEEEEEaNS5_IJlSD_lEEEaSJ_NS4_8TiledMMAINS4_8MMA_AtomIJNS4_21SM100_MMA_S8_2x1SM_SSIaaiLi256ELi256ELNS4_4UMMA5MajorE0ELSO_0ELNSN_8SaturateE0EEEEEENS4_6LayoutINS5_IJSD_SD_SD_EEENS5_IJNSA_ILi0EEESU_SU_EEEEENS5_IJNS4_10UnderscoreESX_SX_EEEEENS4_28SM100_TMA_2SM_LOAD_MULTICASTENS4_14ComposedLayoutINS4_7SwizzleILi3ELi4ELi3EEENS4_18smem_ptr_flag_bitsILi8EEENSS_INS5_IJNSA_ILi8EEESH_EEENS5_IJSH_SD_EEEEEEEvNS4_8identityES10_S1A_vS1B_EENS_8epilogue10collective18CollectiveEpilogueINS1D_23Sm100TmaWarpSpecializedILi4ELi2ELi64ELb0ELb0EEEJNS5_IJSH_SG_SH_EEENS5_IJNSS_ISH_SD_EENSS_INSA_ILi64EEESD_EEEEEaSJ_aSJ_NS1D_6fusion15FusionCallbacksIS1H_NS1N_17LinearCombinationIaiaiLNS_15FloatRoundStyleE2EEES1I_S1M_JEEENS4_5SM1004TMEM4LOAD26SM100_TMEM_LOAD_32dp32b64xENS4_13SM90_TMA_LOADENS11_INS12_ILi2ELi4ELi3EEES15_NSS_INS5_IJS16_S1K_EEENS5_IJS1K_SD_EEEEEEENS4_39AutoVectorizingCopyWithAssumedAlignmentILi128EEENS4_14SM90_TMA_STOREES22_S24_S24_EEEvvEEEEvNT_6ParamsE)
        .other          _ZN7cutlass13device_kernelINS_4gemm6kernel13GemmUniversalIN4cute5tupleIJiiiiEEENS1_10collective13CollectiveMmaINS1_35MainloopSm100TmaUmmaWarpSpecializedILi5ELi2ELi2ENS5_IJNS4_1CILi4EEENSA_ILi2EEENSA_ILi1EEEEEEEENS5_IJNSA_ILi256EEESG_NSA_ILi128EEEEEEaNS5_IJlSD_lEEEaSJ_NS4_8TiledMMAINS4_8MMA_AtomIJNS4_21SM100_MMA_S8_2x1SM_SSIaaiLi256ELi256ELNS4_4UMMA5MajorE0ELSO_0ELNSN_8SaturateE0EEEEEENS4_6LayoutINS5_IJSD_SD_SD_EEENS5_IJNSA_ILi0EEESU_SU_EEEEENS5_IJNS4_10UnderscoreESX_SX_EEEEENS4_28SM100_TMA_2SM_LOAD_MULTICASTENS4_14ComposedLayoutINS4_7SwizzleILi3ELi4ELi3EEENS4_18smem_ptr_flag_bitsILi8EEENSS_INS5_IJNSA_ILi8EEESH_EEENS5_IJSH_SD_EEEEEEEvNS4_8identityES10_S1A_vS1B_EENS_8epilogue10collective18CollectiveEpilogueINS1D_23Sm100TmaWarpSpecializedILi4ELi2ELi64ELb0ELb0EEEJNS5_IJSH_SG_SH_EEENS5_IJNSS_ISH_SD_EENSS_INSA_ILi64EEESD_EEEEEaSJ_aSJ_NS1D_6fusion15FusionCallbacksIS1H_NS1N_17LinearCombinationIaiaiLNS_15FloatRoundStyleE2EEES1I_S1M_JEEENS4_5SM1004TMEM4LOAD26SM100_TMEM_LOAD_32dp32b64xENS4_13SM90_TMA_LOADENS11_INS12_ILi2ELi4ELi3EEES15_NSS_INS5_IJS16_S1K_EEENS5_IJS1K_SD_EEEEEEENS4_39AutoVectorizingCopyWithAssumedAlignmentILi128EEENS4_14SM90_TMA_STOREES22_S24_S24_EEEvvEEEEvNT_6ParamsE,@"STO_CUDA_ENTRY STV_DEFAULT"
_ZN7cutlass13device_kernelINS_4gemm6kernel13GemmUniversalIN4cute5tupleIJiiiiEEENS1_10collective13CollectiveMmaINS1_35MainloopSm100TmaUmmaWarpSpecializedILi5ELi2ELi2ENS5_IJNS4_1CILi4EEENSA_ILi2EEENSA_ILi1EEEEEEEENS5_IJNSA_ILi256EEESG_NSA_ILi128EEEEEEaNS5_IJlSD_lEEEaSJ_NS4_8TiledMMAINS4_8MMA_AtomIJNS4_21SM100_MMA_S8_2x1SM_SSIaaiLi256ELi256ELNS4_4UMMA5MajorE0ELSO_0ELNSN_8SaturateE0EEEEEENS4_6LayoutINS5_IJSD_SD_SD_EEENS5_IJNSA_ILi0EEESU_SU_EEEEENS5_IJNS4_10UnderscoreESX_SX_EEEEENS4_28SM100_TMA_2SM_LOAD_MULTICASTENS4_14ComposedLayoutINS4_7SwizzleILi3ELi4ELi3EEENS4_18smem_ptr_flag_bitsILi8EEENSS_INS5_IJNSA_ILi8EEESH_EEENS5_IJSH_SD_EEEEEEEvNS4_8identityES10_S1A_vS1B_EENS_8epilogue10collective18CollectiveEpilogueINS1D_23Sm100TmaWarpSpecializedILi4ELi2ELi64ELb0ELb0EEEJNS5_IJSH_SG_SH_EEENS5_IJNSS_ISH_SD_EENSS_INSA_ILi64EEESD_EEEEEaSJ_aSJ_NS1D_6fusion15FusionCallbacksIS1H_NS1N_17LinearCombinationIaiaiLNS_15FloatRoundStyleE2EEES1I_S1M_JEEENS4_5SM1004TMEM4LOAD26SM100_TMEM_LOAD_32dp32b64xENS4_13SM90_TMA_LOADENS11_INS12_ILi2ELi4ELi3EEES15_NSS_INS5_IJS16_S1K_EEENS5_IJS1K_SD_EEEEEEENS4_39AutoVectorizingCopyWithAssumedAlignmentILi128EEENS4_14SM90_TMA_STOREES22_S24_S24_EEEvvEEEEvNT_6ParamsE:
[----:B------:R-:W1:Y:S01]  /*0000*/  LDC R1, c[0x0][0x37c] ;  /* 0x0000df00ff017b82 */ /* 0x000e620000000800 */
[----:B------:R-:W2:Y:S01]  /*0010*/  S2R R157, SR_TID.X ;  /* 0x00000000009d7919 */ /* 0x000ea20000002100 */
[----:B------:R-:W3:Y:S06]  /*0020*/  LDCU.64 UR8, c[0x0][0x890] ;  /* 0x00011200ff0877ac */ /* 0x000eec0008000a00 */
[----:B------:R-:W4:Y:S01]  /*0030*/  S2UR UR45, SR_CgaCtaId ;  /* 0x00000000002d79c3 */ /* 0x000f220000008800 */
[----:B------:R-:W-:Y:S02]  /*0040*/  PRMT R144, RZ, 0x7610, R144 ;  /* 0x00007610ff907816 */ /* 0x000fe40000000090 */
[----:B------:R-:W-:-:S02]  /*0050*/  ELECT P0, URZ, PT ;  /* 0x0000000000ff782f */ /* 0x000fc40003800000 */
[----:B---3--:R-:W-:-:S04]  /*0060*/  ISETP.NE.U32.AND P1, PT, RZ, UR8, PT ;  /* 0x00000008ff007c0c */ /* 0x008fc8000bf25070 */
[----:B------:R-:W-:Y:S01]  /*0070*/  ISETP.NE.AND.EX P2, PT, RZ, UR9, PT, P1 ;  /* 0x00000009ff007c0c */ /* 0x000fe2000bf45310 */
[----:B----4-:R-:W-:Y:S02]  /*0080*/  ULOP3.LUT UR47, UR45, 0x1, URZ, 0xc0, !UPT ;  /* 0x000000012d2f7892 */ /* 0x010fe4000f8ec0ff */
[----:B------:R-:W-:Y:S01]  /*0090*/  ULOP3.LUT UR46, UR45, 0x1, URZ, 0x3c, !UPT ;  /* 0x000000012d2e7892 */ /* 0x000fe2000f8e3cff */
[----:B--2---:R-:W-:-:S05]  /*00a0*/  SHF.R.U32.HI R145, RZ, 0x5, R157 ;  /* 0x00000005ff917819 */ /* 0x004fca000001169d */
[----:B------:R-:W2:Y:S02]  /*00b0*/  SHFL.IDX PT, R0, R145, RZ, 0x1f ;  /* 0x00001fff91007589 */ /* 0x000ea400000e0000 */
[----:B--2---:R-:W-:Y:S02]  /*00c0*/  R2UR UR25, R0 ;  /* 0x00000000001972ca */ /* 0x004fe400000e0000 */
[----:B-1----:R-:W-:Y:S05]  /*00d0*/  @P2 BRA `(.L_x_0) ;  /* 0x0000000000302947 */ /* 0x002fea0003800000 */
[----:B------:R-:W1:Y:S02]  /*00e0*/  LDCU.64 UR4, c[0x0][0x888] ;  /* 0x00011100ff0477ac */ /* 0x000e640008000a00 */
[----:B-1----:R-:W-:-:S04]  /*00f0*/  UISETP.NE.U32.AND UP0, UPT, UR4, URZ, UPT ;  /* 0x000000ff0400728c */ /* 0x002fc8000bf05070 */
[----:B------:R-:W-:-:S09]  /*0100*/  UISETP.NE.AND.EX UP0, UPT, UR5, URZ, UPT, UP0 ;  /* 0x000000ff0500728c */ /* 0x000fd2000bf05300 */
[----:B------:R-:W-:Y:S05]  /*0110*/  BRA.U !UP0, `(.L_x_1) ;  /* 0x0000000108147547 */ /* 0x000fea000b800000 */
[----:B------:R-:W1:Y:S01]  /*0120*/  LDC.64 R72, c[0x0][0x888] ;  /* 0x00022200ff487b82 */ /* 0x000e620000000a00 */
[----:B------:R-:W1:Y:S02]  /*0130*/  LDCU.64 UR4, c[0x0][0x358] ;  /* 0x00006b00ff0477ac */ /* 0x000e640008000a00 */
[----:B-1----:R1:W5:Y:S01]  /*0140*/  LDG.E R72, desc[UR4][R72.64] ;  /* 0x0000000448487981 */ /* 0x002362000c1e1900 */
[----:B------:R-:W-:Y:S01]  /*0150*/  HFMA2 R144, -RZ, RZ, 0, 5.9604644775390625e-08 ;  /* 0x00000001ff907431 */ /* 0x000fe200000001ff */
[----:B------:R-:W-:Y:S05]  /*0160*/  BRA `(.L_x_0) ;  /* 0x00000000000c7947 */ /* 0x000fea0003800000 */
.L_x_1:
[----:B------:R-:W1:Y:S01]  /*0170*/  LDCU UR4, c[0x0][0x880] ;  /* 0x00011000ff0477ac */ /* 0x000e620008000800 */
[----:B------:R-:W-:Y:S01]  /*0180*/  HFMA2 R144, -RZ, RZ, 0, 5.9604644775390625e-08 ;  /* 0x00000001ff907431 */ /* 0x000fe200000001ff */
[----:B-1----:R-:W-:-:S07]  /*0190*/  MOV R72, UR4 ;  /* 0x0000000400487c02 */ /* 0x002fce0008000f00 */
.L_x_0:
[----:B------:R-:W2:Y:S02]  /*01a0*/  LDCU.64 UR4, c[0x0][0x8b0] ;  /* 0x00011600ff0477ac */ /* 0x000ea40008000a00 */
[----:B--2---:R-:W-:-:S04]  /*01b0*/  UISETP.NE.U32.AND UP0, UPT, UR4, URZ, UPT ;  /* 0x000000ff0400728c */ /* 0x004fc8000bf05070 */
[----:B------:R-:W-:-:S09]  /*01c0*/  UISETP.NE.AND.EX UP0, UPT, UR5, URZ, UPT, UP0 ;  /* 0x000000ff0500728c */ /* 0x000fd2000bf05300 */
[----:B------:R-:W-:Y:S05]  /*01d0*/  BRA.U UP0, `(.L_x_2) ;  /* 0x0000000100287547 */ /* 0x000fea000b800000 */
[----:B------:R-:W2:Y:S02]  /*01e0*/  LDCU.64 UR4, c[0x0][0x8a8] ;  /* 0x00011500ff0477ac */ /* 0x000ea40008000a00 */
[----:B--2---:R-:W-:-:S04]  /*01f0*/  UISETP.NE.U32.AND UP0, UPT, UR4, URZ, UPT ;  /* 0x000000ff0400728c */ /* 0x004fc8000bf05070 */
[----:B------:R-:W-:-:S09]  /*0200*/  UISETP.NE.AND.EX UP0, UPT, UR5, URZ, UPT, UP0 ;  /* 0x000000ff0500728c */ /* 0x000fd2000bf05300 */
[----:B------:R-:W-:Y:S05]  /*0210*/  BRA.U !UP0, `(.L_x_3) ;  /* 0x0000000108107547 */ /* 0x000fea000b800000 */
[----:B------:R-:W2:Y:S01]  /*0220*/  LDC.64 R70, c[0x0][0x8a8] ;  /* 0x00022a00ff467b82 */ /* 0x000ea20000000a00 */
[----:B------:R-:W2:Y:S02]  /*0230*/  LDCU.64 UR4, c[0x0][0x358] ;  /* 0x00006b00ff0477ac */ /* 0x000ea40008000a00 */
[----:B--2---:R2:W5:Y:S01]  /*0240*/  LDG.E R70, desc[UR4][R70.64] ;  /* 0x0000000446467981 */ /* 0x004562000c1e1900 */
[----:B------:R-:W-:Y:S05]  /*0250*/  BRA `(.L_x_2) ;  /* 0x0000000000087947 */ /* 0x000fea0003800000 */
.L_x_3:
[----:B------:R-:W2:Y:S02]  /*0260*/  LDCU UR4, c[0x0][0x8a0] ;  /* 0x00011400ff0477ac */ /* 0x000ea40008000800 */
[----:B--2---:R-:W-:Y:S02]  /*0270*/  MOV R70, UR4 ;  /* 0x0000000400467c02 */ /* 0x004fe40008000f00 */
.L_x_2:
[----:B------:R-:W-:Y:S01]  /*0280*/  IMAD.U32 R0, RZ, RZ, UR25 ;  /* 0x00000019ff007e24 */ /* 0x000fe2000f8e00ff */
[----:B------:R-:W-:Y:S04]  /*0290*/  BSSY.RECONVERGENT B0, `(.L_x_4) ;  /* 0x000000c000007945 */ /* 0x000fe80003800200 */
[C---:B------:R-:W-:Y:S02]  /*02a0*/  ISETP.NE.OR P3, PT, R0.reuse, 0x1, !P0 ;  /* 0x000000010000780c */ /* 0x040fe40004765670 */
[----:B------:R-:W-:-:S11]  /*02b0*/  ISETP.NE.OR P2, PT, R0, 0x3, !P0 ;  /* 0x000000030000780c */ /* 0x000fd60004745670 */
[----:B------:R-:W-:Y:S05]  /*02c0*/  @P3 BRA `(.L_x_5) ;  /* 0x0000000000203947 */ /* 0x000fea0003800000 */
[----:B------:R-:W3:Y:S02]  /*02d0*/  LDCU.64 UR4, c[0x0][0x348] ;  /* 0x00006900ff0477ac */ /* 0x000ee40008000a00 */
[----:B---3--:R-:W-:Y:S02]  /*02e0*/  UIADD3 UR6, UP1, UPT, UR4, 0x80, URZ ;  /* 0x0000008004067890 */ /* 0x008fe4000ff3e0ff */
[----:B------:R-:W-:Y:S02]  /*02f0*/  UIADD3 UR4, UP0, UPT, UR4, 0x180, URZ ;  /* 0x0000018004047890 */ /* 0x000fe4000ff1e0ff */
[----:B------:R-:W-:Y:S02]  /*0300*/  UIADD3.X UR7, UPT, UPT, URZ, UR5, URZ, UP1, !UPT ;  /* 0x00000005ff077290 */ /* 0x000fe40008ffe4ff */
[----:B------:R-:W-:-:S07]  /*0310*/  UIADD3.X UR5, UPT, UPT, URZ, UR5, URZ, UP0, !UPT ;  /* 0x00000005ff057290 */ /* 0x000fce00087fe4ff */
[----:B------:R3:W-:Y:S02]  /*0320*/  UTMACCTL.PF [UR6] ;  /* 0x00000000060079b9 */ /* 0x0007e40008040000 */
[----:B------:R3:W-:Y:S02]  /*0330*/  UTMACCTL.PF [UR4] ;  /* 0x00000000040079b9 */ /* 0x0007e40008040000 */
[----:B---3--:R-:W-:Y:S01]  /*0340*/  NOP ;  /* 0x0000000000007918 */ /* 0x008fe20000000000 */
.L_x_5:
[----:B------:R-:W-:Y:S05]  /*0350*/  BSYNC.RECONVERGENT B0 ;  /* 0x0000000000007941 */ /* 0x000fea0003800200 */
.L_x_4:
[----:B------:R-:W-:Y:S04]  /*0360*/  BSSY.RECONVERGENT B0, `(.L_x_6) ;  /* 0x000000a000007945 */ /* 0x000fe80003800200 */
        /* <DEDUP_REMOVED lines=9> */
.L_x_7:
[----:B------:R-:W-:Y:S05]  /*0400*/  BSYNC.RECONVERGENT B0 ;  /* 0x0000000000007941 */ /* 0x000fea0003800200 */
.L_x_6:
[----:B------:R-:W3:Y:S01]  /*0410*/  LDCU.64 UR4, c[0x0][0x888] ;  /* 0x00011100ff0477ac */ /* 0x000ee20008000a00 */
[----:B------:R-:W-:Y:S01]  /*0420*/  ISETP.NE.AND.EX P1, PT, RZ, UR9, PT, P1 ;  /* 0x00000009ff007c0c */ /* 0x000fe2000bf25310 */
[----:B------:R-:W-:Y:S01]  /*0430*/  UPLOP3.LUT UP5, UPT, UPT, UPT, UPT, 0x80, 0x8 ;  /* 0x000000000008789c */ /* 0x000fe20003faf070 */
[----:B---3--:R-:W-:-:S04]  /*0440*/  ISETP.NE.U32.AND P2, PT, RZ, UR4, PT ;  /* 0x00000004ff007c0c */ /* 0x008fc8000bf45070 */
[----:B------:R-:W-:-:S13]  /*0450*/  ISETP.NE.AND.EX P2, PT, RZ, UR5, PT, P2 ;  /* 0x00000005ff007c0c */ /* 0x000fda000bf45320 */
[----:B------:R-:W-:Y:S05]  /*0460*/  @P2 BRA P1, `(.L_x_8) ;  /* 0x0000000000282947 */ /* 0x000fea0000800000 */
[----:B-----5:R-:W-:Y:S01]  /*0470*/  R2UR UR6, R72 ;  /* 0x00000000480672ca */ /* 0x020fe200000e0000 */
[----:B------:R-:W-:Y:S02]  /*0480*/  UISETP.NE.U32.AND UP0, UPT, UR8, URZ, UPT ;  /* 0x000000ff0800728c */ /* 0x000fe4000bf05070 */
[----:B------:R-:W-:Y:S02]  /*0490*/  UISETP.NE.U32.AND UP1, UPT, UR4, URZ, UPT ;  /* 0x000000ff0400728c */ /* 0x000fe4000bf25070 */
[----:B------:R-:W-:Y:S02]  /*04a0*/  UISETP.NE.AND.EX UP2, UPT, UR9, URZ, UPT, UP0 ;  /* 0x000000ff0900728c */ /* 0x000fe4000bf45300 */
[----:B------:R-:W-:-:S04]  /*04b0*/  UISETP.NE.AND.EX UP0, UPT, UR5, URZ, UPT, UP1 ;  /* 0x000000ff0500728c */ /* 0x000fc8000bf05310 */
[----:B------:R-:W-:Y:S02]  /*04c0*/  USEL UR4, URZ, 0xffffffff, UP0 ;  /* 0xffffffffff047887 */ /* 0x000fe40008000000 */
[----:B------:R-:W-:-:S04]  /*04d0*/  UISETP.NE.AND UP1, UPT, UR6, URZ, UPT ;  /* 0x000000ff0600728c */ /* 0x000fc8000bf25270 */
[----:B------:R-:W-:-:S04]  /*04e0*/  @!UP2 USEL UR4, URZ, 0xffffffff, UP1 ;  /* 0xffffffffff04a887 */ /* 0x000fc80008800000 */
[----:B------:R-:W-:-:S04]  /*04f0*/  ULOP3.LUT UR4, UR4, 0x1, URZ, 0xc0, !UPT ;  /* 0x0000000104047892 */ /* 0x000fc8000f8ec0ff */
[----:B------:R-:W-:-:S11]  /*0500*/  UISETP.NE.U32.AND UP5, UPT, UR4, 0x1, UPT ;  /* 0x000000010400788c */ /* 0x000fd6000bfa5070 */
.L_x_8:
[----:B------:R-:W3:Y:S01]  /*0510*/  SHFL.IDX PT, R0, R145, RZ, 0x1f ;  /* 0x00001fff91007589 */ /* 0x000ee200000e0000 */
[----:B------:R-:W-:-:S04]  /*0520*/  UISETP.NE.AND UP0, UPT, UR25, 0x2, UPT ;  /* 0x000000021900788c */ /* 0x000fc8000bf05270 */
[----:B------:R-:W-:Y:S02]  /*0530*/  UISETP.EQ.AND UP1, UPT, UR47, URZ, !UP0 ;  /* 0x000000ff2f00728c */ /* 0x000fe4000c722270 */
[----:B------:R-:W-:-:S04]  /*0540*/  USEL UR44, URZ, 0x1, UP0 ;  /* 0x00000001ff2c7887 */ /* 0x000fc80008000000 */
[----:B------:R-:W-:Y:S02]  /*0550*/  PLOP3.LUT P3, PT, P0, PT, UP1, 0x80, 0x8 ;  /* 0x000000000008781c */ /* 0x000fe4000076f018 */
[----:B---3--:R-:W-:-:S13]  /*0560*/  ISETP.NE.AND P1, PT, R0, RZ, PT ;  /* 0x000000ff0000720c */ /* 0x008fda0003f25270 */
[----:B------:R-:W-:Y:S05]  /*0570*/  @P1 BRA `(.L_x_9) ;  /* 0x00000000005c1947 */ /* 0x000fea0003800000 */
[----:B------:R-:W-:Y:S01]  /*0580*/  UMOV UR4, 0x400 ;  /* 0x0000040000047882 */ /* 0x000fe20000000000 */
[----:B------:R-:W-:Y:S01]  /*0590*/  UMOV UR8, 0x1 ;  /* 0x0000000100087882 */ /* 0x000fe20000000000 */
[----:B------:R-:W-:Y:S01]  /*05a0*/  UMOV UR6, 0x3 ;  /* 0x0000000300067882 */ /* 0x000fe20000000000 */
[----:B------:R-:W-:Y:S02]  /*05b0*/  ULEA UR4, UR45, UR4, 0x18 ;  /* 0x000000042d047291 */ /* 0x000fe4000f8ec0ff */
[----:B------:R-:W-:-:S04]  /*05c0*/  UIADD3 UR8, UPT, UPT, -UR8, 0x100000, URZ ;  /* 0x0010000008087890 */ /* 0x000fc8000fffe1ff */
[----:B------:R-:W-:Y:S02]  /*05d0*/  USHF.L.U32 UR9, UR8, 0xb, URZ ;  /* 0x0000000b08097899 */ /* 0x000fe400080006ff */
[----:B------:R-:W-:Y:S02]  /*05e0*/  USHF.L.U32 UR8, UR8, 0x1, URZ ;  /* 0x0000000108087899 */ /* 0x000fe400080006ff */
[----:B------:R-:W-:-:S04]  /*05f0*/  UIADD3 UR6, UPT, UPT, -UR6, 0x100000, URZ ;  /* 0x0010000006067890 */ /* 0x000fc8000fffe1ff */
[----:B------:R-:W-:Y:S02]  /*0600*/  USHF.L.U32 UR7, UR6, 0xb, URZ ;  /* 0x0000000b06077899 */ /* 0x000fe400080006ff */
[----:B------:R-:W-:Y:S01]  /*0610*/  USHF.L.U32 UR6, UR6, 0x1, URZ ;  /* 0x0000000106067899 */ /* 0x000fe200080006ff */
[----:B------:R-:W-:Y:S01]  /*0620*/  ELECT P1, URZ, PT ;  /* 0x0000000000ff782f */ /* 0x000fe20003820000 */
[----:B------:R-:W3:Y:S02]  /*0630*/  FENCE.VIEW.ASYNC.S ;  /* 0x00000000000073c6 */ /* 0x000ee40000000000 */
[----:B---3--:R3:W4:Y:S08]  /*0640*/  SYNCS.EXCH.64 URZ, [UR4], UR8 ;  /* 0x0000000804ff75b2 */ /* 0x0087300008000100 */
[----:B------:R3:W1:Y:S01]  /*0650*/  SYNCS.EXCH.64 URZ, [UR4+0x28], UR6 ;  /* 0x0000280604ff75b2 */ /* 0x0006620008000100 */
        /* <DEDUP_REMOVED lines=8> */
[----:B------:R-:W-:Y:S01]  /*06e0*/  NOP ;  /* 0x0000000000007918 */ /* 0x000fe20000000000 */
.L_x_9:
[----:B------:R-:W2:Y:S01]  /*06f0*/  SHFL.IDX PT, R0, R145, RZ, 0x1f ;  /* 0x00001fff91007589 */ /* 0x000ea200000e0000 */
[----:B------:R-:W-:Y:S01]  /*0700*/  NOP ;  /* 0x0000000000007918 */ /* 0x000fe20000000000 */
[----:B--2---:R-:W-:-:S13]  /*0710*/  ISETP.NE.AND P1, PT, R0, 0x1, PT ;  /* 0x000000010000780c */ /* 0x004fda0003f25270 */
[----:B------:R-:W-:Y:S05]  /*0720*/  @P1 BRA `(.L_x_10) ;  /* 0x0000000000541947 */ /* 0x000fea0003800000 */
[----:B---3--:R-:W-:Y:S01]  /*0730*/  UMOV UR4, 0x400 ;  /* 0x0000040000047882 */ /* 0x008fe20000000000 */
        /* <DEDUP_REMOVED lines=10> */
[----:B------:R-:W2:Y:S02]  /*07e0*/  FENCE.VIEW.ASYNC.S ;  /* 0x00000000000073c6 */ /* 0x000ea40000000000 */
[----:B--2---:R2:W3:Y:S08]  /*07f0*/  SYNCS.EXCH.64 URZ, [UR4+0x50], UR8 ;  /* 0x0000500804ff75b2 */ /* 0x0044f00008000100 */
        /* <DEDUP_REMOVED lines=8> */
.L_x_10:
[----:B------:R-:W4:Y:S01]  /*0880*/  SHFL.IDX PT, R0, R145, RZ, 0x1f ;  /* 0x00001fff91007589 */ /* 0x000f2200000e0000 */
[----:B------:R-:W-:Y:S01]  /*0890*/  NOP ;  /* 0x0000000000007918 */ /* 0x000fe20000000000 */
[----:B----4-:R-:W-:-:S13]  /*08a0*/  ISETP.NE.AND P1, PT, R0, 0x3, PT ;  /* 0x000000030000780c */ /* 0x010fda0003f25270 */
[----:B------:R-:W-:Y:S05]  /*08b0*/  @P1 BRA `(.L_x_11) ;  /* 0x00000000002c1947 */ /* 0x000fea0003800000 */
[----:B--23--:R-:W-:Y:S01]  /*08c0*/  UMOV UR6, 0x400 ;  /* 0x0000040000067882 */ /* 0x00cfe20000000000 */
[----:B------:R-:W-:Y:S01]  /*08d0*/  UMOV UR4, 0x20 ;  /* 0x0000002000047882 */ /* 0x000fe20000000000 */
[----:B------:R-:W-:Y:S02]  /*08e0*/  ULEA UR6, UR45, UR6, 0x18 ;  /* 0x000000062d067291 */ /* 0x000fe4000f8ec0ff */
[----:B------:R-:W-:-:S04]  /*08f0*/  UIADD3 UR4, UPT, UPT, -UR4, 0x100000, URZ ;  /* 0x0010000004047890 */ /* 0x000fc8000fffe1ff */
[----:B------:R-:W-:Y:S02]  /*0900*/  USHF.L.U32 UR5, UR4, 0xb, URZ ;  /* 0x0000000b04057899 */ /* 0x000fe400080006ff */
[----:B------:R-:W-:Y:S01]  /*0910*/  USHF.L.U32 UR4, UR4, 0x1, URZ ;  /* 0x0000000104047899 */ /* 0x000fe200080006ff */
[----:B------:R-:W-:Y:S01]  /*0920*/  ELECT P1, URZ, PT ;  /* 0x0000000000ff782f */ /* 0x000fe20003820000 */
[----:B------:R-:W2:Y:S10]  /*0930*/  FENCE.VIEW.ASYNC.S ;  /* 0x00000000000073c6 */ /* 0x000eb40000000000 */
[----:B--2---:R4:W2:Y:S01]  /*0940*/  SYNCS.EXCH.64 URZ, [UR6+0x90], UR4 ;  /* 0x0000900406ff75b2 */ /* 0x0048a20008000100 */
[----:B------:R4:W3:Y:S02]  /*0950*/  SYNCS.EXCH.64 URZ, [UR6+0x98], UR4 ;  /* 0x0000980406ff75b2 */ /* 0x0008e40008000100 */
[----:B----4-:R-:W-:Y:S01]  /*0960*/  NOP ;  /* 0x0000000000007918 */ /* 0x010fe20000000000 */
.L_x_11:
[----:B------:R-:W4:Y:S01]  /*0970*/  SHFL.IDX PT, R0, R145, RZ, 0x1f ;  /* 0x00001fff91007589 */ /* 0x000f2200000e0000 */
[----:B------:R-:W-:Y:S01]  /*0980*/  NOP ;  /* 0x0000000000007918 */ /* 0x000fe20000000000 */
[----:B----4-:R-:W-:-:S13]  /*0990*/  ISETP.NE.AND P1, PT, R0, 0x4, PT ;  /* 0x000000040000780c */ /* 0x010fda0003f25270 */
[----:B------:R-:W-:Y:S05]  /*09a0*/  @P1 BRA `(.L_x_12) ;  /* 0x0000000000481947 */ /* 0x000fea0003800000 */
[----:B--23--:R-:W-:Y:S01]  /*09b0*/  UMOV UR4, 0x720 ;  /* 0x0000072000047882 */ /* 0x00cfe20000000000 */
[----:B------:R-:W-:Y:S01]  /*09c0*/  UMOV UR6, 0x400 ;  /* 0x0000040000067882 */ /* 0x000fe20000000000 */
[----:B------:R-:W-:Y:S01]  /*09d0*/  USEL UR4, UR4, 0x620, UP5 ;  /* 0x0000062004047887 */ /* 0x000fe2000a800000 */
        /* <DEDUP_REMOVED lines=10> */
[----:B--2---:R4:W2:Y:S08]  /*0a80*/  SYNCS.EXCH.64 URZ, [UR6+0xa0], UR8 ;  /* 0x0000a00806ff75b2 */ /* 0x0048b00008000100 */
[----:B------:R4:W3:Y:S01]  /*0a90*/  SYNCS.EXCH.64 URZ, [UR6+0xb0], UR4 ;  /* 0x0000b00406ff75b2 */ /* 0x0008e20008000100 */
[----:B------:R4:W1:Y:S01]  /*0aa0*/  SYNCS.EXCH.64 URZ, [UR6+0xa8], UR8 ;  /* 0x0000a80806ff75b2 */ /* 0x0008620008000100 */
[----:B------:R4:W1:Y:S02]  /*0ab0*/  SYNCS.EXCH.64 URZ, [UR6+0xb8], UR4 ;  /* 0x0000b80406ff75b2 */ /* 0x0008640008000100 */
[----:B----4-:R-:W-:Y:S01]  /*0ac0*/  NOP ;  /* 0x0000000000007918 */ /* 0x010fe20000000000 */
.L_x_12:
[----:B------:R-:W4:Y:S01]  /*0ad0*/  SHFL.IDX PT, R0, R145, RZ, 0x1f ;  /* 0x00001fff91007589 */ /* 0x000f2200000e0000 */
[----:B------:R-:W-:Y:S01]  /*0ae0*/  NOP ;  /* 0x0000000000007918 */ /* 0x000fe20000000000 */
[----:B----4-:R-:W-:-:S13]  /*0af0*/  ISETP.NE.AND P1, PT, R0, 0x5, PT ;  /* 0x000000050000780c */ /* 0x010fda0003f25270 */
[----:B------:R-:W-:Y:S05]  /*0b00*/  @P1 BRA `(.L_x_13) ;  /* 0x0000000000441947 */ /* 0x000fea0003800000 */
[----:B--23--:R-:W-:Y:S01]  /*0b10*/  UMOV UR4, 0x400 ;  /* 0x0000040000047882 */ /* 0x00cfe20000000000 */
        /* <DEDUP_REMOVED lines=16> */
.L_x_13:
[----:B------:R-:W4:Y:S01]  /*0c20*/  SHFL.IDX PT, R0, R145, RZ, 0x1f ;  /* 0x00001fff91007589 */ /* 0x000f2200000e0000 */
[----:B------:R-:W-:Y:S01]  /*0c30*/  ISETP.NE.OR P0, PT, RZ, UR25, !P0 ;  /* 0x00000019ff007c0c */ /* 0x000fe2000c705670 */
        /* <DEDUP_REMOVED lines=12> */
[----:B------:R4:W3:Y:S01]  /*0d00*/  SYNCS.EXCH.64 URZ, [UR4+0xf0], UR6 ;  /* 0x0000f00604ff75b2 */ /* 0x0008e20008000100 */
[----:B------:R4:W1:Y:S01]  /*0d10*/  SYNCS.EXCH.64 URZ, [UR4+0xe8], UR6 ;  /* 0x0000e80604ff75b2 */ /* 0x0008620008000100 */
[----:B------:R4:W1:Y:S02]  /*0d20*/  SYNCS.EXCH.64 URZ, [UR4+0xf8], UR6 ;  /* 0x0000f80604ff75b2 */ /* 0x0008640008000100 */
[----:B----4-:R-:W-:Y:S01]  /*0d30*/  NOP ;  /* 0x0000000000007918 */ /* 0x010fe20000000000 */
.L_x_14:
[----:B------:R-:W-:Y:S01]  /*0d40*/  VOTEU.ALL UP0, P0 ;  /* 0x0000000000ff7886 */ /* 0x000fe20000000000 */
[----:B--23--:R-:W-:Y:S01]  /*0d50*/  UMOV UR4, 0x20 ;  /* 0x0000002000047882 */ /* 0x00cfe20000000000 */
[----:B------:R-:W2:Y:S01]  /*0d60*/  LDCU UR33, c[0x0][0x36c] ;  /* 0x00006d80ff2177ac */ /* 0x000ea20008000800 */
[----:B------:R-:W-:Y:S01]  /*0d70*/  NOP ;  /* 0x0000000000007918 */ /* 0x000fe20000000000 */
[----:B------:R-:W-:Y:S01]  /*0d80*/  LOP3.LUT R0, R157, 0x1f, RZ, 0xc0, !PT ;  /* 0x0000001f9d007812 */ /* 0x000fe200078ec0ff */
[----:B------:R-:W-:Y:S01]  /*0d90*/  @!UP0 UMOV UR6, 0x400 ;  /* 0x0000040000068882 */ /* 0x000fe20000000000 */
[----:B------:R-:W-:-:S04]  /*0da0*/  @!UP0 UIADD3 UR4, UPT, UPT, -UR4, 0x100000, URZ ;  /* 0x0010000004048890 */ /* 0x000fc8000fffe1ff */
[----:B------:R-:W-:Y:S02]  /*0db0*/  @!UP0 USHF.L.U32 UR5, UR4, 0xb, URZ ;  /* 0x0000000b04058899 */ /* 0x000fe400080006ff */
[----:B------:R-:W-:Y:S02]  /*0dc0*/  @!UP0 USHF.L.U32 UR4, UR4, 0x1, URZ ;  /* 0x0000000104048899 */ /* 0x000fe400080006ff */
[----:B------:R-:W-:Y:S01]  /*0dd0*/  @!UP0 ULEA UR6, UR45, UR6, 0x18 ;  /* 0x000000062d068291 */ /* 0x000fe2000f8ec0ff */
[----:B------:R-:W-:Y:S01]  /*0de0*/  VOTEU.ALL UP0, P0 ;  /* 0x0000000000ff7886 */ /* 0x000fe20000000000 */
[----:B------:R-:W-:Y:S02]  /*0df0*/  UISETP.NE.AND UP6, UPT, UR25, URZ, UPT ;  /* 0x000000ff1900728c */ /* 0x000fe4000bfc5270 */
[----:B--2---:R-:W-:Y:S01]  /*0e00*/  UISETP.EQ.U32.AND UP1, UPT, UR33, 0x1, UPT ;  /* 0x000000012100788c */ /* 0x004fe2000bf22070 */
[----:B------:R-:W2:Y:S07]  /*0e10*/  FENCE.VIEW.ASYNC.S ;  /* 0x00000000000073c6 */ /* 0x000eae0000000000 */
[----:B--2---:R2:W3:Y:S01]  /*0e20*/  @!UP0 SYNCS.EXCH.64 URZ, [UR6+0x100], UR4 ;  /* 0x0001000406ff85b2 */ /* 0x0044e20008000100 */
[----:B------:R-:W-:Y:S05]  /*0e30*/  BRA.U !UP1, `(.L_x_15) ;  /* 0x0000000109087547 */ /* 0x000fea000b800000 */
[----:B-1-3--:R-:W-:Y:S01]  /*0e40*/  UCGABAR_ARV ;  /* 0x00000000000079c7 */ /* 0x00afe20008000000 */
[----:B------:R-:W-:Y:S05]  /*0e50*/  BRA `(.L_x_16) ;  /* 0x0000000000047947 */ /* 0x000fea0003800000 */
.L_x_15:
[----:B-1-3--:R-:W-:Y:S01]  /*0e60*/  NOP ;  /* 0x0000000000007918 */ /* 0x00afe20000000000 */
.L_x_16:
[----:B------:R-:W1:Y:S01]  /*0e70*/  S2UR UR20, SR_CTAID.Y ;  /* 0x00000000001479c3 */ /* 0x000e620000002600 */
[----:B------:R-:W-:-:S05]  /*0e80*/  CS2R.32 R146, SR_CgaSize ;  /* 0x0000000000927805 */ /* 0x000fca0000008a00 */
[----:B------:R-:W-:-:S05]  /*0e90*/  IMAD R146, R146, -0xa0, RZ ;  /* 0xffffff6092927824 */ /* 0x000fca00078e02ff */
[----:B--2---:R-:W-:-:S14]  /*0ea0*/  R2UR UR4, R146 ;  /* 0x00000000920472ca */ /* 0x004fdc00000e0000 */
[----:B------:R-:W2:Y:S01]  /*0eb0*/  LDCU UR4, c[0x0][UR4+0x2b4] ;  /* 0x00005680040477ac */ /* 0x000ea20008000800 */
[----:B------:R-:W-:-:S05]  /*0ec0*/  CS2R.32 R146, SR_CgaSize ;  /* 0x0000000000927805 */ /* 0x000fca0000008a00 */
[----:B------:R-:W-:-:S05]  /*0ed0*/  IMAD R146, R146, -0xa0, RZ ;  /* 0xffffff6092927824 */ /* 0x000fca00078e02ff */
[----:B------:R-:W-:-:S14]  /*0ee0*/  R2UR UR5, R146 ;  /* 0x00000000920572ca */ /* 0x000fdc00000e0000 */
[----:B------:R-:W3:Y:S01]  /*0ef0*/  LDCU UR5, c[0x0][UR5+0x2b0] ;  /* 0x00005600050577ac */ /* 0x000ee20008000800 */
[----:B------:R-:W4:Y:S01]  /*0f00*/  S2UR UR31, SR_CTAID.X ;  /* 0x00000000001f79c3 */ /* 0x000f220000002500 */
[----:B------:R-:W-:-:S05]  /*0f10*/  CS2R.32 R146, SR_CgaSize ;  /* 0x0000000000927805 */ /* 0x000fca0000008a00 */
[----:B------:R-:W-:-:S05]  /*0f20*/  IMAD R146, R146, -0xa0, RZ ;  /* 0xffffff6092927824 */ /* 0x000fca00078e02ff */
[----:B------:R-:W-:-:S14]  /*0f30*/  R2UR UR8, R146 ;  /* 0x00000000920872ca */ /* 0x000fdc00000e0000 */
[----:B------:R-:W3:Y:S01]  /*0f40*/  LDCU UR8, c[0x0][UR8+0x2a4] ;  /* 0x00005480080877ac */ /* 0x000ee20008000800 */
[----:B------:R-:W-:-:S05]  /*0f50*/  CS2R.32 R146, SR_CgaSize ;  /* 0x0000000000927805 */ /* 0x000fca0000008a00 */
[----:B------:R-:W-:-:S05]  /*0f60*/  IMAD R146, R146, -0xa0, RZ ;  /* 0xffffff6092927824 */ /* 0x000fca00078e02ff */
[----:B------:R-:W-:-:S14]  /*0f70*/  R2UR UR61, R146 ;  /* 0x00000000923d72ca */ /* 0x000fdc00000e0000 */
[----:B------:R-:W3:Y:S01]  /*0f80*/  LDCU UR61, c[0x0][UR61+0x2a0] ;  /* 0x000054003d3d77ac */ /* 0x000ee20008000800 */
[----:B------:R-:W-:Y:S02]  /*0f90*/  USHF.R.U32.HI UR12, URZ, 0x1, UR45 ;  /* 0x00000001ff0c7899 */ /* 0x000fe4000801162d */
[----:B------:R-:W-:Y:S02]  /*0fa0*/  USHF.R.U32.HI UR11, URZ, 0x2, UR45 ;  /* 0x00000002ff0b7899 */ /* 0x000fe4000801162d */
[----:B------:R-:W-:Y:S02]  /*0fb0*/  USHF.L.U32 UR27, UR45, 0xb, URZ ;  /* 0x0000000b2d1b7899 */ /* 0x000fe400080006ff */
[----:B------:R-:W-:Y:S01]  /*0fc0*/  USHF.L.U32 UR26, UR45, 0xc, URZ ;  /* 0x0000000c2d1a7899 */ /* 0x000fe200080006ff */
[----:B-1----:R-:W-:Y:S01]  /*0fd0*/  I2FP.F32.U32 R2, UR20 ;  /* 0x0000001400027c45 */ /* 0x002fe20008201000 */
[----:B------:R-:W1:Y:S04]  /*0fe0*/  LDCU UR28, c[0x0][0xb24] ;  /* 0x00016480ff1c77ac */ /* 0x000e680008000800 */
[----:B--2---:R-:W-:Y:S01]  /*0ff0*/  FMUL R2, R2, UR4 ;  /* 0x0000000402027c20 */ /* 0x004fe20008400000 */
[----:B------:R-:W-:Y:S01]  /*1000*/  ULOP3.LUT UR4, UR47, 0x4, UR45, 0xf8, !UPT ;  /* 0x000000042f047892 */ /* 0x000fe2000f8ef82d */
[----:B----4-:R-:W-:Y:S01]  /*1010*/  I2FP.F32.U32 R3, UR31 ;  /* 0x0000001f00037c45 */ /* 0x010fe20008201000 */
[----:B------:R-:W2:Y:S03]  /*1020*/  LDCU UR42, c[0x0][0xb24] ;  /* 0x00016480ff2a77ac */ /* 0x000ea60008000800 */
[----:B------:R-:W4:Y:S01]  /*1030*/  F2I.U32.TRUNC.NTZ R2, R2 ;  /* 0x0000000200027305 */ /* 0x000f22000020f000 */
[----:B---3--:R-:W-:Y:S01]  /*1040*/  FMUL R3, R3, UR5 ;  /* 0x0000000503037c20 */ /* 0x008fe20008400000 */
[----:B------:R-:W-:-:S02]  /*1050*/  UISETP.GT.U32.AND UP0, UPT, UR4, 0xffff, UPT ;  /* 0x0000ffff0400788c */ /* 0x000fc4000bf04070 */
[----:B------:R-:W-:Y:S02]  /*1060*/  ULOP3.LUT UR5, UR45, 0x3, URZ, 0xc0, !UPT ;  /* 0x000000032d057892 */ /* 0x000fe4000f8ec0ff */
[----:B------:R-:W-:Y:S02]  /*1070*/  USEL UR21, UR4, 0xffff, !UP0 ;  /* 0x0000ffff04157887 */ /* 0x000fe4000c000000 */
[----:B------:R-:W3:Y:S01]  /*1080*/  F2I.U32.TRUNC.NTZ R3, R3 ;  /* 0x0000000300037305 */ /* 0x000ee2000020f000 */
[----:B------:R-:W-:Y:S01]  /*1090*/  UISETP.GT.U32.AND UP1, UPT, UR5, 0xffff, UPT ;  /* 0x0000ffff0500788c */ /* 0x000fe2000bf24070 */
[----:B------:R-:W1:Y:S01]  /*10a0*/  LDCU UR32, c[0x0][0xb30] ;  /* 0x00016600ff2077ac */ /* 0x000e620008000800 */
[----:B----4-:R-:W-:Y:S02]  /*10b0*/  R2UR UR7, R2 ;  /* 0x00000000020772ca */ /* 0x010fe400000e0000 */
[----:B------:R-:W-:Y:S01]  /*10c0*/  USEL UR24, UR5, 0xffff, !UP1 ;  /* 0x0000ffff05187887 */ /* 0x000fe2000c800000 */
[----:B------:R-:W-:Y:S01]  /*10d0*/  PRMT R2, RZ, 0x7610, R2 ;  /* 0x00007610ff027816 */ /* 0x000fe20000000002 */
[----:B------:R-:W-:Y:S01]  /*10e0*/  UMOV UR13, 0x11 ;  /* 0x00000011000d7882 */ /* 0x000fe20000000000 */
[----:B------:R-:W-:Y:S01]  /*10f0*/  UMOV UR14, 0x5 ;  /* 0x00000005000e7882 */ /* 0x000fe20000000000 */
[----:B---3--:R-:W-:-:S02]  /*1100*/  R2UR UR6, R3 ;  /* 0x00000000030672ca */ /* 0x008fc400000e0000 */
[----:B------:R-:W-:-:S05]  /*1110*/  PRMT R3, RZ, 0x7610, R3 ;  /* 0x00007610ff037816 */ /* 0x000fca0000000003 */
[----:B------:R-:W-:-:S04]  /*1120*/  UIADD3 UR4, UPT, UPT, -UR7, URZ, URZ ;  /* 0x000000ff07047290 */ /* 0x000fc8000fffe1ff */
[----:B------:R-:W-:Y:S02]  /*1130*/  UIMAD UR4, UR8, UR4, UR20 ;  /* 0x00000004080472a4 */ /* 0x000fe4000f8e0214 */
[----:B------:R-:W-:-:S04]  /*1140*/  UIADD3 UR5, UPT, UPT, -UR6, URZ, URZ ;  /* 0x000000ff06057290 */ /* 0x000fc8000fffe1ff */
[----:B------:R-:W-:Y:S01]  /*1150*/  IMAD.U32 R146, RZ, RZ, UR4 ;  /* 0x00000004ff927e24 */ /* 0x000fe2000f8e00ff */
[----:B------:R-:W-:Y:S01]  /*1160*/  UIMAD UR61, UR61, UR5, UR31 ;  /* 0x000000053d3d72a4 */ /* 0x000fe2000f8e021f */
[----:B-12---:R-:W-:Y:S11]  /*1170*/  BRA.U UP6, `(.L_x_17) ;  /* 0x0000000106687547 */ /* 0x006ff6000b800000 */
[----:B------:R-:W-:Y:S01]  /*1180*/  R2UR UR15, R146 ;  /* 0x00000000920f72ca */ /* 0x000fe200000e0000 */
[----:B------:R-:W-:Y:S02]  /*1190*/  ULOP3.LUT UR4, UR61, 0x2, URZ, 0x3c, !UPT ;  /* 0x000000023d047892 */ /* 0x000fe4000f8e3cff */
[----:B------:R-:W-:-:S10]  /*11a0*/  ULOP3.LUT UR10, UR61, 0xfffffffe, URZ, 0xc0, !UPT ;  /* 0xfffffffe3d0a7892 */ /* 0x000fd4000f8ec0ff */
[----:B------:R-:W-:Y:S02]  /*11b0*/  UISETP.NE.AND UP0, UPT, UR15, URZ, UPT ;  /* 0x000000ff0f00728c */ /* 0x000fe4000bf05270 */
[----:B------:R-:W-:Y:S02]  /*11c0*/  UISETP.NE.AND UP2, UPT, UR15, 0x1, UPT ;  /* 0x000000010f00788c */ /* 0x000fe4000bf45270 */
[----:B------:R-:W-:Y:S02]  /*11d0*/  UISETP.GT.U32.AND UP4, UPT, UR61, 0x1, UP0 ;  /* 0x000000013d00788c */ /* 0x000fe40008784070 */
[----:B------:R-:W-:Y:S02]  /*11e0*/  UISETP.GT.U32.AND UP3, UPT, UR61, 0x1, UP2 ;  /* 0x000000013d00788c */ /* 0x000fe40009764070 */
[----:B------:R-:W-:Y:S02]  /*11f0*/  UISETP.GT.U32.AND UP1, UPT, UR4, 0x1, UP0 ;  /* 0x000000010400788c */ /* 0x000fe40008724070 */
[----:B------:R-:W-:-:S02]  /*1200*/  UISETP.GT.U32.AND UP0, UPT, UR4, 0x1, UP2 ;  /* 0x000000010400788c */ /* 0x000fc40009704070 */
[----:B------:R-:W-:Y:S02]  /*1210*/  USEL UR6, URZ, 0x1, UP4 ;  /* 0x00000001ff067887 */ /* 0x000fe4000a000000 */
[----:B------:R-:W-:Y:S02]  /*1220*/  USEL UR5, URZ, 0x10, UP3 ;  /* 0x00000010ff057887 */ /* 0x000fe40009800000 */
[----:B------:R-:W-:Y:S02]  /*1230*/  USEL UR4, URZ, 0x2, UP4 ;  /* 0x00000002ff047887 */ /* 0x000fe4000a000000 */
[----:B------:R-:W-:Y:S02]  /*1240*/  USEL UR9, URZ, 0x20, UP3 ;  /* 0x00000020ff097887 */ /* 0x000fe40009800000 */
[----:B------:R-:W-:Y:S02]  /*1250*/  USEL UR8, URZ, 0x4, UP1 ;  /* 0x00000004ff087887 */ /* 0x000fe40008800000 */
[----:B------:R-:W-:-:S02]  /*1260*/  UIADD3 UR4, UPT, UPT, UR4, UR5, UR6 ;  /* 0x0000000504047290 */ /* 0x000fc4000fffe006 */
[----:B------:R-:W-:Y:S02]  /*1270*/  USEL UR6, URZ, 0x8, UP1 ;  /* 0x00000008ff067887 */ /* 0x000fe40008800000 */
[----:B------:R-:W-:Y:S02]  /*1280*/  USEL UR7, URZ, 0x40, UP0 ;  /* 0x00000040ff077887 */ /* 0x000fe40008000000 */
[----:B------:R-:W-:Y:S02]  /*1290*/  UIADD3 UR5, UPT, UPT, UR8, UR9, UR4 ;  /* 0x0000000908057290 */ /* 0x000fe4000fffe004 */
[----:B------:R-:W-:Y:S02]  /*12a0*/  ULEA UR4, UR15, UR10, 0x2 ;  /* 0x0000000a0f047291 */ /* 0x000fe4000f8e10ff */
[----:B------:R-:W-:Y:S02]  /*12b0*/  USEL UR8, URZ, 0x80, UP0 ;  /* 0x00000080ff087887 */ /* 0x000fe40008000000 */
[----:B------:R-:W-:-:S03]  /*12c0*/  UIADD3 UR5, UPT, UPT, UR6, UR7, UR5 ;  /* 0x0000000706057290 */ /* 0x000fc6000fffe005 */
[----:B------:R-:W-:Y:S01]  /*12d0*/  UMOV UR6, 0x3 ;  /* 0x0000000300067882 */ /* 0x000fe20000000000 */
[----:B------:R-:W-:Y:S02]  /*12e0*/  UIADD3 UR5, UPT, UPT, UR5, UR8, URZ ;  /* 0x0000000805057290 */ /* 0x000fe4000fffe0ff */
[----:B------:R-:W-:-:S04]  /*12f0*/  USHF.L.U32 UR4, UR6, UR4, URZ ;  /* 0x0000000406047299 */ /* 0x000fc800080006ff */
[----:B------:R-:W-:Y:S02]  /*1300*/  MOV R3, UR5 ;  /* 0x0000000500037c02 */ /* 0x000fe40008000f00 */
[----:B------:R-:W-:-:S07]  /*1310*/  IMAD.U32 R2, RZ, RZ, UR4 ;  /* 0x00000004ff027e24 */ /* 0x000fce000f8e00ff */
.L_x_17:
[----:B------:R-:W1:Y:S01]  /*1320*/  S2UR UR36, SR_CTAID.Z ;  /* 0x00000000002479c3 */ /* 0x000e620000002700 */
[----:B------:R-:W-:Y:S02]  /*1330*/  UISETP.GE.AND UP0, UPT, UR28, 0x1, UPT ;  /* 0x000000011c00788c */ /* 0x000fe4000bf06270 */
[----:B------:R-:W-:Y:S02]  /*1340*/  ULOP3.LUT UR24, UR24, 0xffff, URZ, 0xc0, !UPT ;  /* 0x0000ffff18187892 */ /* 0x000fe4000f8ec0ff */
[----:B------:R-:W-:Y:S02]  /*1350*/  ULOP3.LUT UR21, UR21, 0xffff, URZ, 0xc0, !UPT ;  /* 0x0000ffff15157892 */ /* 0x000fe4000f8ec0ff */
[----:B------:R-:W-:Y:S02]  /*1360*/  UISETP.NE.AND UP3, UPT, UR25, 0x2, UPT ;  /* 0x000000021900788c */ /* 0x000fe4000bf65270 */
[----:B------:R-:W-:Y:S02]  /*1370*/  ULOP3.LUT UR48, UR12, 0x1, URZ, 0xc0, !UPT ;  /* 0x000000010c307892 */ /* 0x000fe4000f8ec0ff */
[----:B------:R-:W-:-:S02]  /*1380*/  ULOP3.LUT UR29, UR11, 0x1, URZ, 0xc0, !UPT ;  /* 0x000000010b1d7892 */ /* 0x000fc4000f8ec0ff */
[----:B------:R-:W-:Y:S02]  /*1390*/  ULOP3.LUT UR27, UR27, 0x2000, URZ, 0xc0, !UPT ;  /* 0x000020001b1b7892 */ /* 0x000fe4000f8ec0ff */
[----:B------:R-:W-:Y:S02]  /*13a0*/  ULOP3.LUT UR26, UR26, 0x2000, URZ, 0xc0, !UPT ;  /* 0x000020001a1a7892 */ /* 0x000fe4000f8ec0ff */
[----:B------:R-:W-:Y:S02]  /*13b0*/  USHF.L.U32 UR24, UR13, UR24, URZ ;  /* 0x000000180d187299 */ /* 0x000fe400080006ff */
[----:B------:R-:W-:Y:S01]  /*13c0*/  USHF.L.U32 UR21, UR14, UR21, URZ ;  /* 0x000000150e157299 */ /* 0x000fe200080006ff */
[----:B------:R-:W-:Y:S01]  /*13d0*/  UMOV UR16, UR31 ;  /* 0x0000001f00107c82 */ /* 0x000fe20008000000 */
[----:B------:R-:W-:Y:S10]  /*13e0*/  BRA.U !UP0, `(.L_x_18) ;  /* 0x0000000108d47547 */ /* 0x000ff4000b800000 */
[----:B------:R-:W2:Y:S01]  /*13f0*/  LDCU.128 UR12, c[0x0][0xb10] ;  /* 0x00016200ff0c77ac */ /* 0x000ea20008000c00 */
[----:B------:R-:W3:Y:S01]  /*1400*/  LDCU UR6, c[0x0][0x370] ;  /* 0x00006e00ff0677ac */ /* 0x000ee20008000800 */
[----:B------:R-:W4:Y:S01]  /*1410*/  LDCU UR5, c[0x0][0x374] ;  /* 0x00006e80ff0577ac */ /* 0x000f220008000800 */
[----:B------:R-:W1:Y:S01]  /*1420*/  LDCU UR30, c[0x0][0xb0c] ;  /* 0x00016180ff1e77ac */ /* 0x000e620008000800 */
[----:B------:R-:W1:Y:S01]  /*1430*/  LDCU UR4, c[0x0][0xb20] ;  /* 0x00016400ff0477ac */ /* 0x000e620008000800 */
[----:B------:R-:W1:Y:S01]  /*1440*/  LDCU.64 UR8, c[0x0][0xb28] ;  /* 0x00016500ff0877ac */ /* 0x000e620008000a00 */
[----:B--2---:R-:W-:Y:S02]  /*1450*/  UISETP.NE.AND UP0, UPT, UR14, 0x1, UPT ;  /* 0x000000010e00788c */ /* 0x004fe4000bf05270 */
[----:B----4-:R-:W-:Y:S02]  /*1460*/  UIMAD.WIDE.U32 UR10, UR5, UR15, URZ ;  /* 0x0000000f050a72a5 */ /* 0x010fe4000f8e00ff */
[----:B---3--:R-:W-:-:S02]  /*1470*/  UIMAD.WIDE.U32 UR18, UR6, UR12, URZ ;  /* 0x0000000c061272a5 */ /* 0x008fc4000f8e00ff */
[----:B-1----:R-:W-:Y:S02]  /*1480*/  UISETP.NE.AND UP1, UPT, UR30, 0x1, UPT ;  /* 0x000000011e00788c */ /* 0x002fe4000bf25270 */
[----:B------:R-:W-:Y:S01]  /*1490*/  UISETP.NE.AND UP2, UPT, UR28, 0x1, UPT ;  /* 0x000000011c00788c */ /* 0x000fe2000bf45270 */
[----:B------:R-:W-:Y:S02]  /*14a0*/  UMOV UR10, UR11 ;  /* 0x0000000b000a7c82 */ /* 0x000fe40008000000 */
[----:B------:R-:W-:Y:S01]  /*14b0*/  UMOV UR18, UR19 ;  /* 0x0000001300127c82 */ /* 0x000fe20008000000 */
[----:B------:R-:W-:Y:S02]  /*14c0*/  @UP0 USHF.R.U32.HI UR5, URZ, UR4, UR10 ;  /* 0x00000004ff050299 */ /* 0x000fe4000801160a */
[----:B------:R-:W-:Y:S02]  /*14d0*/  UIMAD.WIDE.U32 UR22, UR20, UR15, URZ ;  /* 0x0000000f141672a5 */ /* 0x000fe4000f8e00ff */
[----:B------:R-:W-:-:S02]  /*14e0*/  UIMAD.WIDE.U32 UR10, UR5, UR8, URZ ;  /* 0x00000008050a72a5 */ /* 0x000fc4000f8e00ff */
[----:B------:R-:W-:Y:S02]  /*14f0*/  @UP1 USHF.R.U32.HI UR6, URZ, UR13, UR18 ;  /* 0x0000000dff061299 */ /* 0x000fe40008011612 */
[----:B------:R-:W-:Y:S02]  /*1500*/  UIMAD.WIDE.U32 UR16, UR31, UR12, URZ ;  /* 0x0000000c1f1072a5 */ /* 0x000fe4000f8e00ff */
[----:B------:R-:W-:Y:S01]  /*1510*/  UIMAD.WIDE.U32 UR18, UR6, UR8, URZ ;  /* 0x00000008061272a5 */ /* 0x000fe2000f8e00ff */
[----:B------:R-:W-:Y:S01]  /*1520*/  UMOV UR22, UR23 ;  /* 0x0000001700167c82 */ /* 0x000fe20008000000 */
[----:B------:R-:W-:Y:S01]  /*1530*/  UMOV UR10, UR11 ;  /* 0x0000000b000a7c82 */ /* 0x000fe20008000000 */
[----:B------:R-:W-:Y:S02]  /*1540*/  USHF.R.U32.HI UR22, URZ, UR4, UR22 ;  /* 0x00000004ff167299 */ /* 0x000fe40008011616 */
[----:B------:R-:W-:Y:S02]  /*1550*/  @UP2 USHF.R.U32.HI UR5, URZ, UR9, UR10 ;  /* 0x00000009ff052299 */ /* 0x000fe4000801160a */
[----:B------:R-:W-:Y:S01]  /*1560*/  UMOV UR7, UR19 ;  /* 0x0000001300077c82 */ /* 0x000fe20008000000 */
[----:B------:R-:W-:Y:S01]  /*1570*/  UMOV UR16, UR17 ;  /* 0x0000001100107c82 */ /* 0x000fe20008000000 */
[----:B------:R-:W-:-:S02]  /*1580*/  @UP2 USHF.R.U32.HI UR6, URZ, UR9, UR7 ;  /* 0x00000009ff062299 */ /* 0x000fc40008011607 */
[----:B------:R-:W-:Y:S02]  /*1590*/  USHF.R.U32.HI UR16, URZ, UR13, UR16 ;  /* 0x0000000dff107299 */ /* 0x000fe40008011610 */
[----:B------:R-:W-:Y:S02]  /*15a0*/  USEL UR4, UR20, UR22, !UP0 ;  /* 0x0000001614047287 */ /* 0x000fe4000c000000 */
[----:B------:R-:W-:Y:S02]  /*15b0*/  UIMAD UR7, UR5, UR28, URZ ;  /* 0x0000001c050772a4 */ /* 0x000fe4000f8e02ff */
[----:B------:R-:W-:Y:S02]  /*15c0*/  USEL UR5, UR31, UR16, !UP1 ;  /* 0x000000101f057287 */ /* 0x000fe4000c800000 */
[----:B------:R-:W-:Y:S02]  /*15d0*/  UIMAD UR12, UR6, UR28, URZ ;  /* 0x0000001c060c72a4 */ /* 0x000fe4000f8e02ff */
[----:B------:R-:W-:-:S02]  /*15e0*/  UISETP.GE.AND UP0, UPT, UR4, UR7, UPT ;  /* 0x000000070400728c */ /* 0x000fc4000bf06270 */
[----:B------:R-:W-:Y:S02]  /*15f0*/  UIMAD.WIDE.U32 UR10, UR4, UR8, URZ ;  /* 0x00000008040a72a5 */ /* 0x000fe4000f8e00ff */
[----:B------:R-:W-:Y:S02]  /*1600*/  UISETP.GE.OR UP0, UPT, UR5, UR12, UP0 ;  /* 0x0000000c0500728c */ /* 0x000fe40008706670 */
[----:B------:R-:W-:Y:S02]  /*1610*/  UIMAD.WIDE.U32 UR12, UR5, UR8, URZ ;  /* 0x00000008050c72a5 */ /* 0x000fe4000f8e00ff */
[----:B------:R-:W-:Y:S01]  /*1620*/  UIADD3 UR10, UPT, UPT, -UR4, URZ, URZ ;  /* 0x000000ff040a7290 */ /* 0x000fe2000fffe1ff */
[----:B------:R-:W-:Y:S01]  /*1630*/  UMOV UR8, UR11 ;  /* 0x0000000b00087c82 */ /* 0x000fe20008000000 */
[----:B------:R-:W-:Y:S02]  /*1640*/  UIADD3 UR16, UPT, UPT, -UR5, URZ, URZ ;  /* 0x000000ff05107290 */ /* 0x000fe4000fffe1ff */
[----:B------:R-:W-:-:S03]  /*1650*/  USHF.R.U32.HI UR8, URZ, UR9, UR8 ;  /* 0x00000009ff087299 */ /* 0x000fc60008011608 */
[----:B------:R-:W-:Y:S01]  /*1660*/  @!UP0 UMOV UR7, UR13 ;  /* 0x0000000d00078c82 */ /* 0x000fe20008000000 */
[----:B------:R-:W-:Y:S02]  /*1670*/  UIMAD UR20, UR14, UR10, UR20 ;  /* 0x0000000a0e1472a4 */ /* 0x000fe4000f8e0214 */
[----:B------:R-:W-:Y:S02]  /*1680*/  USEL UR8, UR4, UR8, !UP2 ;  /* 0x0000000804087287 */ /* 0x000fe4000d000000 */
[----:B------:R-:W-:Y:S02]  /*1690*/  @!UP0 USHF.R.U32.HI UR7, URZ, UR9, UR7 ;  /* 0x00000009ff078299 */ /* 0x000fe40008011607 */
[----:B------:R-:W-:Y:S02]  /*16a0*/  UIADD3 UR9, UPT, UPT, -UR8, URZ, URZ ;  /* 0x000000ff08097290 */ /* 0x000fe4000fffe1ff */
[----:B------:R-:W-:Y:S02]  /*16b0*/  @!UP0 USEL UR7, UR5, UR7, !UP2 ;  /* 0x0000000705078287 */ /* 0x000fe4000d000000 */
[----:B------:R-:W-:-:S02]  /*16c0*/  UIMAD UR9, UR28, UR9, UR4 ;  /* 0x000000091c0972a4 */ /* 0x000fc4000f8e0204 */
[----:B------:R-:W-:Y:S02]  /*16d0*/  @!UP0 UIADD3 UR8, UPT, UPT, UR8, -UR7, URZ ;  /* 0x8000000708088290 */ /* 0x000fe4000fffe0ff */
[----:B------:R-:W-:Y:S02]  /*16e0*/  @!UP0 UIMAD UR6, UR9, UR6, UR7 ;  /* 0x00000006090682a4 */ /* 0x000fe4000f8e0207 */
[----:B------:R-:W-:Y:S02]  /*16f0*/  @!UP0 UIMAD UR4, UR8, UR28, UR5 ;  /* 0x0000001c080482a4 */ /* 0x000fe4000f8e0205 */
[----:B------:R-:W-:Y:S02]  /*1700*/  UIMAD UR16, UR30, UR16, UR31 ;  /* 0x000000101e1072a4 */ /* 0x000fe4000f8e021f */
[----:B------:R-:W-:Y:S01]  /*1710*/  UIMAD UR20, UR4, UR14, UR20 ;  /* 0x0000000e041472a4 */ /* 0x000fe2000f8e0214 */
[----:B------:R-:W-:Y:S02]  /*1720*/  @!UP0 UMOV UR5, UR6 ;  /* 0x0000000600058c82 */ /* 0x000fe40008000000 */
[----:B------:R-:W-:-:S12]  /*1730*/  UIMAD UR16, UR5, UR30, UR16 ;  /* 0x0000001e051072a4 */ /* 0x000fd8000f8e0210 */
.L_x_18:
[----:B------:R-:W-:-:S09]  /*1740*/  UISETP.NE.AND UP0, UPT, UR32, 0x1, UPT ;  /* 0x000000012000788c */ /* 0x000fd2000bf05270 */
[----:B------:R-:W-:Y:S05]  /*1750*/  BRA.U UP0, `(.L_x_19) ;  /* 0x0000000100447547 */ /* 0x000fea000b800000 */
[----:B------:R-:W2:Y:S01]  /*1760*/  LDCU.128 UR8, c[0x0][0xb10] ;  /* 0x00016200ff0877ac */ /* 0x000ea20008000c00 */
[----:B------:R-:W3:Y:S01]  /*1770*/  LDCU UR12, c[0x0][0xb0c] ;  /* 0x00016180ff0c77ac */ /* 0x000ee20008000800 */
[----:B------:R-:W4:Y:S01]  /*1780*/  LDCU UR13, c[0x0][0xb20] ;  /* 0x00016400ff0d77ac */ /* 0x000f220008000800 */
[----:B--2---:R-:W-:Y:S02]  /*1790*/  UIMAD.WIDE.U32 UR6, UR16, UR8, URZ ;  /* 0x00000008100672a5 */ /* 0x004fe4000f8e00ff */
[----:B------:R-:W-:Y:S02]  /*17a0*/  UIMAD.WIDE.U32 UR4, UR20, UR11, URZ ;  /* 0x0000000b140472a5 */ /* 0x000fe4000f8e00ff */
[----:B---3--:R-:W-:Y:S02]  /*17b0*/  UISETP.NE.AND UP1, UPT, UR12, 0x1, UPT ;  /* 0x000000010c00788c */ /* 0x008fe4000bf25270 */
[----:B------:R-:W-:Y:S01]  /*17c0*/  UISETP.NE.AND UP0, UPT, UR10, 0x1, UPT ;  /* 0x000000010a00788c */ /* 0x000fe2000bf05270 */
[----:B------:R-:W-:-:S02]  /*17d0*/  UMOV UR6, UR7 ;  /* 0x0000000700067c82 */ /* 0x000fc40008000000 */
[----:B------:R-:W-:Y:S01]  /*17e0*/  UMOV UR4, UR5 ;  /* 0x0000000500047c82 */ /* 0x000fe20008000000 */
[----:B------:R-:W-:Y:S02]  /*17f0*/  USHF.R.U32.HI UR9, URZ, UR9, UR6 ;  /* 0x00000009ff097299 */ /* 0x000fe40008011606 */
[----:B----4-:R-:W-:Y:S02]  /*1800*/  USHF.R.U32.HI UR4, URZ, UR13, UR4 ;  /* 0x0000000dff047299 */ /* 0x010fe40008011604 */
[----:B------:R-:W-:Y:S02]  /*1810*/  USEL UR5, UR16, UR9, !UP1 ;  /* 0x0000000910057287 */ /* 0x000fe4000c800000 */
[----:B------:R-:W-:-:S04]  /*1820*/  USEL UR4, UR20, UR4, !UP0 ;  /* 0x0000000414047287 */ /* 0x000fc8000c000000 */
[----:B------:R-:W-:Y:S02]  /*1830*/  UIADD3 UR6, UPT, UPT, -UR4, UR5, URZ ;  /* 0x0000000504067290 */ /* 0x000fe4000fffe1ff */
[----:B------:R-:W-:Y:S02]  /*1840*/  UIADD3 UR4, UPT, UPT, UR4, -UR5, URZ ;  /* 0x8000000504047290 */ /* 0x000fe4000fffe0ff */
[----:B------:R-:W-:Y:S02]  /*1850*/  UIMAD UR20, UR6, UR10, UR20 ;  /* 0x0000000a061472a4 */ /* 0x000fe4000f8e0214 */
[----:B------:R-:W-:-:S12]  /*1860*/  UIMAD UR16, UR4, UR12, UR16 ;  /* 0x0000000c041072a4 */ /* 0x000fd8000f8e0210 */
.L_x_19:
[----:B------:R-:W-:-:S09]  /*1870*/  UISETP.EQ.U32.AND UP0, UPT, UR33, 0x1, UPT ;  /* 0x000000012100788c */ /* 0x000fd2000bf02070 */
[----:B------:R-:W-:Y:S05]  /*1880*/  BRA.U !UP0, `(.L_x_20) ;  /* 0x00000001080c7547 */ /* 0x000fea000b800000 */
[----:B------:R-:W-:Y:S01]  /*1890*/  UCGABAR_WAIT ;  /* 0x0000000000007dc7 */ /* 0x000fe20008000000 */
[----:B------:R-:W-:Y:S01]  /*18a0*/  CCTL.IVALL ;  /* 0x00000000ff00798f */ /* 0x000fe20002000000 */
[----:B------:R-:W-:Y:S05]  /*18b0*/  BRA `(.L_x_21) ;  /* 0x0000000000047947 */ /* 0x000fea0003800000 */
.L_x_20:
[----:B------:R-:W-:Y:S06]  /*18c0*/  BAR.SYNC.DEFER_BLOCKING 0x0 ;  /* 0x0000000000007b1d */ /* 0x000fec0000010000 */
.L_x_21:
[----:B------:R-:W-:Y:S05]  /*18d0*/  BRA.U UP3, `(.L_x_22) ;  /* 0x00000015031c7547 */ /* 0x000fea000b800000 */
[----:B------:R-:W2:Y:S01]  /*18e0*/  LDCU UR6, c[0x0][0x38c] ;  /* 0x00007180ff0677ac */ /* 0x000ea20008000800 */
[----:B------:R-:W-:Y:S01]  /*18f0*/  PLOP3.LUT P1, PT, PT, PT, UP5, 0x80, 0x8 ;  /* 0x000000000008781c */ /* 0x000fe20003f2f058 */
[----:B------:R-:W-:Y:S01]  /*1900*/  IMAD.MOV.U32 R12, RZ, RZ, 0x1 ;  /* 0x00000001ff0c7424 */ /* 0x000fe200078e00ff */
[----:B------:R-:W-:Y:S01]  /*1910*/  ISETP.NE.AND P2, PT, R0, RZ, P3 ;  /* 0x000000ff0000720c */ /* 0x000fe20001f45270 */
[----:B------:R-:W-:Y:S01]  /*1920*/  USHF.L.U32 UR7, UR31, 0x7, URZ ;  /* 0x000000071f077899 */ /* 0x000fe200080006ff */
[----:B------:R-:W-:Y:S01]  /*1930*/  PLOP3.LUT P1, PT, P1, PT, PT, 0x8, 0x80 ;  /* 0x000000000080781c */ /* 0x000fe20000f2e170 */
[----:B------:R-:W-:Y:S01]  /*1940*/  UISETP.NE.AND UP1, UPT, UR25, URZ, UPT ;  /* 0x000000ff1900728c */ /* 0x000fe2000bf25270 */
[----:B------:R-:W-:Y:S01]  /*1950*/  CS2R R10, SRZ ;  /* 0x00000000000a7805 */ /* 0x000fe2000001ff00 */
[----:B------:R-:W-:Y:S01]  /*1960*/  IMAD.MOV.U32 R9, RZ, RZ, RZ ;  /* 0x000000ffff097224 */ /* 0x000fe200078e00ff */
[----:B------:R-:W3:Y:S01]  /*1970*/  LDCU UR40, c[0x0][0x370] ;  /* 0x00006e00ff2877ac */ /* 0x000ee20008000800 */
[----:B------:R-:W-:Y:S01]  /*1980*/  IMAD.MOV.U32 R8, RZ, RZ, 0x1 ;  /* 0x00000001ff087424 */ /* 0x000fe200078e00ff */
[----:B------:R-:W-:Y:S01]  /*1990*/  USEL UR25, UR44, 0x2, UP1 ;  /* 0x000000022c197887 */ /* 0x000fe20008800000 */
[----:B------:R-:W4:Y:S01]  /*19a0*/  LDCU.64 UR30, c[0x0][0x348] ;  /* 0x00006900ff1e77ac */ /* 0x000f220008000a00 */
[----:B--2---:R-:W-:-:S02]  /*19b0*/  UIADD3 UR5, UPT, UPT, UR6, 0x7f, URZ ;  /* 0x0000007f06057890 */ /* 0x004fc4000fffe0ff */
[----:B------:R-:W-:Y:S02]  /*19c0*/  UIADD3 UR49, UPT, UPT, UR6, 0xfe, URZ ;  /* 0x000000fe06317890 */ /* 0x000fe4000fffe0ff */
[----:B------:R-:W-:Y:S01]  /*19d0*/  USHF.R.S32.HI UR4, URZ, 0x1f, UR5 ;  /* 0x0000001fff047899 */ /* 0x000fe20008011405 */
[----:B------:R-:W2:Y:S03]  /*19e0*/  LDCU UR39, c[0x0][0x374] ;  /* 0x00006e80ff2777ac */ /* 0x000ea60008000800 */
[----:B------:R-:W-:Y:S02]  /*19f0*/  ULEA.HI UR4, UR4, UR5, URZ, 0x7 ;  /* 0x0000000504047291 */ /* 0x000fe4000f8f38ff */
[----:B------:R-:W-:Y:S02]  /*1a00*/  ULOP3.LUT UR5, UR7, 0x80, URZ, 0xc0, !UPT ;  /* 0x0000008007057892 */ /* 0x000fe4000f8ec0ff */
[----:B------:R-:W-:-:S02]  /*1a10*/  USHF.R.S32.HI UR43, URZ, 0x7, UR4 ;  /* 0x00000007ff2b7899 */ /* 0x000fc40008011404 */
[----:B------:R-:W-:Y:S02]  /*1a20*/  UIADD3 UR4, UPT, UPT, UR6, -0x1, URZ ;  /* 0xffffffff06047890 */ /* 0x000fe4000fffe0ff */
[----:B------:R-:W-:Y:S02]  /*1a30*/  UISETP.LT.U32.AND UP0, UPT, UR43, 0x5, UPT ;  /* 0x000000052b00788c */ /* 0x000fe4000bf01070 */
[----:B------:R-:W-:Y:S02]  /*1a40*/  UISETP.GE.U32.AND UP2, UPT, UR4, -0xff, UPT ;  /* 0xffffff010400788c */ /* 0x000fe4000bf46070 */
[----:B------:R-:W-:Y:S02]  /*1a50*/  USEL UR41, UR43, 0x5, UP0 ;  /* 0x000000052b297887 */ /* 0x000fe40008000000 */
[----:B------:R-:W-:Y:S02]  /*1a60*/  ULEA UR46, UR29, UR5, 0x6 ;  /* 0x000000051d2e7291 */ /* 0x000fe4000f8e30ff */
[----:B------:R-:W-:-:S02]  /*1a70*/  UIADD3 UR4, UPT, UPT, UR41, -0x1, URZ ;  /* 0xffffffff29047890 */ /* 0x000fc4000fffe0ff */
[----:B------:R-:W-:Y:S02]  /*1a80*/  ULEA UR48, UR48, UR5, 0x6 ;  /* 0x0000000530307291 */ /* 0x000fe4000f8e30ff */
[----:B------:R-:W-:Y:S02]  /*1a90*/  UIADD3 UR47, UPT, UPT, UR43, -UR41, URZ ;  /* 0x800000292b2f7290 */ /* 0x000fe4000fffe0ff */
[----:B------:R-:W-:Y:S01]  /*1aa0*/  @UP2 UIADD3 UR4, UPT, UPT, UR41, URZ, URZ ;  /* 0x000000ff29042290 */ /* 0x000fe2000fffe0ff */
[----:B------:R-:W-:-:S03]  /*1ab0*/  UMOV UR7, URZ ;  /* 0x000000ff00077c82 */ /* 0x000fc60008000000 */
[----:B------:R-:W-:Y:S02]  /*1ac0*/  UIADD3 UR29, UPT, UPT, UR4, 0x1, URZ ;  /* 0x00000001041d7890 */ /* 0x000fe4000fffe0ff */
[----:B--234-:R-:W-:-:S12]  /*1ad0*/  UIADD3 UR44, UPT, UPT, -UR4, URZ, URZ ;  /* 0x000000ff042c7290 */ /* 0x01cfd8000fffe1ff */
.L_x_42:
[----:B------:R-:W-:Y:S01]  /*1ae0*/  UISETP.NE.AND UP0, UPT, UR45, URZ, UPT ;  /* 0x000000ff2d00728c */ /* 0x000fe2000bf05270 */
[----:B------:R-:W2:Y:S08]  /*1af0*/  S2UR UR45, SR_CgaCtaId ;  /* 0x00000000002d79c3 */ /* 0x000eb00000008800 */
[----:B-1----:R-:W-:Y:S05]  /*1b00*/  BRA.U UP0, `(.L_x_23) ;  /* 0x0000000100347547 */ /* 0x002fea000b800000 */
[----:B------:R-:W3:Y:S01]  /*1b10*/  S2R R0, SR_CgaCtaId ;  /* 0x0000000000007919 */ /* 0x000ee20000008800 */
[----:B------:R-:W-:Y:S02]  /*1b20*/  MOV R3, 0x400 ;  /* 0x0000040000037802 */ /* 0x000fe40000000f00 */
[----:B------:R-:W-:Y:S02]  /*1b30*/  SHF.L.U32 R2, R8, 0x1f, RZ ;  /* 0x0000001f08027819 */ /* 0x000fe400000006ff */
[----:B---3--:R-:W-:-:S05]  /*1b40*/  LEA R0, R0, R3, 0x18 ;  /* 0x0000000300007211 */ /* 0x008fca00078ec0ff */
[----:B------:R-:W-:-:S04]  /*1b50*/  IMAD R3, R9, 0x8, R0 ;  /* 0x0000000809037824 */ /* 0x000fc800078e0200 */
[----:B------:R-:W3:Y:S02]  /*1b60*/  SYNCS.PHASECHK.TRANS64.TRYWAIT P0, [R3+URZ+0xf0], R2 ;  /* 0x0000f002030075a7 */ /* 0x000ee400080011ff */
[----:B---3--:R-:W-:Y:S05]  /*1b70*/  @!P0 BRA `(.L_x_24) ;  /* 0x000000a400048947 */ /* 0x008fea0003800000 */
.L_x_142:
[----:B------:R-:W-:Y:S01]  /*1b80*/  VIADD R9, R9, 0x1 ;  /* 0x0000000109097836 */ /* 0x000fe20000000000 */
[----:B------:R3:W-:Y:S04]  /*1b90*/  SYNCS.ARRIVE.TRANS64.A1T0 RZ, [R3+URZ+0xe0], RZ ;  /* 0x0000e0ff03ff79a7 */ /* 0x0007e800081000ff */
[----:B------:R-:W-:-:S04]  /*1ba0*/  ISETP.NE.AND P0, PT, R9, 0x2, PT ;  /* 0x000000020900780c */ /* 0x000fc80003f05270 */
[----:B------:R-:W-:Y:S02]  /*1bb0*/  SEL R9, R9, RZ, P0 ;  /* 0x000000ff09097207 */ /* 0x000fe40000000000 */
[----:B---3--:R-:W-:-:S04]  /*1bc0*/  SEL R3, RZ, 0x1, P0 ;  /* 0x00000001ff037807 */ /* 0x008fc80000000000 */
[----:B------:R-:W-:-:S07]  /*1bd0*/  LOP3.LUT R8, R8, R3, RZ, 0x3c, !PT ;  /* 0x0000000308087212 */ /* 0x000fce00078e3cff */
.L_x_23:
[----:B------:R-:W-:Y:S01]  /*1be0*/  UMOV UR6, 0x400 ;  /* 0x0000040000067882 */ /* 0x000fe20000000000 */
[----:B------:R-:W-:Y:S01]  /*1bf0*/  SHF.L.U32 R0, R12, 0x1f, RZ ;  /* 0x0000001f0c007819 */ /* 0x000fe200000006ff */
[----:B--2---:R-:W-:Y:S02]  /*1c00*/  ULEA UR6, UR45, UR6, 0x18 ;  /* 0x000000062d067291 */ /* 0x004fe4000f8ec0ff */
[----:B------:R-:W-:Y:S02]  /*1c10*/  UISETP.GE.U32.AND UP0, UPT, UR49, 0xff, UPT ;  /* 0x000000ff3100788c */ /* 0x000fe4000bf06070 */
[----:B------:R-:W-:Y:S02]  /*1c20*/  ULEA UR4, UR7, UR6, 0x3 ;  /* 0x0000000607047291 */ /* 0x000fe4000f8e18ff */
[----:B------:R-:W-:Y:S01]  /*1c30*/  ULEA UR11, UR20, UR48, 0x8 ;  /* 0x00000030140b7291 */ /* 0x000fe2000f8e40ff */
[----:B------:R-:W-:-:S06]  /*1c40*/  UMOV UR13, URZ ;  /* 0x000000ff000d7c82 */ /* 0x000fcc0008000000 */
[----:B------:R2:W3:Y:S01]  /*1c50*/  SYNCS.PHASECHK.TRANS64.TRYWAIT P0, [UR4+0x28], R0 ;  /* 0x00002800ff0075a7 */ /* 0x0004e20008001104 */
[----:B------:R-:W-:-:S04]  /*1c60*/  ULEA.HI UR4, UR16, UR16, URZ, 0x1 ;  /* 0x0000001010047291 */ /* 0x000fc8000f8f08ff */
[----:B------:R-:W-:-:S04]  /*1c70*/  USHF.L.U32 UR4, UR4, 0x7, URZ ;  /* 0x0000000704047899 */ /* 0x000fc800080006ff */
[----:B------:R-:W-:-:S04]  /*1c80*/  ULOP3.LUT UR35, UR4, 0xffffff00, URZ, 0xc0, !UPT ;  /* 0xffffff0004237892 */ /* 0x000fc8000f8ec0ff */
[----:B------:R-:W-:Y:S01]  /*1c90*/  UIADD3 UR35, UPT, UPT, UR46, UR35, URZ ;  /* 0x000000232e237290 */ /* 0x000fe2000fffe0ff */
[----:B------:R-:W-:Y:S11]  /*1ca0*/  BRA.U !UP0, `(.L_x_25) ;  /* 0x0000000108cc7547 */ /* 0x000ff6000b800000 */
[----:B------:R-:W-:Y:S01]  /*1cb0*/  UMOV UR18, UR44 ;  /* 0x0000002c00127c82 */ /* 0x000fe20008000000 */
[----:B------:R-:W-:Y:S01]  /*1cc0*/  UMOV UR4, UR7 ;  /* 0x0000000700047c82 */ /* 0x000fe20008000000 */
[----:B------:R-:W-:-:S05]  /*1cd0*/  UMOV UR34, URZ ;  /* 0x000000ff00227c82 */ /* 0x000fca0008000000 */
.L_x_31:
[----:B------:R-:W-:Y:S01]  /*1ce0*/  ULEA UR33, UR4, UR6, 0x3 ;  /* 0x0000000604217291 */ /* 0x000fe2000f8e18ff */
[----:B------:R-:W-:Y:S01]  /*1cf0*/  @P3 MOV R2, 0x10000 ;  /* 0x0001000000023802 */ /* 0x000fe20000000f00 */
[----:B-1-34-:R-:W-:Y:S10]  /*1d00*/  @P0 BRA `(.L_x_26) ;  /* 0x00000000000c0947 */ /* 0x01aff40003800000 */
[----:B------:R-:W-:-:S04]  /*1d10*/  SHF.L.U32 R3, R12, 0x1f, RZ ;  /* 0x0000001f0c037819 */ /* 0x000fc800000006ff */
[----:B------:R-:W3:Y:S02]  /*1d20*/  SYNCS.PHASECHK.TRANS64.TRYWAIT P0, [UR33+0x28], R3 ;  /* 0x00002803ff0075a7 */ /* 0x000ee40008001121 */
[----:B---3--:R-:W-:Y:S05]  /*1d30*/  @!P0 BRA `(.L_x_27) ;  /* 0x000000a000a88947 */ /* 0x008fea0003800000 */
.L_x_26:
[----:B------:R3:W-:Y:S01]  /*1d40*/  @P3 SYNCS.ARRIVE.TRANS64 RZ, [UR33], R2 ;  /* 0x00000002ffff39a7 */ /* 0x0007e20008000021 */
[----:B------:R-:W-:Y:S02]  /*1d50*/  ULOP3.LUT UR5, UR25, 0x2, URZ, 0xfc, !UPT ;  /* 0x0000000219057892 */ /* 0x000fe4000f8efcff */
[----:B------:R-:W-:Y:S02]  /*1d60*/  UIADD3 UR18, UPT, UPT, UR18, 0x1, URZ ;  /* 0x0000000112127890 */ /* 0x000fe4000fffe0ff */
[----:B------:R-:W-:Y:S02]  /*1d70*/  UISETP.NE.AND UP0, UPT, UR5, 0x2, UPT ;  /* 0x000000020500788c */ /* 0x000fe4000bf05270 */
[----:B------:R-:W-:-:S07]  /*1d80*/  UISETP.NE.AND UP2, UPT, UR18, 0x1, UPT ;  /* 0x000000011200788c */ /* 0x000fce000bf45270 */
[----:B------:R-:W-:Y:S05]  /*1d90*/  BRA.U UP0, `(.L_x_28) ;  /* 0x0000000100047547 */ /* 0x000fea000b800000 */
[----:B-1----:R-:W-:Y:S05]  /*1da0*/  BPT.TRAP 0x1 ;  /* 0x000000040000795c */ /* 0x002fea0000300000 */
.L_x_28:
[----:B------:R-:W-:Y:S04]  /*1db0*/  BSSY.RECONVERGENT B0, `(.L_x_29) ;  /* 0x0000003000007945 */ /* 0x000fe80003800200 */
[----:B------:R-:W-:Y:S05]  /*1dc0*/  @!P2 BRA `(.L_x_30) ;  /* 0x000000000004a947 */ /* 0x000fea0003800000 */
[----:B-1----:R-:W-:Y:S05]  /*1dd0*/  BPT.TRAP 0x1 ;  /* 0x000000040000795c */ /* 0x002fea0000300000 */
.L_x_30:
[----:B-1----:R-:W-:Y:S05]  /*1de0*/  BSYNC.RECONVERGENT B0 ;  /* 0x0000000000007941 */ /* 0x002fea0003800200 */
.L_x_29:
[----:B------:R-:W-:Y:S02]  /*1df0*/  UIADD3 UR5, UPT, UPT, UR4, 0x1, URZ ;  /* 0x0000000104057890 */ /* 0x000fe4000fffe0ff */
[----:B------:R-:W-:Y:S02]  /*1e00*/  USHF.L.U32 UR4, UR4, 0xe, URZ ;  /* 0x0000000e04047899 */ /* 0x000fe400080006ff */
[----:B------:R-:W-:Y:S02]  /*1e10*/  UISETP.NE.AND UP0, UPT, UR5, 0x5, UPT ;  /* 0x000000050500788c */ /* 0x000fe4000bf05270 */
[----:B------:R-:W-:Y:S02]  /*1e20*/  UIADD3 UR16, UP1, UPT, UR30, 0x80, URZ ;  /* 0x000000801e107890 */ /* 0x000fe4000ff3e0ff */
[----:B------:R-:W-:Y:S02]  /*1e30*/  USEL UR8, URZ, 0x1, UP0 ;  /* 0x00000001ff087887 */ /* 0x000fe40008000000 */
[----:B------:R-:W-:-:S02]  /*1e40*/  USEL UR7, UR5, URZ, UP0 ;  /* 0x000000ff05077287 */ /* 0x000fc40008000000 */
[----:B------:R-:W-:Y:S02]  /*1e50*/  ULOP3.LUT UR32, UR27, UR4, URZ, 0xfc, !UPT ;  /* 0x000000041b207292 */ /* 0x000fe4000f8efcff */
[----:B------:R-:W-:Y:S01]  /*1e60*/  ULEA UR5, UR7, UR6, 0x3 ;  /* 0x0000000607057291 */ /* 0x000fe2000f8e18ff */
[----:B------:R-:W-:Y:S01]  /*1e70*/  LOP3.LUT R12, R12, UR8, RZ, 0x3c, !PT ;  /* 0x000000080c0c7c12 */ /* 0x000fe2000f8e3cff */
[----:B------:R-:W-:Y:S02]  /*1e80*/  UIADD3 UR14, UP0, UPT, UR30, 0x180, URZ ;  /* 0x000001801e0e7890 */ /* 0x000fe4000ff1e0ff */
[----:B------:R-:W-:Y:S01]  /*1e90*/  ULOP3.LUT UR8, UR26, UR4, URZ, 0xfc, !UPT ;  /* 0x000000041a087292 */ /* 0x000fe2000f8efcff */
[----:B--2---:R-:W-:Y:S01]  /*1ea0*/  SHF.L.U32 R0, R12, 0x1f, RZ ;  /* 0x0000001f0c007819 */ /* 0x004fe200000006ff */
[----:B------:R-:W-:Y:S02]  /*1eb0*/  ULOP3.LUT UR33, UR33, 0xfefffff8, URZ, 0xc0, !UPT ;  /* 0xfefffff821217892 */ /* 0x000fe4000f8ec0ff */
[----:B------:R-:W-:Y:S01]  /*1ec0*/  UIADD3.X UR17, UPT, UPT, URZ, UR31, URZ, UP1, !UPT ;  /* 0x0000001fff117290 */ /* 0x000fe20008ffe4ff */
[----:B------:R4:W1:Y:S01]  /*1ed0*/  SYNCS.PHASECHK.TRANS64.TRYWAIT P0, [UR5+0x28], R0 ;  /* 0x00002800ff0075a7 */ /* 0x0008620008001105 */
[----:B------:R-:W-:-:S02]  /*1ee0*/  UIADD3 UR32, UPT, UPT, UR6, 0xc400, UR32 ;  /* 0x0000c40006207890 */ /* 0x000fc4000fffe020 */
[----:B------:R-:W-:Y:S02]  /*1ef0*/  UPRMT UR5, URZ, 0x5410, UR24 ;  /* 0x00005410ff057896 */ /* 0x000fe40008000018 */
[----:B------:R-:W-:Y:S02]  /*1f00*/  UIADD3 UR8, UPT, UPT, UR6, 0x20400, UR8 ;  /* 0x0002040006087890 */ /* 0x000fe4000fffe008 */
[----:B------:R-:W-:Y:S02]  /*1f10*/  UIADD3.X UR15, UPT, UPT, URZ, UR31, URZ, UP0, !UPT ;  /* 0x0000001fff0f7290 */ /* 0x000fe400087fe4ff */
[----:B------:R-:W-:Y:S01]  /*1f20*/  UPRMT UR4, URZ, 0x5410, UR21 ;  /* 0x00005410ff047896 */ /* 0x000fe20008000015 */
[----:B------:R-:W-:Y:S01]  /*1f30*/  UMOV UR22, 0x0 ;  /* 0x0000000000167882 */ /* 0x000fe20000000000 */
[----:B------:R-:W-:Y:S01]  /*1f40*/  UMOV UR23, 0x10000000 ;  /* 0x1000000000177882 */ /* 0x000fe20000000000 */
[----:B------:R-:W-:Y:S01]  /*1f50*/  UMOV UR10, UR34 ;  /* 0x00000022000a7c82 */ /* 0x000fe20008000000 */
[----:B------:R-:W-:Y:S01]  /*1f60*/  UMOV UR12, UR36 ;  /* 0x00000024000c7c82 */ /* 0x000fe20008000000 */
[----:B------:R-:W-:Y:S01]  /*1f70*/  UMOV UR9, UR33 ;  /* 0x0000002100097c82 */ /* 0x000fe20008000000 */
[----:B------:R2:W-:Y:S01]  /*1f80*/  UTMALDG.3D.MULTICAST.2CTA [UR32], [UR16], UR5, desc[UR22] ;  /* 0x00001620100073b4 */ /* 0x0005e20008211805 */
[----:B------:R-:W-:-:S02]  /*1f90*/  UMOV UR13, UR29 ;  /* 0x0000001d000d7c82 */ /* 0x000fc40008000000 */
[----:B------:R3:W-:Y:S01]  /*1fa0*/  UTMALDG.3D.MULTICAST.2CTA [UR8], [UR14], UR4, desc[UR22] ;  /* 0x000016080e0073b4 */ /* 0x0007e20008211804 */
[----:B--2---:R-:W-:Y:S01]  /*1fb0*/  UIADD3 UR34, UPT, UPT, UR34, 0x80, URZ ;  /* 0x0000008022227890 */ /* 0x004fe2000fffe0ff */
[----:B---3--:R-:W-:Y:S01]  /*1fc0*/  UMOV UR4, UR7 ;  /* 0x0000000700047c82 */ /* 0x008fe20008000000 */
[----:B------:R-:W-:Y:S10]  /*1fd0*/  BRA.U UP2, `(.L_x_31) ;  /* 0xfffffffd02407547 */ /* 0x000ff4000b83ffff */
.L_x_25:
[----:B------:R-:W-:Y:S01]  /*1fe0*/  ULEA UR4, UR7, UR6, 0x3 ;  /* 0x0000000607047291 */ /* 0x000fe2000f8e18ff */
[----:B--2-4-:R-:W-:Y:S01]  /*1ff0*/  SHF.L.U32 R0, R12, 0x1f, RZ ;  /* 0x0000001f0c007819 */ /* 0x014fe200000006ff */
[----:B------:R-:W-:Y:S01]  /*2000*/  @!P1 SYNCS.ARRIVE.TRANS64.A1T0 RZ, [UR6+0x98], RZ ;  /* 0x000098ffffff99a7 */ /* 0x000fe20008100006 */
[----:B------:R-:W-:-:S06]  /*2010*/  UISETP.GT.AND UP0, UPT, UR43, UR41, UPT ;  /* 0x000000292b00728c */ /* 0x000fcc000bf04270 */
[----:B-1-3--:R1:W2:Y:S03]  /*2020*/  SYNCS.PHASECHK.TRANS64.TRYWAIT P0, [UR4+0x28], R0 ;  /* 0x00002800ff0075a7 */ /* 0x00a2a60008001104 */
[----:B------:R-:W-:Y:S05]  /*2030*/  BRA.U !UP0, `(.L_x_32) ;  /* 0x0000000108cc7547 */ /* 0x000fea000b800000 */
[----:B------:R-:W-:Y:S01]  /*2040*/  UIADD3 UR28, UPT, UPT, UR47, UR13, URZ ;  /* 0x0000000d2f1c7290 */ /* 0x000fe2000fffe0ff */
[----:B------:R-:W-:-:S11]  /*2050*/  UMOV UR4, UR7 ;  /* 0x0000000700047c82 */ /* 0x000fd60008000000 */
.L_x_38:
[----:B------:R-:W-:Y:S01]  /*2060*/  ULEA UR17, UR4, UR6, 0x3 ;  /* 0x0000000604117291 */ /* 0x000fe2000f8e18ff */
[----:B--2---:R-:W-:Y:S01]  /*2070*/  @P3 MOV R2, 0x10000 ;  /* 0x0001000000023802 */ /* 0x004fe20000000f00 */
[----:B--2-4-:R-:W-:Y:S10]  /*2080*/  @P0 BRA `(.L_x_33) ;  /* 0x00000000000c0947 */ /* 0x014ff40003800000 */
[----:B------:R-:W-:-:S04]  /*2090*/  SHF.L.U32 R3, R12, 0x1f, RZ ;  /* 0x0000001f0c037819 */ /* 0x000fc800000006ff */
[----:B------:R-:W2:Y:S02]  /*20a0*/  SYNCS.PHASECHK.TRANS64.TRYWAIT P0, [UR17+0x28], R3 ;  /* 0x00002803ff0075a7 */ /* 0x000ea40008001111 */
[----:B--2---:R-:W-:Y:S05]  /*20b0*/  @!P0 BRA `(.L_x_34) ;  /* 0x0000009c00e08947 */ /* 0x004fea0003800000 */
.L_x_33:
[----:B------:R2:W-:Y:S01]  /*20c0*/  @P3 SYNCS.ARRIVE.TRANS64 RZ, [UR17], R2 ;  /* 0x00000002ffff39a7 */ /* 0x0005e20008000011 */
[----:B------:R-:W-:-:S04]  /*20d0*/  ULOP3.LUT UR5, UR25, 0x2, URZ, 0xfc, !UPT ;  /* 0x0000000219057892 */ /* 0x000fc8000f8efcff */
[----:B------:R-:W-:-:S09]  /*20e0*/  UISETP.NE.AND UP0, UPT, UR5, 0x2, UPT ;  /* 0x000000020500788c */ /* 0x000fd2000bf05270 */
[----:B------:R-:W-:Y:S05]  /*20f0*/  BRA.U UP0, `(.L_x_35) ;  /* 0x0000000100047547 */ /* 0x000fea000b800000 */
[----:B------:R-:W-:Y:S05]  /*2100*/  BPT.TRAP 0x1 ;  /* 0x000000040000795c */ /* 0x000fea0000300000 */
.L_x_35:
[----:B------:R-:W-:Y:S04]  /*2110*/  BSSY.RECONVERGENT B0, `(.L_x_36) ;  /* 0x0000003000007945 */ /* 0x000fe80003800200 */
[----:B------:R-:W-:Y:S05]  /*2120*/  @!P2 BRA `(.L_x_37) ;  /* 0x000000000004a947 */ /* 0x000fea0003800000 */
[----:B------:R-:W-:Y:S05]  /*2130*/  BPT.TRAP 0x1 ;  /* 0x000000040000795c */ /* 0x000fea0000300000 */
.L_x_37:
[----:B------:R-:W-:Y:S05]  /*2140*/  BSYNC.RECONVERGENT B0 ;  /* 0x0000000000007941 */ /* 0x000fea0003800200 */
.L_x_36:
[----:B------:R-:W-:Y:S02]  /*2150*/  UIADD3 UR5, UPT, UPT, UR4, 0x1, URZ ;  /* 0x0000000104057890 */ /* 0x000fe4000fffe0ff */
[----:B------:R-:W-:Y:S02]  /*2160*/  USHF.L.U32 UR4, UR4, 0xe, URZ ;  /* 0x0000000e04047899 */ /* 0x000fe400080006ff */
[----:B------:R-:W-:Y:S02]  /*2170*/  UISETP.NE.AND UP0, UPT, UR5, 0x5, UPT ;  /* 0x000000050500788c */ /* 0x000fe4000bf05270 */
[----:B------:R-:W-:Y:S02]  /*2180*/  USHF.L.U32 UR18, UR13, 0x7, URZ ;  /* 0x000000070d127899 */ /* 0x000fe400080006ff */
[----:B------:R-:W-:Y:S02]  /*2190*/  USEL UR8, URZ, 0x1, UP0 ;  /* 0x00000001ff087887 */ /* 0x000fe40008000000 */
[----:B------:R-:W-:-:S02]  /*21a0*/  USEL UR7, UR5, URZ, UP0 ;  /* 0x000000ff05077287 */ /* 0x000fc40008000000 */
[----:B------:R-:W-:Y:S02]  /*21b0*/  UIADD3 UR22, UP0, UPT, UR30, 0x180, URZ ;  /* 0x000001801e167890 */ /* 0x000fe4000ff1e0ff */
[----:B------:R-:W-:Y:S01]  /*21c0*/  ULEA UR5, UR7, UR6, 0x3 ;  /* 0x0000000607057291 */ /* 0x000fe2000f8e18ff */
[----:B------:R-:W-:Y:S01]  /*21d0*/  LOP3.LUT R12, R12, UR8, RZ, 0x3c, !PT ;  /* 0x000000080c0c7c12 */ /* 0x000fe2000f8e3cff */
[----:B------:R-:W-:Y:S02]  /*21e0*/  UIADD3 UR13, UPT, UPT, UR13, 0x1, URZ ;  /* 0x000000010d0d7890 */ /* 0x000fe4000fffe0ff */
[----:B------:R-:W-:Y:S01]  /*21f0*/  UIADD3 UR14, UP1, UPT, UR30, 0x80, URZ ;  /* 0x000000801e0e7890 */ /* 0x000fe2000ff3e0ff */
[----:B-1----:R-:W-:Y:S01]  /*2200*/  SHF.L.U32 R0, R12, 0x1f, RZ ;  /* 0x0000001f0c007819 */ /* 0x002fe200000006ff */
[----:B------:R-:W-:Y:S02]  /*2210*/  ULOP3.LUT UR16, UR27, UR4, URZ, 0xfc, !UPT ;  /* 0x000000041b107292 */ /* 0x000fe4000f8efcff */
[----:B------:R-:W-:Y:S01]  /*2220*/  UIADD3.X UR23, UPT, UPT, URZ, UR31, URZ, UP0, !UPT ;  /* 0x0000001fff177290 */ /* 0x000fe200087fe4ff */
[----:B------:R3:W4:Y:S01]  /*2230*/  SYNCS.PHASECHK.TRANS64.TRYWAIT P0, [UR5+0x28], R0 ;  /* 0x00002800ff0075a7 */ /* 0x0007220008001105 */
[----:B------:R-:W-:-:S02]  /*2240*/  ULOP3.LUT UR8, UR26, UR4, URZ, 0xfc, !UPT ;  /* 0x000000041a087292 */ /* 0x000fc4000f8efcff */
[----:B------:R-:W-:Y:S02]  /*2250*/  UISETP.NE.AND UP0, UPT, UR13, UR28, UPT ;  /* 0x0000001c0d00728c */ /* 0x000fe4000bf05270 */
[----:B------:R-:W-:Y:S02]  /*2260*/  ULOP3.LUT UR17, UR17, 0xfefffff8, URZ, 0xc0, !UPT ;  /* 0xfefffff811117892 */ /* 0x000fe4000f8ec0ff */
[----:B------:R-:W-:Y:S02]  /*2270*/  UIADD3 UR16, UPT, UPT, UR6, 0xc400, UR16 ;  /* 0x0000c40006107890 */ /* 0x000fe4000fffe010 */
[----:B------:R-:W-:Y:S02]  /*2280*/  UIADD3.X UR15, UPT, UPT, URZ, UR31, URZ, UP1, !UPT ;  /* 0x0000001fff0f7290 */ /* 0x000fe40008ffe4ff */
[----:B------:R-:W-:Y:S02]  /*2290*/  UPRMT UR5, URZ, 0x5410, UR24 ;  /* 0x00005410ff057896 */ /* 0x000fe40008000018 */
[----:B------:R-:W-:-:S02]  /*22a0*/  UIADD3 UR8, UPT, UPT, UR6, 0x20400, UR8 ;  /* 0x0002040006087890 */ /* 0x000fc4000fffe008 */
[----:B------:R-:W-:Y:S01]  /*22b0*/  UPRMT UR4, URZ, 0x5410, UR21 ;  /* 0x00005410ff047896 */ /* 0x000fe20008000015 */
[----:B------:R-:W-:Y:S01]  /*22c0*/  UMOV UR32, 0x0 ;  /* 0x0000000000207882 */ /* 0x000fe20000000000 */
[----:B------:R-:W-:Y:S01]  /*22d0*/  UMOV UR33, 0x10000000 ;  /* 0x1000000000217882 */ /* 0x000fe20000000000 */
[----:B------:R-:W-:Y:S01]  /*22e0*/  UMOV UR19, UR35 ;  /* 0x0000002300137c82 */ /* 0x000fe20008000000 */
[----:B------:R-:W-:Y:S01]  /*22f0*/  UMOV UR20, UR36 ;  /* 0x0000002400147c82 */ /* 0x000fe20008000000 */
[----:B------:R-:W-:Y:S01]  /*2300*/  UMOV UR12, UR36 ;  /* 0x00000024000c7c82 */ /* 0x000fe20008000000 */
[----:B------:R-:W-:Y:S01]  /*2310*/  UMOV UR9, UR17 ;  /* 0x0000001100097c82 */ /* 0x000fe20008000000 */
[----:B------:R-:W-:Y:S01]  /*2320*/  UMOV UR10, UR18 ;  /* 0x00000012000a7c82 */ /* 0x000fe20008000000 */
[----:B------:R-:W-:Y:S01]  /*2330*/  UTMALDG.3D.MULTICAST.2CTA [UR16], [UR14], UR5, desc[UR32] ;  /* 0x000020100e0073b4 */ /* 0x000fe20008211805 */
[----:B------:R1:W-:Y:S02]  /*2340*/  UTMALDG.3D.MULTICAST.2CTA [UR8], [UR22], UR4, desc[UR32] ;  /* 0x00002008160073b4 */ /* 0x0003e40008211804 */
[----:B-1----:R-:W-:Y:S01]  /*2350*/  UMOV UR4, UR7 ;  /* 0x0000000700047c82 */ /* 0x002fe20008000000 */
[----:B---3--:R-:W-:Y:S05]  /*2360*/  BRA.U UP0, `(.L_x_38) ;  /* 0xfffffffd003c7547 */ /* 0x008fea000b83ffff */
.L_x_32:
[C---:B------:R-:W-:Y:S01]  /*2370*/  LEA R3, R11.reuse, UR6, 0x3 ;  /* 0x000000060b037c11 */ /* 0x040fe2000f8e18ff */
[----:B------:R-:W-:Y:S01]  /*2380*/  NOP ;  /* 0x0000000000007918 */ /* 0x000fe20000000000 */
[----:B-1----:R-:W-:Y:S02]  /*2390*/  SHF.L.U32 R0, R10, 0x1f, RZ ;  /* 0x0000001f0a007819 */ /* 0x002fe400000006ff */
[----:B------:R-:W-:Y:S02]  /*23a0*/  LEA R5, R11, UR6, 0x4 ;  /* 0x000000060b057c11 */ /* 0x000fe4000f8e20ff */
[----:B--2-4-:R-:W1:Y:S02]  /*23b0*/  SYNCS.PHASECHK.TRANS64.TRYWAIT P0, [R3+URZ+0xa0], R0 ;  /* 0x0000a000030075a7 */ /* 0x014e6400080011ff */
[----:B-1----:R-:W-:Y:S05]  /*23c0*/  @!P0 BRA `(.L_x_39) ;  /* 0x0000009c00348947 */ /* 0x002fea0003800000 */
.L_x_145:
[----:B------:R-:W2:Y:S01]  /*23d0*/  LDS.128 R4, [R5+0x110] ;  /* 0x0001100005047984 */ /* 0x000ea20000000c00 */
[----:B------:R-:W-:Y:S01]  /*23e0*/  UISETP.GE.AND UP0, UPT, UR42, 0x1, UPT ;  /* 0x000000012a00788c */ /* 0x000fe2000bf06270 */
[----:B------:R-:W-:Y:S01]  /*23f0*/  @!PT LDS RZ, [RZ] ;  /* 0x00000000fffff984 */ /* 0x000fe20000000800 */
[----:B------:R-:W-:Y:S01]  /*2400*/  @!PT LDS RZ, [RZ] ;  /* 0x00000000fffff984 */ /* 0x000fe20000000800 */
[----:B------:R-:W-:Y:S01]  /*2410*/  @!PT LDS RZ, [RZ] ;  /* 0x00000000fffff984 */ /* 0x000fe20000000800 */
[----:B------:R-:W-:Y:S01]  /*2420*/  @!PT LDS RZ, [RZ] ;  /* 0x00000000fffff984 */ /* 0x000fe20000000800 */
[----:B------:R3:W-:Y:S06]  /*2430*/  MEMBAR.ALL.CTA ;  /* 0x0000000000007992 */ /* 0x0007ec0000008000 */
[----:B---3--:R-:W3:Y:S01]  /*2440*/  FENCE.VIEW.ASYNC.S ;  /* 0x00000000000073c6 */ /* 0x008ee20000000000 */
[----:B--2---:R-:W-:-:S13]  /*2450*/  LOP3.LUT P0, RZ, R6, 0x1, RZ, 0xc0, !PT ;  /* 0x0000000106ff7812 */ /* 0x004fda000780c0ff */
[----:B---3--:R-:W-:Y:S01]  /*2460*/  VOTEU.ANY UP1, P0 ;  /* 0x0000000000ff7886 */ /* 0x008fe20000020100 */
[----:B------:R-:W-:-:S13]  /*2470*/  PLOP3.LUT P0, PT, PT, PT, UP1, 0x80, 0x8 ;  /* 0x000000000008781c */ /* 0x000fda0003f0f018 */
[----:B-1----:R-:W-:Y:S02]  /*2480*/  @P0 LOP3.LUT R0, R5, 0xffff, RZ, 0xc0, !PT ;  /* 0x0000ffff05000812 */ /* 0x002fe400078ec0ff */
[----:B------:R-:W-:Y:S02]  /*2490*/  @P0 MOV R2, R4 ;  /* 0x0000000400020202 */ /* 0x000fe40000000f00 */
[----:B------:R-:W-:Y:S01]  /*24a0*/  @P0 R2UR UR5, R0 ;  /* 0x00000000000502ca */ /* 0x000fe200000e0000 */
[----:B------:R-:W-:Y:S01]  /*24b0*/  VIADD R0, R3, 0xb0 ;  /* 0x000000b003007836 */ /* 0x000fe20000000000 */
[----:B------:R-:W-:Y:S02]  /*24c0*/  @P0 SHF.R.U32.HI R4, RZ, 0x10, R5 ;  /* 0x00000010ff040819 */ /* 0x000fe40000011605 */
[----:B------:R-:W-:Y:S02]  /*24d0*/  @P0 R2UR UR8, R2 ;  /* 0x00000000020802ca */ /* 0x000fe400000e0000 */
[----:B------:R-:W-:-:S02]  /*24e0*/  PRMT R0, RZ, 0x654, R0 ;  /* 0x00000654ff007816 */ /* 0x000fc40000000000 */
[----:B------:R-:W-:Y:S02]  /*24f0*/  @P0 R2UR UR4, R4 ;  /* 0x00000000040402ca */ /* 0x000fe400000e0000 */
[----:B------:R1:W-:Y:S03]  /*2500*/  SYNCS.ARRIVE.TRANS64.RED.A1T0 RZ, [R0+URZ], RZ ;  /* 0x000000ff00ff79a7 */ /* 0x0003e600081004ff */
[----:B------:R-:W-:-:S04]  /*2510*/  @UP1 UMOV UR37, UR5 ;  /* 0x0000000500251c82 */ /* 0x000fc80008000000 */
[----:B------:R-:W-:-:S04]  /*2520*/  @UP1 UMOV UR38, UR8 ;  /* 0x0000000800261c82 */ /* 0x000fc80008000000 */
[----:B------:R-:W-:Y:S01]  /*2530*/  @UP1 UMOV UR36, UR4 ;  /* 0x0000000400241c82 */ /* 0x000fe20008000000 */
[----:B------:R-:W-:Y:S05]  /*2540*/  BRA.U !UP0, `(.L_x_40) ;  /* 0x0000000108d47547 */ /* 0x000fea000b800000 */
[----:B------:R-:W2:Y:S01]  /*2550*/  LDCU.128 UR12, c[0x0][0xb10] ;  /* 0x00016200ff0c77ac */ /* 0x000ea20008000c00 */
[----:B------:R-:W3:Y:S01]  /*2560*/  LDCU UR28, c[0x0][0xb20] ;  /* 0x00016400ff1c77ac */ /* 0x000ee20008000800 */
[----:B------:R-:W4:Y:S01]  /*2570*/  LDCU UR20, c[0x0][0xb0c] ;  /* 0x00016180ff1477ac */ /* 0x000f220008000800 */
[----:B------:R-:W1:Y:S01]  /*2580*/  LDCU.64 UR10, c[0x0][0xb28] ;  /* 0x00016500ff0a77ac */ /* 0x000e620008000a00 */
[----:B------:R-:W-:Y:S02]  /*2590*/  UISETP.NE.AND UP3, UPT, UR42, 0x1, UPT ;  /* 0x000000012a00788c */ /* 0x000fe4000bf65270 */
[----:B--2---:R-:W-:Y:S02]  /*25a0*/  UIMAD.WIDE.U32 UR8, UR39, UR15, URZ ;  /* 0x0000000f270872a5 */ /* 0x004fe4000f8e00ff */
[----:B------:R-:W-:Y:S02]  /*25b0*/  UIMAD.WIDE.U32 UR4, UR40, UR12, URZ ;  /* 0x0000000c280472a5 */ /* 0x000fe4000f8e00ff */
[----:B------:R-:W-:-:S02]  /*25c0*/  UISETP.NE.AND UP0, UPT, UR14, 0x1, UPT ;  /* 0x000000010e00788c */ /* 0x000fc4000bf05270 */
[----:B------:R-:W-:Y:S01]  /*25d0*/  UIMAD.WIDE.U32 UR22, UR37, UR15, URZ ;  /* 0x0000000f251672a5 */ /* 0x000fe2000f8e00ff */
[----:B------:R-:W-:Y:S02]  /*25e0*/  UMOV UR8, UR9 ;  /* 0x0000000900087c82 */ /* 0x000fe40008000000 */
[----:B------:R-:W-:Y:S01]  /*25f0*/  UMOV UR4, UR5 ;  /* 0x0000000500047c82 */ /* 0x000fe20008000000 */
[----:B---3--:R-:W-:Y:S02]  /*2600*/  USHF.R.U32.HI UR8, URZ, UR28, UR8 ;  /* 0x0000001cff087299 */ /* 0x008fe40008011608 */
[----:B----4-:R-:W-:Y:S02]  /*2610*/  UISETP.NE.AND UP2, UPT, UR20, 0x1, UPT ;  /* 0x000000011400788c */ /* 0x010fe4000bf45270 */
[----:B------:R-:W-:Y:S02]  /*2620*/  USHF.R.U32.HI UR4, URZ, UR13, UR4 ;  /* 0x0000000dff047299 */ /* 0x000fe40008011604 */
[----:B------:R-:W-:-:S02]  /*2630*/  USEL UR5, UR39, UR8, !UP0 ;  /* 0x0000000827057287 */ /* 0x000fc4000c000000 */
[----:B------:R-:W-:Y:S02]  /*2640*/  USEL UR8, UR40, UR4, !UP2 ;  /* 0x0000000428087287 */ /* 0x000fe4000d000000 */
[----:B-1----:R-:W-:Y:S01]  /*2650*/  UIMAD.WIDE.U32 UR16, UR5, UR10, URZ ;  /* 0x0000000a051072a5 */ /* 0x002fe2000f8e00ff */
[----:B------:R-:W-:Y:S01]  /*2660*/  UMOV UR4, UR23 ;  /* 0x0000001700047c82 */ /* 0x000fe20008000000 */
[----:B------:R-:W-:Y:S02]  /*2670*/  UIMAD.WIDE.U32 UR18, UR38, UR12, URZ ;  /* 0x0000000c261272a5 */ /* 0x000fe4000f8e00ff */
[----:B------:R-:W-:-:S03]  /*2680*/  UIMAD.WIDE.U32 UR22, UR8, UR10, URZ ;  /* 0x0000000a081672a5 */ /* 0x000fc6000f8e00ff */
[----:B------:R-:W-:Y:S01]  /*2690*/  UMOV UR16, UR17 ;  /* 0x0000001100107c82 */ /* 0x000fe20008000000 */
[----:B------:R-:W-:Y:S02]  /*26a0*/  USHF.R.U32.HI UR4, URZ, UR28, UR4 ;  /* 0x0000001cff047299 */ /* 0x000fe40008011604 */
[----:B------:R-:W-:Y:S01]  /*26b0*/  @UP3 USHF.R.U32.HI UR5, URZ, UR11, UR16 ;  /* 0x0000000bff053299 */ /* 0x000fe20008011610 */
[----:B------:R-:W-:Y:S01]  /*26c0*/  UMOV UR18, UR19 ;  /* 0x0000001300127c82 */ /* 0x000fe20008000000 */
[----:B------:R-:W-:Y:S01]  /*26d0*/  UMOV UR22, UR23 ;  /* 0x0000001700167c82 */ /* 0x000fe20008000000 */
[----:B------:R-:W-:Y:S02]  /*26e0*/  USHF.R.U32.HI UR13, URZ, UR13, UR18 ;  /* 0x0000000dff0d7299 */ /* 0x000fe40008011612 */
[----:B------:R-:W-:Y:S02]  /*26f0*/  USEL UR4, UR37, UR4, !UP0 ;  /* 0x0000000425047287 */ /* 0x000fe4000c000000 */
[----:B------:R-:W-:-:S02]  /*2700*/  @UP3 USHF.R.U32.HI UR8, URZ, UR11, UR22 ;  /* 0x0000000bff083299 */ /* 0x000fc40008011616 */
[----:B------:R-:W-:Y:S02]  /*2710*/  UIMAD UR9, UR42, UR5, URZ ;  /* 0x000000052a0972a4 */ /* 0x000fe4000f8e02ff */
[----:B------:R-:W-:Y:S02]  /*2720*/  USEL UR5, UR38, UR13, !UP2 ;  /* 0x0000000d26057287 */ /* 0x000fe4000d000000 */
[----:B------:R-:W-:Y:S02]  /*2730*/  UIMAD UR12, UR42, UR8, URZ ;  /* 0x000000082a0c72a4 */ /* 0x000fe4000f8e02ff */
[----:B------:R-:W-:Y:S02]  /*2740*/  UISETP.GE.AND UP0, UPT, UR4, UR9, UPT ;  /* 0x000000090400728c */ /* 0x000fe4000bf06270 */
[----:B------:R-:W-:Y:S02]  /*2750*/  UIMAD.WIDE.U32 UR16, UR4, UR10, URZ ;  /* 0x0000000a041072a5 */ /* 0x000fe4000f8e00ff */
[----:B------:R-:W-:-:S02]  /*2760*/  UISETP.GE.OR UP0, UPT, UR5, UR12, UP0 ;  /* 0x0000000c0500728c */ /* 0x000fc40008706670 */
        /* <DEDUP_REMOVED lines=19> */
.L_x_40:
[----:B------:R-:W2:Y:S02]  /*28a0*/  LDCU UR4, c[0x0][0xb30] ;  /* 0x00016600ff0477ac */ /* 0x000ea40008000800 */
[----:B--2---:R-:W-:-:S09]  /*28b0*/  UISETP.NE.AND UP0, UPT, UR4, 0x1, UPT ;  /* 0x000000010400788c */ /* 0x004fd2000bf05270 */
        /* <DEDUP_REMOVED lines=14> */
[----:B------:R-:W-:Y:S02]  /*29a0*/  UIADD3 UR8, UPT, UPT, UR5, -UR4, URZ ;  /* 0x8000000405087290 */ /* 0x000fe4000fffe0ff */
[----:B------:R-:W-:Y:S02]  /*29b0*/  UIADD3 UR4, UPT, UPT, -UR5, UR4, URZ ;  /* 0x0000000405047290 */ /* 0x000fe4000fffe1ff */
[----:B------:R-:W-:Y:S02]  /*29c0*/  UIMAD UR37, UR8, UR14, UR37 ;  /* 0x0000000e082572a4 */ /* 0x000fe4000f8e0225 */
[----:B------:R-:W-:-:S12]  /*29d0*/  UIMAD UR38, UR4, UR10, UR38 ;  /* 0x0000000a042672a4 */ /* 0x000fd8000f8e0226 */
.L_x_41:
[----:B------:R-:W-:Y:S01]  /*29e0*/  VIADD R11, R11, 0x1 ;  /* 0x000000010b0b7836 */ /* 0x000fe20000000000 */
[----:B------:R-:W-:Y:S01]  /*29f0*/  R2UR UR4, R146 ;  /* 0x00000000920472ca */ /* 0x000fe200000e0000 */
[----:B------:R-:W-:Y:S01]  /*2a00*/  UIADD3 UR16, UPT, UPT, UR38, UR61, URZ ;  /* 0x0000003d26107290 */ /* 0x000fe2000fffe0ff */
[----:B------:R-:W-:Y:S02]  /*2a10*/  PLOP3.LUT P1, PT, PT, PT, PT, 0x80, 0x8 ;  /* 0x000000000008781c */ /* 0x000fe40003f2f070 */
[----:B------:R-:W-:-:S04]  /*2a20*/  ISETP.NE.AND P0, PT, R11, 0x2, PT ;  /* 0x000000020b00780c */ /* 0x000fc80003f05270 */
[----:B------:R-:W-:Y:S02]  /*2a30*/  SEL R3, RZ, 0x1, P0 ;  /* 0x00000001ff037807 */ /* 0x000fe40000000000 */
[----:B------:R-:W-:Y:S02]  /*2a40*/  SEL R11, R11, RZ, P0 ;  /* 0x000000ff0b0b7207 */ /* 0x000fe40000000000 */
[----:B------:R-:W-:Y:S01]  /*2a50*/  LOP3.LUT R10, R10, R3, RZ, 0x3c, !PT ;  /* 0x000000030a0a7212 */ /* 0x000fe200078e3cff */
[----:B------:R-:W-:Y:S01]  /*2a60*/  UIADD3 UR20, UPT, UPT, UR37, UR4, URZ ;  /* 0x0000000425147290 */ /* 0x000fe2000fffe0ff */
[----:B------:R-:W-:Y:S11]  /*2a70*/  BRA.U UP1, `(.L_x_42) ;  /* 0xfffffff101187547 */ /* 0x000ff6000b83ffff */
[----:B------:R-:W-:Y:S01]  /*2a80*/  UIADD3 UR8, UPT, UPT, UR6, 0x28, URZ ;  /* 0x0000002806087890 */ /* 0x000fe2000fffe0ff */
[----:B------:R-:W-:-:S03]  /*2a90*/  SHF.L.U32 R3, R12, 0x1f, RZ ;  /* 0x0000001f0c037819 */ /* 0x000fc600000006ff */
[----:B------:R-:W-:-:S09]  /*2aa0*/  ULEA UR4, UR7, UR8, 0x3 ;  /* 0x0000000807047291 */ /* 0x000fd2000f8e18ff */
[----:B------:R-:W2:Y:S02]  /*2ab0*/  SYNCS.PHASECHK.TRANS64.TRYWAIT P0, [UR4], R3 ;  /* 0x00000003ff0075a7 */ /* 0x000ea40008001104 */
[----:B--2---:R-:W-:Y:S05]  /*2ac0*/  @!P0 BRA `(.L_x_43) ;  /* 0x0000009400888947 */ /* 0x004fea0003800000 */
.L_x_147:
[----:B------:R-:W-:-:S04]  /*2ad0*/  UIADD3 UR4, UPT, UPT, UR7, 0x1, URZ ;  /* 0x0000000107047890 */ /* 0x000fc8000fffe0ff */
[----:B------:R-:W-:-:S04]  /*2ae0*/  UISETP.NE.AND UP0, UPT, UR4, 0x5, UPT ;  /* 0x000000050400788c */ /* 0x000fc8000bf05270 */
[----:B------:R-:W-:Y:S02]  /*2af0*/  USEL UR6, URZ, 0x1, UP0 ;  /* 0x00000001ff067887 */ /* 0x000fe40008000000 */
[----:B------:R-:W-:-:S04]  /*2b00*/  USEL UR4, UR4, URZ, UP0 ;  /* 0x000000ff04047287 */ /* 0x000fc80008000000 */
[----:B------:R-:W-:Y:S01]  /*2b10*/  ULEA UR5, UR4, UR8, 0x3 ;  /* 0x0000000804057291 */ /* 0x000fe2000f8e18ff */
[----:B------:R-:W-:-:S04]  /*2b20*/  LOP3.LUT R2, R12, UR6, RZ, 0x3c, !PT ;  /* 0x000000060c027c12 */ /* 0x000fc8000f8e3cff */
[----:B-1----:R-:W-:-:S04]  /*2b30*/  SHF.L.U32 R3, R2, 0x1f, RZ ;  /* 0x0000001f02037819 */ /* 0x002fc800000006ff */
[----:B------:R-:W1:Y:S02]  /*2b40*/  SYNCS.PHASECHK.TRANS64.TRYWAIT P0, [UR5], R3 ;  /* 0x00000003ff0075a7 */ /* 0x000e640008001105 */
[----:B-1----:R-:W-:Y:S05]  /*2b50*/  @!P0 BRA `(.L_x_44) ;  /* 0x00000094007c8947 */ /* 0x002fea0003800000 */
.L_x_149:
        /* <DEDUP_REMOVED lines=9> */
.L_x_151:
        /* <DEDUP_REMOVED lines=9> */
.L_x_153:
[----:B------:R-:W-:-:S04]  /*2c80*/  UIADD3 UR4, UPT, UPT, UR4, 0x1, URZ ;  /* 0x0000000104047890 */ /* 0x000fc8000fffe0ff */
[----:B------:R-:W-:-:S04]  /*2c90*/  UISETP.NE.AND UP0, UPT, UR4, 0x5, UPT ;  /* 0x000000050400788c */ /* 0x000fc8000bf05270 */
[----:B------:R-:W-:Y:S02]  /*2ca0*/  USEL UR5, URZ, 0x1, UP0 ;  /* 0x00000001ff057887 */ /* 0x000fe40008000000 */
[----:B------:R-:W-:-:S04]  /*2cb0*/  USEL UR4, UR4, URZ, UP0 ;  /* 0x000000ff04047287 */ /* 0x000fc80008000000 */
[----:B------:R-:W-:Y:S01]  /*2cc0*/  ULEA UR4, UR4, UR8, 0x3 ;  /* 0x0000000804047291 */ /* 0x000fe2000f8e18ff */
[----:B-1----:R-:W-:-:S04]  /*2cd0*/  LOP3.LUT R3, R2, UR5, RZ, 0x3c, !PT ;  /* 0x0000000502037c12 */ /* 0x002fc8000f8e3cff */
[----:B------:R-:W-:Y:S01]  /*2ce0*/  SHF.L.U32 R3, R3, 0x1f, RZ ;  /* 0x0000001f03037819 */ /* 0x000fe200000006ff */
[----:B------:R-:W-:-:S07]  /*2cf0*/  IMAD.U32 R0, RZ, RZ, UR4 ;  /* 0x00000004ff007e24 */ /* 0x000fce000f8e00ff */
.L_x_47:
[----:B-1----:R1:W2:Y:S02]  /*2d00*/  SYNCS.PHASECHK.TRANS64.TRYWAIT P0, [R0+URZ], R3 ;  /* 0x00000003000075a7 */ /* 0x0022a400080011ff */
[----:B--2---:R-:W-:Y:S05]  /*2d10*/  @!P0 NANOSLEEP.SYNCS 0x989680 ;  /* 0x009896800000895d */ /* 0x004fea0003900000 */
[----:B------:R-:W2:Y:S02]  /*2d20*/  @!P0 SYNCS.PHASECHK.TRANS64 P0, [R0+URZ], R3 ;  /* 0x00000003000085a7 */ /* 0x000ea400080010ff */
[----:B--2---:R-:W-:Y:S05]  /*2d30*/  @P0 EXIT ;  /* 0x000000000000094d */ /* 0x004fea0003800000 */
[----:B------:R-:W-:Y:S05]  /*2d40*/  BRA `(.L_x_47) ;  /* 0xfffffffc00ec7947 */ /* 0x000fea000383ffff */
.L_x_22:
[----:B------:R-:W-:-:S04]  /*2d50*/  UISETP.NE.AND UP0, UPT, UR45, URZ, UPT ;  /* 0x000000ff2d00728c */ /* 0x000fc8000bf05270 */
[----:B------:R-:W-:-:S09]  /*2d60*/  UISETP.NE.OR UP0, UPT, UR25, 0x1, UP0 ;  /* 0x000000011900788c */ /* 0x000fd20008705670 */
[----:B------:R-:W-:Y:S05]  /*2d70*/  BRA.U UP0, `(.L_x_48) ;  /* 0x0000000500487547 */ /* 0x000fea000b800000 */
[----:B------:R-:W-:Y:S01]  /*2d80*/  ISETP.GE.U32.AND P2, PT, R0, 0x8, PT ;  /* 0x000000080000780c */ /* 0x000fe20003f46070 */
[----:B------:R-:W-:Y:S01]  /*2d90*/  IMAD.MOV.U32 R12, RZ, RZ, 0x1 ;  /* 0x00000001ff0c7424 */ /* 0x000fe200078e00ff */
[----:B------:R-:W-:Y:S02]  /*2da0*/  CS2R R10, SRZ ;  /* 0x00000000000a7805 */ /* 0x000fe4000001ff00 */
[----:B------:R-:W-:Y:S01]  /*2db0*/  CS2R R8, SRZ ;  /* 0x0000000000087805 */ /* 0x000fe2000001ff00 */
[----:B------:R-:W-:Y:S01]  /*2dc0*/  UMOV UR6, 0x400 ;  /* 0x0000040000067882 */ /* 0x000fe20000000000 */
[----:B------:R-:W-:Y:S01]  /*2dd0*/  UMOV UR5, URZ ;  /* 0x000000ff00057c82 */ /* 0x000fe20008000000 */
[----:B------:R-:W-:-:S12]  /*2de0*/  ULEA UR6, UR45, UR6, 0x18 ;  /* 0x000000062d067291 */ /* 0x000fd8000f8ec0ff */
.L_x_52:
[----:B------:R-:W-:Y:S02]  /*2df0*/  LEA R2, R8, UR6, 0x3 ;  /* 0x0000000608027c11 */ /* 0x000fe4000f8e18ff */
[----:B------:R-:W-:-:S03]  /*2e00*/  SHF.L.U32 R5, R9, 0x1f, RZ ;  /* 0x0000001f09057819 */ /* 0x000fc600000006ff */
[----:B------:R-:W-:Y:S01]  /*2e10*/  VIADD R4, R2, 0xf0 ;  /* 0x000000f002047836 */ /* 0x000fe20000000000 */
[----:B------:R-:W2:Y:S02]  /*2e20*/  SYNCS.PHASECHK.TRANS64.TRYWAIT P0, [R2+URZ+0xe0], R5 ;  /* 0x0000e005020075a7 */ /* 0x000ea400080011ff */
[----:B--2---:R-:W-:Y:S05]  /*2e30*/  @!P0 BRA `(.L_x_49) ;  /* 0x00000094000c8947 */ /* 0x004fea0003800000 */
.L_x_154:
[----:B------:R-:W-:Y:S01]  /*2e40*/  ULEA UR4, UR5, UR6, 0x3 ;  /* 0x0000000605047291 */ /* 0x000fe2000f8e18ff */
[----:B------:R-:W-:Y:S02]  /*2e50*/  PRMT R4, RZ, 0x654, R4 ;  /* 0x00000654ff047816 */ /* 0x000fe40000000004 */
[----:B--2---:R-:W-:Y:S01]  /*2e60*/  SHF.L.U32 R5, R12, 0x1f, RZ ;  /* 0x0000001f0c057819 */ /* 0x004fe200000006ff */
[----:B------:R-:W-:Y:S01]  /*2e70*/  UIADD3 UR7, UPT, UPT, UR4, 0xa0, URZ ;  /* 0x000000a004077890 */ /* 0x000fe2000fffe0ff */
[----:B------:R2:W-:Y:S05]  /*2e80*/  SYNCS.ARRIVE.TRANS64.RED.A1T0 RZ, [R4+URZ], RZ ;  /* 0x000000ff04ff79a7 */ /* 0x0005ea00081004ff */
[----:B------:R-:W-:Y:S01]  /*2e90*/  IMAD.U32 R7, RZ, RZ, UR7 ;  /* 0x00000007ff077e24 */ /* 0x000fe2000f8e00ff */
[----:B------:R-:W3:Y:S04]  /*2ea0*/  SYNCS.PHASECHK.TRANS64.TRYWAIT P0, [UR4+0xb0], R5 ;  /* 0x0000b005ff0075a7 */ /* 0x000ee80008001104 */
[----:B------:R-:W-:Y:S01]  /*2eb0*/  PRMT R6, R0, 0x654, R7 ;  /* 0x0000065400067816 */ /* 0x000fe20000000007 */
[----:B--2---:R-:W-:Y:S01]  /*2ec0*/  @!P2 IMAD.MOV.U32 R4, RZ, RZ, 0x10 ;  /* 0x00000010ff04a424 */ /* 0x004fe200078e00ff */
[----:B---3--:R-:W-:Y:S06]  /*2ed0*/  @!P0 BRA `(.L_x_50) ;  /* 0x0000009000f88947 */ /* 0x008fec0003800000 */
.L_x_156:
[----:B------:R-:W-:Y:S01]  /*2ee0*/  ULEA UR8, UR5, UR6, 0x4 ;  /* 0x0000000605087291 */ /* 0x000fe2000f8e20ff */
[----:B------:R-:W-:Y:S01]  /*2ef0*/  SEL R3, R6, R3, !P2 ;  /* 0x0000000306037207 */ /* 0x000fe20005000000 */
[----:B------:R-:W-:Y:S01]  /*2f00*/  UIADD3 UR9, UPT, UPT, UR4, 0xa0, URZ ;  /* 0x000000a004097890 */ /* 0x000fe2000fffe0ff */
[----:B--2---:R-:W-:Y:S01]  /*2f10*/  LEA R2, R11, UR6, 0x3 ;  /* 0x000000060b027c11 */ /* 0x004fe2000f8e18ff */
[----:B------:R-:W-:Y:S01]  /*2f20*/  UIADD3 UR8, UPT, UPT, UR8, 0x110, URZ ;  /* 0x0000011008087890 */ /* 0x000fe2000fffe0ff */
[----:B------:R-:W-:Y:S01]  /*2f30*/  SHF.L.U32 R5, R10, 0x1f, RZ ;  /* 0x0000001f0a057819 */ /* 0x000fe200000006ff */
[----:B------:R2:W-:Y:S01]  /*2f40*/  @!P2 SYNCS.ARRIVE.TRANS64.RED RZ, [R3+URZ], R4 ;  /* 0x0000000403ffa9a7 */ /* 0x0005e200080004ff */
[----:B------:R-:W-:Y:S01]  /*2f50*/  UIADD3 UR4, UPT, UPT, UR5, 0x1, URZ ;  /* 0x0000000105047890 */ /* 0x000fe2000fffe0ff */
[----:B------:R-:W-:-:S03]  /*2f60*/  VIADD R8, R8, 0x1 ;  /* 0x0000000108087836 */ /* 0x000fc60000000000 */
[----:B------:R-:W-:Y:S02]  /*2f70*/  UISETP.NE.AND UP0, UPT, UR4, 0x2, UPT ;  /* 0x000000020400788c */ /* 0x000fe4000bf05270 */
[----:B------:R-:W-:Y:S06]  /*2f80*/  UGETNEXTWORKID.BROADCAST [UR8], [UR9] ;  /* 0x00000000080073ca */ /* 0x000fec0008000100 */
[----:B------:R-:W-:Y:S01]  /*2f90*/  USEL UR7, URZ, 0x1, UP0 ;  /* 0x00000001ff077887 */ /* 0x000fe20008000000 */
[----:B------:R-:W-:Y:S01]  /*2fa0*/  ISETP.NE.AND P0, PT, R8, 0x2, PT ;  /* 0x000000020800780c */ /* 0x000fe20003f05270 */
[----:B------:R-:W-:Y:S01]  /*2fb0*/  USEL UR5, UR4, URZ, UP0 ;  /* 0x000000ff04057287 */ /* 0x000fe20008000000 */
[----:B------:R-:W3:Y:S03]  /*2fc0*/  SYNCS.PHASECHK.TRANS64.TRYWAIT P1, [R2+URZ+0xa0], R5 ;  /* 0x0000a005020075a7 */ /* 0x000ee600080211ff */
[----:B------:R-:W-:Y:S01]  /*2fd0*/  LOP3.LUT R12, R12, UR7, RZ, 0x3c, !PT ;  /* 0x000000070c0c7c12 */ /* 0x000fe2000f8e3cff */
[----:B--23--:R-:W-:Y:S07]  /*2fe0*/  @!P1 BRA `(.L_x_51) ;  /* 0x0000009000cc9947 */ /* 0x00cfee0003800000 */
.L_x_157:
[C---:B------:R-:W-:Y:S01]  /*2ff0*/  LEA R4, R11.reuse, UR6, 0x4 ;  /* 0x000000060b047c11 */ /* 0x040fe2000f8e20ff */
[----:B--2---:R-:W-:Y:S01]  /*3000*/  VIADD R2, R2, 0xb0 ;  /* 0x000000b002027836 */ /* 0x004fe20000000000 */
[----:B------:R-:W-:Y:S01]  /*3010*/  SEL R8, R8, RZ, P0 ;  /* 0x000000ff08087207 */ /* 0x000fe20000000000 */
[----:B------:R-:W-:-:S03]  /*3020*/  VIADD R11, R11, 0x1 ;  /* 0x000000010b0b7836 */ /* 0x000fc60000000000 */
[----:B------:R-:W2:Y:S01]  /*3030*/  LDS.128 R4, [R4+0x110] ;  /* 0x0001100004047984 */ /* 0x000ea20000000c00 */
[----:B------:R-:W-:Y:S02]  /*3040*/  PRMT R2, RZ, 0x654, R2 ;  /* 0x00000654ff027816 */ /* 0x000fe40000000002 */
[C---:B------:R-:W-:Y:S01]  /*3050*/  ISETP.NE.AND P1, PT, R11.reuse, 0x2, PT ;  /* 0x000000020b00780c */ /* 0x040fe20003f25270 */
[----:B------:R-:W-:Y:S01]  /*3060*/  @!PT LDS RZ, [RZ] ;  /* 0x00000000fffff984 */ /* 0x000fe20000000800 */
[----:B------:R-:W-:Y:S01]  /*3070*/  @!PT LDS RZ, [RZ] ;  /* 0x00000000fffff984 */ /* 0x000fe20000000800 */
[----:B------:R-:W-:Y:S01]  /*3080*/  @!PT LDS RZ, [RZ] ;  /* 0x00000000fffff984 */ /* 0x000fe20000000800 */
[----:B------:R-:W-:Y:S01]  /*3090*/  @!PT LDS RZ, [RZ] ;  /* 0x00000000fffff984 */ /* 0x000fe20000000800 */
[----:B------:R3:W-:Y:S06]  /*30a0*/  MEMBAR.ALL.CTA ;  /* 0x0000000000007992 */ /* 0x0007ec0000008000 */
[----:B---3--:R-:W3:Y:S01]  /*30b0*/  FENCE.VIEW.ASYNC.S ;  /* 0x00000000000073c6 */ /* 0x008ee20000000000 */
[----:B------:R-:W-:Y:S01]  /*30c0*/  SEL R11, R11, RZ, P1 ;  /* 0x000000ff0b0b7207 */ /* 0x000fe20000800000 */
[----:B---3--:R3:W-:Y:S01]  /*30d0*/  SYNCS.ARRIVE.TRANS64.RED.A1T0 RZ, [R2+URZ], RZ ;  /* 0x000000ff02ff79a7 */ /* 0x0087e200081004ff */
[----:B--2---:R-:W-:-:S02]  /*30e0*/  LOP3.LUT P3, RZ, R6, 0x1, RZ, 0xc0, !PT ;  /* 0x0000000106ff7812 */ /* 0x004fc4000786c0ff */
[----:B------:R-:W-:-:S04]  /*30f0*/  SEL R5, RZ, 0x1, P1 ;  /* 0x00000001ff057807 */ /* 0x000fc80000800000 */
[----:B------:R-:W-:Y:S02]  /*3100*/  LOP3.LUT R10, R10, R5, RZ, 0x3c, !PT ;  /* 0x000000050a0a7212 */ /* 0x000fe400078e3cff */
[----:B---3--:R-:W-:-:S04]  /*3110*/  SEL R2, RZ, 0x1, P0 ;  /* 0x00000001ff027807 */ /* 0x008fc80000000000 */
[----:B------:R-:W-:Y:S01]  /*3120*/  LOP3.LUT R9, R9, R2, RZ, 0x3c, !PT ;  /* 0x0000000209097212 */ /* 0x000fe200078e3cff */
[----:B------:R-:W-:Y:S06]  /*3130*/  @P3 BRA `(.L_x_52) ;  /* 0xfffffffc002c3947 */ /* 0x000fec000383ffff */
[----:B------:R-:W-:Y:S01]  /*3140*/  ULEA UR4, UR5, UR6, 0x3 ;  /* 0x0000000605047291 */ /* 0x000fe2000f8e18ff */
[----:B------:R-:W-:-:S08]  /*3150*/  SHF.L.U32 R3, R12, 0x1f, RZ ;  /* 0x0000001f0c037819 */ /* 0x000fd000000006ff */
[----:B------:R-:W2:Y:S02]  /*3160*/  SYNCS.PHASECHK.TRANS64 P0, [UR4+0xb0], R3 ;  /* 0x0000b003ff0075a7 */ /* 0x000ea40008001004 */
[----:B--2---:R-:W-:Y:S05]  /*3170*/  @P0 BRA `(.L_x_53) ;  /* 0x0000000000080947 */ /* 0x004fea0003800000 */
[----:B------:R-:W2:Y:S02]  /*3180*/  SYNCS.PHASECHK.TRANS64.TRYWAIT P0, [UR4+0xb0], R3 ;  /* 0x0000b003ff0075a7 */ /* 0x000ea40008001104 */
[----:B--2---:R-:W-:Y:S05]  /*3190*/  @!P0 BRA `(.L_x_54) ;  /* 0x0000009000748947 */ /* 0x004fea0003800000 */
.L_x_53:
[----:B------:R-:W-:-:S04]  /*31a0*/  UIADD3 UR7, UPT, UPT, UR5, 0x1, URZ ;  /* 0x0000000105077890 */ /* 0x000fc8000fffe0ff */
[----:B------:R-:W-:-:S04]  /*31b0*/  UISETP.NE.AND UP0, UPT, UR7, 0x2, UPT ;  /* 0x000000020700788c */ /* 0x000fc8000bf05270 */
[----:B------:R-:W-:Y:S02]  /*31c0*/  USEL UR8, URZ, 0x1, UP0 ;  /* 0x00000001ff087887 */ /* 0x000fe40008000000 */
[----:B------:R-:W-:-:S04]  /*31d0*/  USEL UR7, UR7, URZ, UP0 ;  /* 0x000000ff07077287 */ /* 0x000fc80008000000 */
[----:B------:R-:W-:Y:S01]  /*31e0*/  ULEA UR7, UR7, UR6, 0x3 ;  /* 0x0000000607077291 */ /* 0x000fe2000f8e18ff */
[----:B--2---:R-:W-:-:S04]  /*31f0*/  LOP3.LUT R3, R12, UR8, RZ, 0x3c, !PT ;  /* 0x000000080c037c12 */ /* 0x004fc8000f8e3cff */
[----:B------:R-:W-:-:S04]  /*3200*/  SHF.L.U32 R0, R3, 0x1f, RZ ;  /* 0x0000001f03007819 */ /* 0x000fc800000006ff */
[----:B------:R-:W2:Y:S02]  /*3210*/  SYNCS.PHASECHK.TRANS64 P0, [UR7+0xb0], R0 ;  /* 0x0000b000ff0075a7 */ /* 0x000ea40008001007 */
[----:B-12---:R-:W-:Y:S05]  /*3220*/  @P0 EXIT ;  /* 0x000000000000094d */ /* 0x006fea0003800000 */
[----:B------:R-:W-:Y:S02]  /*3230*/  SHF.L.U32 R3, R3, 0x1f, RZ ;  /* 0x0000001f03037819 */ /* 0x000fe400000006ff */
[----:B------:R-:W-:-:S07]  /*3240*/  MOV R0, UR7 ;  /* 0x0000000700007c02 */ /* 0x000fce0008000f00 */
.L_x_55:
[----:B-1----:R1:W2:Y:S02]  /*3250*/  SYNCS.PHASECHK.TRANS64.TRYWAIT P0, [R0+URZ+0xb0], R3 ;  /* 0x0000b003000075a7 */ /* 0x0022a400080011ff */
[----:B--2---:R-:W-:Y:S05]  /*3260*/  @!P0 NANOSLEEP.SYNCS 0x989680 ;  /* 0x009896800000895d */ /* 0x004fea0003900000 */
[----:B------:R-:W2:Y:S02]  /*3270*/  @!P0 SYNCS.PHASECHK.TRANS64 P0, [R0+URZ+0xb0], R3 ;  /* 0x0000b003000085a7 */ /* 0x000ea400080010ff */
[----:B--2---:R-:W-:Y:S05]  /*3280*/  @P0 EXIT ;  /* 0x000000000000094d */ /* 0x004fea0003800000 */
[----:B------:R-:W-:Y:S05]  /*3290*/  BRA `(.L_x_55) ;  /* 0xfffffffc00ec7947 */ /* 0x000fea000383ffff */
.L_x_48:
[----:B------:R-:W-:Y:S05]  /*32a0*/  BRA.U UP6, `(.L_x_56) ;  /* 0x0000001106907547 */ /* 0x000fea000b800000 */
[----:B------:R-:W-:Y:S01]  /*32b0*/  UMOV UR4, 0x40 ;  /* 0x0000004000047882 */ /* 0x000fe20000000000 */
[----:B------:R-:W-:Y:S01]  /*32c0*/  NOP ;  /* 0x0000000000007918 */ /* 0x000fe20000000000 */
[----:B------:R-:W-:Y:S01]  /*32d0*/  ULEA UR5, UR45, UR4, 0x18 ;  /* 0x000000042d057291 */ /* 0x000fe2000f8ec0ff */
[----:B------:R-:W-:Y:S02]  /*32e0*/  UMOV UR6, 0x400 ;  /* 0x0000040000067882 */ /* 0x000fe40000000000 */
[----:B------:R-:W-:-:S06]  /*32f0*/  ULEA UR6, UR45, UR6, 0x18 ;  /* 0x000000062d067291 */ /* 0x000fcc000f8ec0ff */
[----:B------:R-:W2:Y:S02]  /*3300*/  LDS.U8 R0, [UR5+0x1c] ;  /* 0x00001c05ff007984 */ /* 0x000ea40008000000 */
[----:B--2---:R-:W-:-:S13]  /*3310*/  ISETP.NE.AND P0, PT, R0, RZ, PT ;  /* 0x000000ff0000720c */ /* 0x004fda0003f05270 */
[----:B------:R-:W-:Y:S05]  /*3320*/  @P0 BRA `(.L_x_57) ;  /* 0x0000000400080947 */ /* 0x000fea0003800000 */
[----:B------:R-:W-:Y:S02]  /*3330*/  UISETP.NE.U32.AND UP1, UPT, UR47, 0x1, UPT ;  /* 0x000000012f00788c */ /* 0x000fe4000bf25070 */
[----:B------:R-:W-:-:S07]  /*3340*/  UIADD3 UR7, UPT, UPT, UR5, 0x8, URZ ;  /* 0x0000000805077890 */ /* 0x000fce000fffe0ff */
[----:B------:R-:W-:Y:S05]  /*3350*/  BRA.U !UP1, `(.L_x_58) ;  /* 0x00000001099c7547 */ /* 0x000fea000b800000 */
[----:B------:R-:W-:Y:S01]  /*3360*/  ELECT P0, URZ, PT ;  /* 0x0000000000ff782f */ /* 0x000fe20003800000 */
[----:B------:R-:W-:-:S12]  /*3370*/  BSSY B0, `(.L_x_58) ;  /* 0x0000025000007945 */ /* 0x000fd80003800000 */
[----:B------:R-:W-:Y:S05]  /*3380*/  @!P0 BRA `(.L_x_59) ;  /* 0x00000000008c8947 */ /* 0x000fea0003800000 */
[----:B------:R-:W-:-:S05]  /*3390*/  UMOV UR4, 0x10 ;  /* 0x0000001000047882 */ /* 0x000fca0000000000 */
[----:B------:R-:W-:Y:S04]  /*33a0*/  DEPBAR.LE SB2, 0x36 ;  /* 0x0000ad800000791a */ /* 0x000fe80000000000 */
[----:B------:R-:W2:Y:S02]  /*33b0*/  UTCATOMSWS.2CTA.FIND_AND_SET.ALIGN UP0, UR4, UR4 ;  /* 0x00000004000475e3 */ /* 0x000ea40008200800 */
[----:B--2---:R-:W-:Y:S01]  /*33c0*/  MOV R11, UR4 ;  /* 0x00000004000b7c02 */ /* 0x004fe20008000f00 */
[----:B------:R-:W-:Y:S06]  /*33d0*/  BRA.U UP0, `(.L_x_60) ;  /* 0x0000000100187547 */ /* 0x000fec000b800000 */
.L_x_61:
[----:B------:R-:W-:Y:S05]  /*33e0*/  NANOSLEEP 0x64 ;  /* 0x000000640000795d */ /* 0x000fea0003800000 */
[----:B------:R-:W-:-:S05]  /*33f0*/  UMOV UR4, 0x10 ;  /* 0x0000001000047882 */ /* 0x000fca0000000000 */
[----:B------:R-:W-:Y:S04]  /*3400*/  DEPBAR.LE SB2, 0x36 ;  /* 0x0000ad800000791a */ /* 0x000fe80000000000 */
[----:B------:R-:W2:Y:S02]  /*3410*/  UTCATOMSWS.2CTA.FIND_AND_SET.ALIGN UP0, UR4, UR4 ;  /* 0x00000004000475e3 */ /* 0x000ea40008200800 */
[----:B--2---:R-:W-:Y:S01]  /*3420*/  MOV R11, UR4 ;  /* 0x00000004000b7c02 */ /* 0x004fe20008000f00 */
[----:B------:R-:W-:Y:S05]  /*3430*/  BRA.U !UP0, `(.L_x_61) ;  /* 0xfffffffd08e87547 */ /* 0x000fea000b83ffff */
.L_x_60:
[----:B------:R-:W2:Y:S01]  /*3440*/  LDS R7, [UR5+0x10] ;  /* 0x00001005ff077984 */ /* 0x000ea20008000800 */
[----:B------:R-:W-:Y:S01]  /*3450*/  IMAD.U32 R5, RZ, RZ, UR6 ;  /* 0x00000006ff057e24 */ /* 0x000fe2000f8e00ff */
[----:B------:R-:W-:-:S03]  /*3460*/  MOV R4, UR46 ;  /* 0x0000002e00047c02 */ /* 0x000fc60008000f00 */
[----:B------:R-:W-:Y:S01]  /*3470*/  VIADD R5, R5, 0x130 ;  /* 0x0000013005057836 */ /* 0x000fe20000000000 */
[----:B--2---:R-:W-:-:S04]  /*3480*/  SHF.L.U32 R7, R7, 0x1f, RZ ;  /* 0x0000001f07077819 */ /* 0x004fc800000006ff */
[----:B------:R-:W2:Y:S02]  /*3490*/  SYNCS.PHASECHK.TRANS64.TRYWAIT P0, [UR5+0x8], R7 ;  /* 0x00000807ff0075a7 */ /* 0x000ea40008001105 */
[----:B--2---:R-:W-:Y:S05]  /*34a0*/  @P0 BRA `(.L_x_62) ;  /* 0x0000000000080947 */ /* 0x004fea0003800000 */
[----:B------:R-:W2:Y:S02]  /*34b0*/  SYNCS.PHASECHK.TRANS64.TRYWAIT P0, [UR5+0x8], R7 ;  /* 0x00000807ff0075a7 */ /* 0x000ea40008001105 */
[----:B--2---:R-:W-:Y:S05]  /*34c0*/  @!P0 BRA `(.L_x_63) ;  /* 0x0000008c00c08947 */ /* 0x004fea0003800000 */
.L_x_62:
[----:B--2---:R-:W-:Y:S01]  /*34d0*/  HFMA2 R0, -RZ, RZ, 0, 5.9604644775390625e-08 ;  /* 0x00000001ff007431 */ /* 0x004fe200000001ff */
[----:B------:R-:W-:Y:S01]  /*34e0*/  UPRMT UR4, UR46, 0x654, UR7 ;  /* 0x000006542e047896 */ /* 0x000fe20008000007 */
[----:B------:R-:W-:Y:S01]  /*34f0*/  IMAD.MOV.U32 R8, RZ, RZ, 0xffff ;  /* 0x0000ffffff087424 */ /* 0x000fe200078e00ff */
[----:B------:R-:W-:Y:S01]  /*3500*/  PRMT R4, R4, 0x654, R5 ;  /* 0x0000065404047816 */ /* 0x000fe20000000005 */
[----:B------:R-:W-:Y:S02]  /*3510*/  IMAD.MOV.U32 R6, RZ, RZ, 0x4 ;  /* 0x00000004ff067424 */ /* 0x000fe400078e00ff */
[----:B------:R-:W-:Y:S01]  /*3520*/  IMAD.SHL.U32 R9, R11, 0x20, RZ ;  /* 0x000000200b097824 */ /* 0x000fe200078e00ff */
[----:B------:R-:W-:Y:S02]  /*3530*/  MOV R5, UR4 ;  /* 0x0000000400057c02 */ /* 0x000fe40008000f00 */
[-C--:B------:R-:W-:Y:S01]  /*3540*/  SHF.L.U32 R8, R8, R11.reuse, RZ ;  /* 0x0000000b08087219 */ /* 0x080fe200000006ff */
[----:B------:R2:W-:Y:S01]  /*3550*/  SYNCS.ARRIVE.TRANS64.RED RZ, [UR4], R6 ;  /* 0x00000006ffff79a7 */ /* 0x0005e20008000404 */
[----:B------:R-:W-:Y:S01]  /*3560*/  SHF.L.U32 R7, R0, R11, RZ ;  /* 0x0000000b00077219 */ /* 0x000fe200000006ff */
[----:B------:R2:W-:Y:S04]  /*3570*/  STS [UR6+0x130], R9 ;  /* 0x00013009ff007988 */ /* 0x0005e80008000806 */
[----:B------:R2:W-:Y:S04]  /*3580*/  STAS [R4.64], R11 ;  /* 0x0000000b04007dbd */ /* 0x0005e8000c0008ff */
[----:B------:R2:W-:Y:S04]  /*3590*/  ATOMS.OR RZ, [UR5+0x14], R8 ;  /* 0x00001408ffff798c */ /* 0x0005e8000b000005 */
[----:B------:R2:W-:Y:S04]  /*35a0*/  ATOMS.OR RZ, [UR5+0x18], R7 ;  /* 0x00001807ffff798c */ /* 0x0005e8000b000005 */
[----:B------:R2:W-:Y:S02]  /*35b0*/  ATOMS.XOR RZ, [UR5+0x10], R0 ;  /* 0x00001000ffff798c */ /* 0x0005e4000b800005 */
.L_x_59:
[----:B-1----:R-:W-:Y:S05]  /*35c0*/  BSYNC B0 ;  /* 0x0000000000007941 */ /* 0x002fea0003800000 */
.L_x_58:
[----:B------:R-:W-:Y:S05]  /*35d0*/  BRA.U UP1, `(.L_x_64) ;  /* 0x00000001016c7547 */ /* 0x000fea000b800000 */
[----:B------:R-:W-:-:S03]  /*35e0*/  UMOV UR4, 0xffffffff ;  /* 0xffffffff00047882 */ /* 0x000fc60000000000 */
[----:B------:R-:W-:Y:S05]  /*35f0*/  BRA.DIV UR4, `(.L_x_65) ;  /* 0x0000008e048c7947 */ /* 0x000fea000b800000 */
[----:B------:R-:W-:-:S13]  /*3600*/  ELECT P0, URZ, PT ;  /* 0x0000000000ff782f */ /* 0x000fda0003800000 */
.L_x_161:
[----:B------:R-:W-:Y:S05]  /*3610*/  @!P0 BRA `(.L_x_64) ;  /* 0x00000000005c8947 */ /* 0x000fea0003800000 */
[----:B--2---:R-:W2:Y:S02]  /*3620*/  LDS R5, [UR5+0x10] ;  /* 0x00001005ff057984 */ /* 0x004ea40008000800 */
[----:B--2---:R-:W-:-:S04]  /*3630*/  SHF.L.U32 R5, R5, 0x1f, RZ ;  /* 0x0000001f05057819 */ /* 0x004fc800000006ff */
[----:B------:R-:W2:Y:S02]  /*3640*/  SYNCS.PHASECHK.TRANS64.TRYWAIT P0, [UR5+0x8], R5 ;  /* 0x00000805ff0075a7 */ /* 0x000ea40008001105 */
[----:B--2---:R-:W-:Y:S05]  /*3650*/  @P0 BRA `(.L_x_66) ;  /* 0x0000000000080947 */ /* 0x004fea0003800000 */
[----:B------:R-:W2:Y:S02]  /*3660*/  SYNCS.PHASECHK.TRANS64.TRYWAIT P0, [UR5+0x8], R5 ;  /* 0x00000805ff0075a7 */ /* 0x000ea40008001105 */
[----:B--2---:R-:W-:Y:S05]  /*3670*/  @!P0 BRA `(.L_x_67) ;  /* 0x0000008c00908947 */ /* 0x004fea0003800000 */
.L_x_66:
[----:B------:R-:W3:Y:S01]  /*3680*/  LDS R7, [UR6+0x130] ;  /* 0x00013006ff077984 */ /* 0x000ee20008000800 */
[----:B--2---:R-:W-:Y:S02]  /*3690*/  HFMA2 R0, -RZ, RZ, 0, 5.9604644775390625e-08 ;  /* 0x00000001ff007431 */ /* 0x004fe400000001ff */
[----:B------:R-:W-:Y:S01]  /*36a0*/  IMAD.MOV.U32 R4, RZ, RZ, 0xffff ;  /* 0x0000ffffff047424 */ /* 0x000fe200078e00ff */
[----:B------:R-:W-:Y:S01]  /*36b0*/  UPRMT UR4, UR46, 0x654, UR7 ;  /* 0x000006542e047896 */ /* 0x000fe20008000007 */
[----:B---3--:R-:W-:-:S03]  /*36c0*/  IMAD.SHL.U32 R5, R7, 0x20, RZ ;  /* 0x0000002007057824 */ /* 0x008fc600078e00ff */
[-C--:B------:R-:W-:Y:S02]  /*36d0*/  SHF.L.U32 R4, R4, R7.reuse, RZ ;  /* 0x0000000704047219 */ /* 0x080fe400000006ff */
[----:B------:R-:W-:Y:S01]  /*36e0*/  SHF.L.U32 R7, R0, R7, RZ ;  /* 0x0000000700077219 */ /* 0x000fe200000006ff */
[----:B------:R3:W-:Y:S04]  /*36f0*/  STS [UR6+0x130], R5 ;  /* 0x00013005ff007988 */ /* 0x0007e80008000806 */
[----:B------:R3:W-:Y:S04]  /*3700*/  ATOMS.OR RZ, [UR5+0x14], R4 ;  /* 0x00001404ffff798c */ /* 0x0007e8000b000005 */
[----:B------:R3:W-:Y:S01]  /*3710*/  ATOMS.OR RZ, [UR5+0x18], R7 ;  /* 0x00001807ffff798c */ /* 0x0007e2000b000005 */
[----:B------:R-:W-:Y:S03]  /*3720*/  SYNCS.ARRIVE.TRANS64.RED.A1T0 RZ, [UR4], RZ ;  /* 0x000000ffffff79a7 */ /* 0x000fe60008100404 */
[----:B------:R3:W-:Y:S01]  /*3730*/  ATOMS.XOR RZ, [UR5+0x10], R0 ;  /* 0x00001000ffff798c */ /* 0x0007e2000b800005 */
[----:B------:R-:W-:Y:S05]  /*3740*/  BRA `(.L_x_64) ;  /* 0x0000000000107947 */ /* 0x000fea0003800000 */
.L_x_57:
[----:B------:R-:W-:Y:S02]  /*3750*/  MOV R0, 0xffffffff ;  /* 0xffffffff00007802 */ /* 0x000fe40000000f00 */
[----:B------:R-:W-:-:S03]  /*3760*/  MOV R4, 0x3790 ;  /* 0x0000379000047802 */ /* 0x000fc60000000f00 */
[----:B------:R2:W-:Y:S04]  /*3770*/  STS [UR6+0x130], R0 ;  /* 0x00013000ff007988 */ /* 0x0005e80008000806 */
[----:B-12--5:R-:W-:Y:S05]  /*3780*/  CALL.REL.NOINC `($__internal_1_$__cuda_sm10x_tcgen05_guardrail_trap_phase_invalid_during_alloc) ;  /* 0x0000009400307944 */ /* 0x026fea0003c00000 */
.L_x_64:
[----:B------:R-:W-:Y:S05]  /*3790*/  WARPSYNC.ALL ;  /* 0x0000000000007948 */ /* 0x000fea0003800000 */
[----:B------:R-:W4:Y:S01]  /*37a0*/  S2UR UR4, SR_CgaCtaId ;  /* 0x00000000000479c3 */ /* 0x000f220000008800 */
[----:B------:R-:W-:Y:S01]  /*37b0*/  UMOV UR26, 0x400 ;  /* 0x00000400001a7882 */ /* 0x000fe20000000000 */
[----:B------:R-:W-:-:S06]  /*37c0*/  NOP ;  /* 0x0000000000007918 */ /* 0x000fcc0000000000 */
[----:B------:R-:W-:Y:S06]  /*37d0*/  BAR.ARV 0x6, 0xa0 ;  /* 0x0182800000007b1d */ /* 0x000fec0000002000 */
[----:B------:R-:W1:Y:S01]  /*37e0*/  LDCU UR6, c[0x0][0x38c] ;  /* 0x00007180ff0677ac */ /* 0x000e620008000800 */
[----:B------:R-:W-:Y:S01]  /*37f0*/  LOP3.LUT R3, R3, 0xffff, RZ, 0xc0, !PT ;  /* 0x0000ffff03037812 */ /* 0x000fe200078ec0ff */
[----:B--2---:R-:W-:Y:S01]  /*3800*/  IMAD.MOV.U32 R9, RZ, RZ, 0x1 ;  /* 0x00000001ff097424 */ /* 0x004fe200078e00ff */
[----:B------:R-:W-:Y:S01]  /*3810*/  LOP3.LUT R2, R2, 0xffff, RZ, 0xc0, !PT ;  /* 0x0000ffff02027812 */ /* 0x000fe200078ec0ff */
[----:B------:R-:W-:Y:S01]  /*3820*/  IMAD.MOV.U32 R8, RZ, RZ, RZ ;  /* 0x000000ffff087224 */ /* 0x000fe200078e00ff */
[----:B------:R-:W-:Y:S01]  /*3830*/  R2UR UR28, R3 ;  /* 0x00000000031c72ca */ /* 0x000fe200000e0000 */
[----:B------:R-:W-:Y:S01]  /*3840*/  UMOV UR32, URZ ;  /* 0x000000ff00207c82 */ /* 0x000fe20008000000 */
[----:B------:R-:W-:-:S02]  /*3850*/  R2UR UR42, R2 ;  /* 0x00000000022a72ca */ /* 0x000fc400000e0000 */
[----:B------:R-:W-:Y:S01]  /*3860*/  CS2R R2, SRZ ;  /* 0x0000000000027805 */ /* 0x000fe2000001ff00 */
[----:B------:R-:W-:Y:S01]  /*3870*/  UMOV UR23, URZ ;  /* 0x000000ff00177c82 */ /* 0x000fe20008000000 */
[----:B----4-:R-:W-:Y:S01]  /*3880*/  ULEA UR26, UR4, UR26, 0x18 ;  /* 0x0000001a041a7291 */ /* 0x010fe2000f8ec0ff */
[----:B------:R-:W-:Y:S01]  /*3890*/  UMOV UR22, URZ ;  /* 0x000000ff00167c82 */ /* 0x000fe20008000000 */
[----:B------:R-:W-:Y:S02]  /*38a0*/  UISETP.NE.AND UP3, UPT, UR47, URZ, UPT ;  /* 0x000000ff2f00728c */ /* 0x000fe4000bf65270 */
[----:B------:R-:W-:Y:S02]  /*38b0*/  UIADD3 UR5, UPT, UPT, UR26, 0xc400, URZ ;  /* 0x0000c4001a057890 */ /* 0x000fe4000fffe0ff */
[----:B------:R-:W-:-:S03]  /*38c0*/  UIADD3 UR4, UPT, UPT, UR26, 0x20400, URZ ;  /* 0x000204001a047890 */ /* 0x000fc6000fffe0ff */
[----:B---3--:R-:W2:Y:S01]  /*38d0*/  LDS R0, [UR26+0x130] ;  /* 0x0001301aff007984 */ /* 0x008ea20008000800 */
[----:B-1----:R-:W-:Y:S02]  /*38e0*/  UIADD3 UR6, UPT, UPT, UR6, 0x7f, URZ ;  /* 0x0000007f06067890 */ /* 0x002fe4000fffe0ff */
[----:B------:R-:W-:Y:S02]  /*38f0*/  USHF.R.U32.HI UR5, URZ, 0x4, UR5 ;  /* 0x00000004ff057899 */ /* 0x000fe40008011605 */
[----:B------:R-:W-:Y:S02]  /*3900*/  USHF.R.S32.HI UR33, URZ, 0x1f, UR6 ;  /* 0x0000001fff217899 */ /* 0x000fe40008011406 */
[----:B------:R-:W-:Y:S02]  /*3910*/  USHF.R.U32.HI UR4, URZ, 0x4, UR4 ;  /* 0x00000004ff047899 */ /* 0x000fe40008011604 */
[----:B------:R-:W-:Y:S02]  /*3920*/  ULEA.HI UR33, UR33, UR6, URZ, 0x7 ;  /* 0x0000000621217291 */ /* 0x000fe4000f8f38ff */
[----:B------:R-:W-:-:S02]  /*3930*/  ULOP3.LUT UR5, UR5, 0x3fff, URZ, 0xc0, !UPT ;  /* 0x00003fff05057892 */ /* 0x000fc4000f8ec0ff */
[----:B------:R-:W-:Y:S02]  /*3940*/  USHF.R.S32.HI UR33, URZ, 0x7, UR33 ;  /* 0x00000007ff217899 */ /* 0x000fe40008011421 */
[----:B------:R-:W-:Y:S02]  /*3950*/  ULOP3.LUT UR30, UR4, 0x3fff, URZ, 0xc0, !UPT ;  /* 0x00003fff041e7892 */ /* 0x000fe4000f8ec0ff */
[----:B------:R-:W-:Y:S01]  /*3960*/  UISETP.LT.AND UP0, UPT, UR33, 0x1, UPT ;  /* 0x000000012100788c */ /* 0x000fe2000bf01270 */
[----:B------:R-:W-:Y:S01]  /*3970*/  UMOV UR40, 0x0 ;  /* 0x0000000000287882 */ /* 0x000fe20000000000 */
[----:B------:R-:W-:Y:S01]  /*3980*/  UMOV UR41, 0x104004a0 ;  /* 0x104004a000297882 */ /* 0x000fe20000000000 */
[----:B------:R-:W-:Y:S02]  /*3990*/  ULOP3.LUT UR29, UR5, 0x10000, URZ, 0xfc, !UPT ;  /* 0x00010000051d7892 */ /* 0x000fe4000f8efcff */
[----:B------:R-:W-:Y:S02]  /*39a0*/  ULOP3.LUT UR30, UR30, 0x10000, URZ, 0xfc, !UPT ;  /* 0x000100001e1e7892 */ /* 0x000fe4000f8efcff */
[----:B------:R-:W-:Y:S01]  /*39b0*/  USEL UR43, UR33, 0x1, !UP0 ;  /* 0x00000001212b7887 */ /* 0x000fe2000c000000 */
[----:B------:R-:W-:Y:S01]  /*39c0*/  UMOV UR38, 0x0 ;  /* 0x0000000000267882 */ /* 0x000fe20000000000 */
[----:B------:R-:W-:Y:S01]  /*39d0*/  UMOV UR39, 0x104004a0 ;  /* 0x104004a000277882 */ /* 0x000fe20000000000 */
[----:B------:R-:W-:Y:S01]  /*39e0*/  UMOV UR36, 0x0 ;  /* 0x0000000000247882 */ /* 0x000fe20000000000 */
[----:B------:R-:W-:Y:S01]  /*39f0*/  UMOV UR37, 0x104004a0 ;  /* 0x104004a000257882 */ /* 0x000fe20000000000 */
[----:B------:R-:W-:Y:S01]  /*3a00*/  UMOV UR34, 0x0 ;  /* 0x0000000000227882 */ /* 0x000fe20000000000 */
[----:B------:R-:W-:Y:S01]  /*3a10*/  UMOV UR35, 0x104004a0 ;  /* 0x104004a000237882 */ /* 0x000fe20000000000 */
[----:B--2---:R-:W-:-:S15]  /*3a20*/  R2UR UR44, R0 ;  /* 0x00000000002c72ca */ /* 0x004fde00000e0000 */
.L_x_75:
[C---:B------:R-:W-:Y:S02]  /*3a30*/  LEA R0, R8.reuse, UR26, 0x3 ;  /* 0x0000001a08007c11 */ /* 0x040fe4000f8e18ff */
[----:B------:R-:W-:Y:S02]  /*3a40*/  SHF.L.U32 R5, R3, 0x1f, RZ ;  /* 0x0000001f03057819 */ /* 0x000fe400000006ff */
[----:B------:R-:W-:Y:S02]  /*3a50*/  LEA R4, R8, UR26, 0x4 ;  /* 0x0000001a08047c11 */ /* 0x000fe4000f8e20ff */
[----:B------:R-:W1:Y:S02]  /*3a60*/  SYNCS.PHASECHK.TRANS64.TRYWAIT P0, [R0+URZ+0xa0], R5 ;  /* 0x0000a005000075a7 */ /* 0x000e6400080011ff */
[----:B-1-3--:R-:W-:Y:S05]  /*3a70*/  @!P0 BRA `(.L_x_68) ;  /* 0x0000008800a88947 */ /* 0x00afea0003800000 */
.L_x_162:
[----:B-1----:R-:W1:Y:S01]  /*3a80*/  LDS.128 R4, [R4+0x110] ;  /* 0x0001100004047984 */ /* 0x002e620000000c00 */
[----:B------:R-:W-:Y:S02]  /*3a90*/  VIADD R0, R0, 0xb0 ;  /* 0x000000b000007836 */ /* 0x000fe40000000000 */
[----:B------:R-:W-:Y:S01]  /*3aa0*/  VIADD R8, R8, 0x1 ;  /* 0x0000000108087836 */ /* 0x000fe20000000000 */
[----:B------:R-:W-:Y:S01]  /*3ab0*/  @!PT LDS RZ, [RZ] ;  /* 0x00000000fffff984 */ /* 0x000fe20000000800 */
[----:B------:R-:W-:Y:S01]  /*3ac0*/  @!PT LDS RZ, [RZ] ;  /* 0x00000000fffff984 */ /* 0x000fe20000000800 */
[----:B------:R-:W-:Y:S01]  /*3ad0*/  @!PT LDS RZ, [RZ] ;  /* 0x00000000fffff984 */ /* 0x000fe20000000800 */
[----:B------:R-:W-:Y:S01]  /*3ae0*/  @!PT LDS RZ, [RZ] ;  /* 0x00000000fffff984 */ /* 0x000fe20000000800 */
[----:B------:R2:W-:Y:S06]  /*3af0*/  MEMBAR.ALL.CTA ;  /* 0x0000000000007992 */ /* 0x0005ec0000008000 */
[----:B--2---:R-:W2:Y:S01]  /*3b00*/  FENCE.VIEW.ASYNC.S ;  /* 0x00000000000073c6 */ /* 0x004ea20000000000 */
[----:B------:R-:W-:-:S04]  /*3b10*/  PRMT R0, RZ, 0x654, R0 ;  /* 0x00000654ff007816 */ /* 0x000fc80000000000 */
[----:B--2---:R2:W-:Y:S01]  /*3b20*/  SYNCS.ARRIVE.TRANS64.RED.A1T0 RZ, [R0+URZ], RZ ;  /* 0x000000ff00ff79a7 */ /* 0x0045e200081004ff */
[----:B-1----:R-:W-:Y:S01]  /*3b30*/  LOP3.LUT P1, RZ, R6, 0x1, RZ, 0xc0, !PT ;  /* 0x0000000106ff7812 */ /* 0x002fe2000782c0ff */
[----:B--2---:R-:W-:-:S12]  /*3b40*/  BRA.U UP3, `(.L_x_69) ;  /* 0x0000000503087547 */ /* 0x004fd8000b800000 */
[----:B------:R-:W1:Y:S01]  /*3b50*/  LDCU UR4, c[0x0][0x38c] ;  /* 0x00007180ff0477ac */ /* 0x000e620008000800 */
[----:B------:R-:W-:Y:S02]  /*3b60*/  PLOP3.LUT P2, PT, PT, PT, PT, 0x80, 0x8 ;  /* 0x000000000008781c */ /* 0x000fe40003f4f070 */
[----:B------:R-:W-:Y:S01]  /*3b70*/  SHF.L.U32 R5, R9, 0x1f, RZ ;  /* 0x0000001f09057819 */ /* 0x000fe200000006ff */
[----:B------:R-:W-:Y:S02]  /*3b80*/  ULEA UR31, UR32, UR26, 0x3 ;  /* 0x0000001a201f7291 */ /* 0x000fe4000f8e18ff */
[----:B------:R-:W-:Y:S02]  /*3b90*/  ULEA UR11, UR32, UR44, 0x8 ;  /* 0x0000002c200b7291 */ /* 0x000fe4000f8e40ff */
[----:B-1----:R-:W-:-:S06]  /*3ba0*/  UISETP.GE.AND UP0, UPT, UR4, 0x1, UPT ;  /* 0x000000010400788c */ /* 0x002fcc000bf06270 */
[----:B------:R-:W-:-:S05]  /*3bb0*/  PLOP3.LUT P0, PT, PT, PT, UP0, 0x80, 0x8 ;  /* 0x000000000008781c */ /* 0x000fca0003f0f008 */
[----:B------:R-:W-:-:S08]  /*3bc0*/  @UP0 ULEA UR4, UR23, UR26, 0x3 ;  /* 0x0000001a17040291 */ /* 0x000fd0000f8e18ff */
[----:B------:R-:W-:-:S04]  /*3bd0*/  @P0 SHF.L.U32 R0, R2, 0x1f, RZ ;  /* 0x0000001f02000819 */ /* 0x000fc800000006ff */
[----:B------:R1:W2:Y:S01]  /*3be0*/  @P0 SYNCS.PHASECHK.TRANS64.TRYWAIT P2, [UR4], R0 ;  /* 0x00000000ff0005a7 */ /* 0x0002a20008041104 */
[----:B------:R-:W3:Y:S02]  /*3bf0*/  SYNCS.PHASECHK.TRANS64.TRYWAIT P0, [UR31+0xd0], R5 ;  /* 0x0000d005ff0075a7 */ /* 0x000ee4000800111f */
[----:B-123--:R-:W-:Y:S05]  /*3c00*/  @!P0 BRA `(.L_x_70) ;  /* 0x0000008800588947 */ /* 0x00efea0003800000 */
.L_x_164:
[----:B------:R-:W-:Y:S01]  /*3c10*/  UMOV UR27, UR22 ;  /* 0x00000016001b7c82 */ /* 0x000fe20008000000 */
[----:B------:R-:W-:Y:S05]  /*3c20*/  BRA.U !UP0, `(.L_x_71) ;  /* 0x0000000108c07547 */ /* 0x000fea000b800000 */
[----:B------:R-:W-:Y:S02]  /*3c30*/  UIADD3 UR27, UPT, UPT, UR43, UR22, URZ ;  /* 0x000000162b1b7290 */ /* 0x000fe4000fffe0ff */
[----:B------:R-:W-:Y:S01]  /*3c40*/  UPLOP3.LUT UP2, UPT, UPT, UPT, UPT, 0x40, 0x4 ;  /* 0x000000000004789c */ /* 0x000fe20003f4e870 */
[----:B------:R-:W-:Y:S01]  /*3c50*/  UMOV UR24, UR33 ;  /* 0x0000002100187c82 */ /* 0x000fe20008000000 */
[----:B------:R-:W-:-:S09]  /*3c60*/  UMOV UR10, UR23 ;  /* 0x00000017000a7c82 */ /* 0x000fd20008000000 */
.L_x_74:
[----:B--2---:R-:W-:Y:S01]  /*3c70*/  ULEA UR5, UR10, UR26, 0x3 ;  /* 0x0000001a0a057291 */ /* 0x004fe2000f8e18ff */
[----:B---3--:R-:W-:Y:S11]  /*3c80*/  @P2 BRA `(.L_x_72) ;  /* 0x00000000000c2947 */ /* 0x008ff60003800000 */
[----:B-1----:R-:W-:Y:S04]  /*3c90*/  SHF.L.U32 R5, R2, 0x1f, RZ ;  /* 0x0000001f02057819 */ /* 0x002fe800000006ff */
[----:B------:R-:W1:Y:S02]  /*3ca0*/  SYNCS.PHASECHK.TRANS64.TRYWAIT P0, [UR5], R5 ;  /* 0x00000005ff0075a7 */ /* 0x000e640008001105 */
[----:B-1----:R-:W-:Y:S05]  /*3cb0*/  @!P0 BRA `(.L_x_73) ;  /* 0x0000008800448947 */ /* 0x002fea0003800000 */
.L_x_72:
[----:B------:R-:W-:Y:S01]  /*3cc0*/  UISETP.NE.AND UP0, UPT, UR24, 0x1, UPT ;  /* 0x000000011800788c */ /* 0x000fe2000bf05270 */
[----:B------:R-:W-:Y:S01]  /*3cd0*/  PLOP3.LUT P2, PT, PT, PT, PT, 0x80, 0x8 ;  /* 0x000000000008781c */ /* 0x000fe20003f4f070 */
[----:B------:R-:W-:Y:S02]  /*3ce0*/  UIADD3 UR4, UPT, UPT, UR10, 0x1, URZ ;  /* 0x000000010a047890 */ /* 0x000fe4000fffe0ff */
[----:B------:R-:W-:Y:S02]  /*3cf0*/  UIADD3 UR25, UPT, UPT, UR5, 0x28, URZ ;  /* 0x0000002805197890 */ /* 0x000fe4000fffe0ff */
[----:B------:R-:W-:Y:S01]  /*3d00*/  UISETP.NE.AND UP1, UPT, UR4, 0x5, UPT ;  /* 0x000000050400788c */ /* 0x000fe2000bf25270 */
[----:B------:R-:W-:Y:S01]  /*3d10*/  PLOP3.LUT P0, PT, PT, PT, UP0, 0x80, 0x8 ;  /* 0x000000000008781c */ /* 0x000fe20003f0f008 */
[----:B------:R-:W-:Y:S02]  /*3d20*/  UIADD3 UR22, UPT, UPT, UR22, 0x1, URZ ;  /* 0x0000000116167890 */ /* 0x000fe4000fffe0ff */
[----:B------:R-:W-:Y:S02]  /*3d30*/  USEL UR6, URZ, 0x1, UP1 ;  /* 0x00000001ff067887 */ /* 0x000fe40008800000 */
[----:B------:R-:W-:Y:S02]  /*3d40*/  USEL UR23, UR4, URZ, UP1 ;  /* 0x000000ff04177287 */ /* 0x000fe40008800000 */
[----:B------:R-:W-:Y:S02]  /*3d50*/  UIADD3 UR24, UPT, UPT, UR24, -0x1, URZ ;  /* 0xffffffff18187890 */ /* 0x000fe4000fffe0ff */
[----:B------:R-:W-:Y:S01]  /*3d60*/  @UP0 ULEA UR4, UR23, UR26, 0x3 ;  /* 0x0000001a17040291 */ /* 0x000fe2000f8e18ff */
[----:B------:R-:W-:Y:S01]  /*3d70*/  LOP3.LUT R2, R2, UR6, RZ, 0x3c, !PT ;  /* 0x0000000602027c12 */ /* 0x000fe2000f8e3cff */
[----:B------:R-:W-:Y:S02]  /*3d80*/  ULEA UR6, UR10, UR30, 0xa ;  /* 0x0000001e0a067291 */ /* 0x000fe4000f8e50ff */
[----:B------:R-:W-:Y:S01]  /*3d90*/  UISETP.NE.AND UP0, UPT, UR22, UR27, UPT ;  /* 0x0000001b1600728c */ /* 0x000fe2000bf05270 */
[----:B-1----:R-:W-:Y:S01]  /*3da0*/  @P0 SHF.L.U32 R0, R2, 0x1f, RZ ;  /* 0x0000001f02000819 */ /* 0x002fe200000006ff */
[----:B------:R-:W-:Y:S02]  /*3db0*/  UIADD3 UR20, UPT, UPT, UR6, 0x2, URZ ;  /* 0x0000000206147890 */ /* 0x000fe4000fffe0ff */
[----:B------:R-:W-:Y:S01]  /*3dc0*/  UIADD3 UR16, UPT, UPT, UR6, 0x4, URZ ;  /* 0x0000000406107890 */ /* 0x000fe2000fffe0ff */
[----:B------:R2:W3:Y:S01]  /*3dd0*/  @P0 SYNCS.PHASECHK.TRANS64.TRYWAIT P2, [UR4], R0 ;  /* 0x00000000ff0005a7 */ /* 0x0004e20008041104 */
[----:B------:R-:W-:Y:S02]  /*3de0*/  ULEA UR4, UR10, UR29, 0xa ;  /* 0x0000001d0a047291 */ /* 0x000fe4000f8e50ff */
[----:B------:R-:W-:Y:S02]  /*3df0*/  UIADD3 UR12, UPT, UPT, UR6, 0x6, URZ ;  /* 0x00000006060c7890 */ /* 0x000fe4000fffe0ff */
[----:B------:R-:W-:Y:S02]  /*3e00*/  UIADD3 UR18, UPT, UPT, UR4, 0x2, URZ ;  /* 0x0000000204127890 */ /* 0x000fe4000fffe0ff */
[----:B------:R-:W-:Y:S02]  /*3e10*/  UIADD3 UR14, UPT, UPT, UR4, 0x4, URZ ;  /* 0x00000004040e7890 */ /* 0x000fe4000fffe0ff */
[----:B------:R-:W-:Y:S01]  /*3e20*/  UIADD3 UR8, UPT, UPT, UR4, 0x6, URZ ;  /* 0x0000000604087890 */ /* 0x000fe2000fffe0ff */
[----:B------:R-:W-:Y:S01]  /*3e30*/  UMOV UR7, 0x40004040 ;  /* 0x4000404000077882 */ /* 0x000fe20000000000 */
[----:B------:R-:W-:Y:S01]  /*3e40*/  UMOV UR5, 0x40004040 ;  /* 0x4000404000057882 */ /* 0x000fe20000000000 */
[----:B------:R-:W-:Y:S01]  /*3e50*/  UMOV UR21, 0x40004040 ;  /* 0x4000404000157882 */ /* 0x000fe20000000000 */
[----:B------:R2:W-:Y:S01]  /*3e60*/  UTCIMMA.2CTA gdesc[UR4], gdesc[UR6], tmem[UR11], tmem[UR40], idesc[UR41], UP2 ;  /* 0x00ff2806040075ea */ /* 0x0005e2000920010b */
[----:B------:R-:W-:Y:S01]  /*3e70*/  UPLOP3.LUT UP2, UPT, UPT, UPT, UPT, 0x80, 0x8 ;  /* 0x000000000008789c */ /* 0x000fe20003f4f070 */
[----:B------:R-:W-:Y:S01]  /*3e80*/  UMOV UR19, 0x40004040 ;  /* 0x4000404000137882 */ /* 0x000fe20000000000 */
[----:B------:R-:W-:Y:S01]  /*3e90*/  UMOV UR17, 0x40004040 ;  /* 0x4000404000117882 */ /* 0x000fe20000000000 */
[----:B------:R2:W-:Y:S01]  /*3ea0*/  UTCIMMA.2CTA gdesc[UR18], gdesc[UR20], tmem[UR11], tmem[UR38], idesc[UR39], UPT ;  /* 0x00ff2614120075ea */ /* 0x0005e2000ba0010b */
[----:B------:R-:W-:Y:S01]  /*3eb0*/  UMOV UR15, 0x40004040 ;  /* 0x40004040000f7882 */ /* 0x000fe20000000000 */
[----:B------:R-:W-:Y:S01]  /*3ec0*/  UMOV UR13, 0x40004040 ;  /* 0x40004040000d7882 */ /* 0x000fe20000000000 */
[----:B------:R-:W-:Y:S01]  /*3ed0*/  UMOV UR9, 0x40004040 ;  /* 0x4000404000097882 */ /* 0x000fe20000000000 */
[----:B------:R2:W-:Y:S01]  /*3ee0*/  UTCIMMA.2CTA gdesc[UR14], gdesc[UR16], tmem[UR11], tmem[UR36], idesc[UR37], UPT ;  /* 0x00ff24100e0075ea */ /* 0x0005e2000ba0010b */
[----:B------:R2:W-:Y:S01]  /*3ef0*/  UTCIMMA.2CTA gdesc[UR8], gdesc[UR12], tmem[UR11], tmem[UR34], idesc[UR35], UPT ;  /* 0x00ff220c080075ea */ /* 0x0005e2000ba0010b */
[----:B------:R2:W-:Y:S01]  /*3f00*/  UTCBAR.2CTA.MULTICAST [UR25], URZ, UR28 ;  /* 0x000000ff190073e9 */ /* 0x0005e2000820081c */
[----:B------:R-:W-:Y:S01]  /*3f10*/  UMOV UR10, UR23 ;  /* 0x00000017000a7c82 */ /* 0x000fe20008000000 */
[----:B------:R-:W-:Y:S05]  /*3f20*/  BRA.U UP0, `(.L_x_74) ;  /* 0xfffffffd00507547 */ /* 0x000fea000b83ffff */
.L_x_71:
[----:B--2---:R-:W-:Y:S01]  /*3f30*/  UIADD3 UR4, UPT, UPT, UR31, 0xc0, URZ ;  /* 0x000000c01f047890 */ /* 0x004fe2000fffe0ff */
[----:B------:R-:W-:-:S08]  /*3f40*/  UMOV UR22, UR27 ;  /* 0x0000001b00167c82 */ /* 0x000fd00008000000 */
[----:B------:R2:W-:Y:S01]  /*3f50*/  UTCBAR.2CTA.MULTICAST [UR4], URZ, UR42 ;  /* 0x000000ff040073e9 */ /* 0x0005e2000820082a */
[----:B------:R-:W-:Y:S02]  /*3f60*/  NOP ;  /* 0x0000000000007918 */ /* 0x000fe40000000000 */
.L_x_69:
[----:B--2---:R-:W-:Y:S01]  /*3f70*/  UIADD3 UR4, UPT, UPT, UR32, 0x1, URZ ;  /* 0x0000000120047890 */ /* 0x004fe2000fffe0ff */
[----:B------:R-:W-:-:S03]  /*3f80*/  ISETP.NE.AND P0, PT, R8, 0x2, PT ;  /* 0x000000020800780c */ /* 0x000fc60003f05270 */
[----:B------:R-:W-:Y:S01]  /*3f90*/  UISETP.NE.AND UP0, UPT, UR4, 0x2, UPT ;  /* 0x000000020400788c */ /* 0x000fe2000bf05270 */
[----:B-1----:R-:W-:Y:S02]  /*3fa0*/  SEL R0, RZ, 0x1, P0 ;  /* 0x00000001ff007807 */ /* 0x002fe40000000000 */
[----:B------:R-:W-:Y:S01]  /*3fb0*/  SEL R8, R8, RZ, P0 ;  /* 0x000000ff08087207 */ /* 0x000fe20000000000 */
[----:B------:R-:W-:Y:S01]  /*3fc0*/  USEL UR5, URZ, 0x1, UP0 ;  /* 0x00000001ff057887 */ /* 0x000fe20008000000 */
[----:B------:R-:W-:Y:S01]  /*3fd0*/  LOP3.LUT R3, R3, R0, RZ, 0x3c, !PT ;  /* 0x0000000003037212 */ /* 0x000fe200078e3cff */
[----:B------:R-:W-:-:S04]  /*3fe0*/  USEL UR32, UR4, URZ, UP0 ;  /* 0x000000ff04207287 */ /* 0x000fc80008000000 */
[----:B------:R-:W-:Y:S01]  /*3ff0*/  LOP3.LUT R9, R9, UR5, RZ, 0x3c, !PT ;  /* 0x0000000509097c12 */ /* 0x000fe2000f8e3cff */
[----:B------:R-:W-:Y:S07]  /*4000*/  @P1 BRA `(.L_x_75) ;  /* 0xfffffff800881947 */ /* 0x000fee000383ffff */
[----:B------:R-:W1:Y:S01]  /*4010*/  S2UR UR8, SR_CgaCtaId ;  /* 0x00000000000879c3 */ /* 0x000e620000008800 */
[----:B------:R-:W-:Y:S01]  /*4020*/  ELECT P0, URZ, PT ;  /* 0x0000000000ff782f */ /* 0x000fe20003800000 */
[----:B------:R-:W-:Y:S01]  /*4030*/  HFMA2 R0, -RZ, RZ, 0, 5.9604644775390625e-08 ;  /* 0x00000001ff007431 */ /* 0x000fe200000001ff */
[----:B------:R-:W-:-:S05]  /*4040*/  UMOV UR4, 0x40 ;  /* 0x0000004000047882 */ /* 0x000fca0000000000 */
[----:B------:R-:W-:Y:S01]  /*4050*/  UVIRTCOUNT.DEALLOC.SMPOOL 0x80 ;  /* 0x000000800000784c */ /* 0x000fe20000000000 */
[----:B------:R-:W-:Y:S02]  /*4060*/  UISETP.NE.AND UP0, UPT, UR47, URZ, UPT ;  /* 0x000000ff2f00728c */ /* 0x000fe4000bf05270 */
[----:B-1----:R-:W-:-:S09]  /*4070*/  ULEA UR8, UR8, UR4, 0x18 ;  /* 0x0000000408087291 */ /* 0x002fd2000f8ec0ff */
[----:B------:R1:W-:Y:S01]  /*4080*/  @P0 STS.U8 [UR8+0x1c], R0 ;  /* 0x00001c00ff000988 */ /* 0x0003e20008000008 */
[----:B------:R-:W-:Y:S05]  /*4090*/  BRA.U UP0, `(.L_x_76) ;  /* 0x0000000100587547 */ /* 0x000fea000b800000 */
[----:B------:R-:W-:Y:S01]  /*40a0*/  UIADD3 UR5, UPT, UPT, UR26, 0xd0, URZ ;  /* 0x000000d01a057890 */ /* 0x000fe2000fffe0ff */
[----:B------:R-:W-:-:S03]  /*40b0*/  SHF.L.U32 R3, R9, 0x1f, RZ ;  /* 0x0000001f09037819 */ /* 0x000fc600000006ff */
[----:B------:R-:W-:-:S09]  /*40c0*/  ULEA UR4, UR32, UR5, 0x3 ;  /* 0x0000000520047291 */ /* 0x000fd2000f8e18ff */
[----:B------:R-:W2:Y:S02]  /*40d0*/  SYNCS.PHASECHK.TRANS64.TRYWAIT P0, [UR4], R3 ;  /* 0x00000003ff0075a7 */ /* 0x000ea40008001104 */
[----:B--2---:R-:W-:Y:S05]  /*40e0*/  @!P0 BRA `(.L_x_77) ;  /* 0x0000008400508947 */ /* 0x004fea0003800000 */
.L_x_167:
[----:B------:R-:W-:-:S04]  /*40f0*/  UIADD3 UR4, UPT, UPT, UR32, 0x1, URZ ;  /* 0x0000000120047890 */ /* 0x000fc8000fffe0ff */
[----:B------:R-:W-:-:S04]  /*4100*/  UISETP.NE.AND UP1, UPT, UR4, 0x2, UPT ;  /* 0x000000020400788c */ /* 0x000fc8000bf25270 */
[----:B------:R-:W-:Y:S02]  /*4110*/  USEL UR6, URZ, 0x1, UP1 ;  /* 0x00000001ff067887 */ /* 0x000fe40008800000 */
[----:B------:R-:W-:-:S04]  /*4120*/  USEL UR4, UR4, URZ, UP1 ;  /* 0x000000ff04047287 */ /* 0x000fc80008800000 */
[----:B------:R-:W-:Y:S01]  /*4130*/  ULEA UR4, UR4, UR5, 0x3 ;  /* 0x0000000504047291 */ /* 0x000fe2000f8e18ff */
[----:B-1----:R-:W-:-:S04]  /*4140*/  LOP3.LUT R3, R9, UR6, RZ, 0x3c, !PT ;  /* 0x0000000609037c12 */ /* 0x002fc8000f8e3cff */
[----:B------:R-:W-:Y:S01]  /*4150*/  SHF.L.U32 R3, R3, 0x1f, RZ ;  /* 0x0000001f03037819 */ /* 0x000fe200000006ff */
[----:B------:R-:W-:-:S04]  /*4160*/  IMAD.U32 R0, RZ, RZ, UR4 ;  /* 0x00000004ff007e24 */ /* 0x000fc8000f8e00ff */
[----:B------:R1:W2:Y:S03]  /*4170*/  SYNCS.PHASECHK.TRANS64.TRYWAIT P0, [R0+URZ], R3 ;  /* 0x00000003000075a7 */ /* 0x0002a600080011ff */
[----:B--2---:R-:W-:Y:S05]  /*4180*/  @!P0 NANOSLEEP.SYNCS 0x989680 ;  /* 0x009896800000895d */ /* 0x004fea0003900000 */
[----:B------:R-:W2:Y:S02]  /*4190*/  @!P0 SYNCS.PHASECHK.TRANS64 P0, [R0+URZ], R3 ;  /* 0x00000003000085a7 */ /* 0x000ea400080010ff */
[----:B--2---:R-:W-:Y:S05]  /*41a0*/  @P0 BRA `(.L_x_78) ;  /* 0x0000000000200947 */ /* 0x004fea0003800000 */
.L_x_79:
[----:B--2---:R2:W4:Y:S02]  /*41b0*/  SYNCS.PHASECHK.TRANS64.TRYWAIT P0, [R0+URZ], R3 ;  /* 0x00000003000075a7 */ /* 0x00452400080011ff */
[----:B----4-:R-:W-:Y:S05]  /*41c0*/  @!P0 NANOSLEEP.SYNCS 0x989680 ;  /* 0x009896800000895d */ /* 0x010fea0003900000 */
[----:B------:R-:W4:Y:S02]  /*41d0*/  @!P0 SYNCS.PHASECHK.TRANS64 P0, [R0+URZ], R3 ;  /* 0x00000003000085a7 */ /* 0x000f2400080010ff */
[----:B----4-:R-:W-:Y:S05]  /*41e0*/  @!P0 BRA `(.L_x_79) ;  /* 0xfffffffc00f08947 */ /* 0x010fea000383ffff */
[----:B------:R-:W-:Y:S05]  /*41f0*/  BRA `(.L_x_78) ;  /* 0x00000000000c7947 */ /* 0x000fea0003800000 */
.L_x_76:
[----:B------:R-:W-:-:S04]  /*4200*/  UIADD3 UR4, UPT, UPT, UR26, 0x100, URZ ;  /* 0x000001001a047890 */ /* 0x000fc8000fffe0ff */
[----:B------:R-:W-:-:S09]  /*4210*/  UPRMT UR4, UR46, 0x654, UR4 ;  /* 0x000006542e047896 */ /* 0x000fd20008000004 */
[----:B------:R-:W-:Y:S03]  /*4220*/  SYNCS.ARRIVE.TRANS64.RED.A1T0 RZ, [UR4], RZ ;  /* 0x000000ffffff79a7 */ /* 0x000fe60008100404 */
.L_x_78:
[----:B-12---:R-:W-:Y:S01]  /*4230*/  SHF.L.U32 R3, RZ, 0x1f, RZ ;  /* 0x0000001fff037819 */ /* 0x006fe200000006ff */
[----:B------:R-:W-:Y:S01]  /*4240*/  UIADD3 UR4, UPT, UPT, UR26, 0x100, URZ ;  /* 0x000001001a047890 */ /* 0x000fe2000fffe0ff */
[----:B------:R-:W-:Y:S02]  /*4250*/  PLOP3.LUT P0, PT, PT, PT, UP0, 0x80, 0x8 ;  /* 0x000000000008781c */ /* 0x000fe40003f0f008 */
[----:B------:R-:W1:Y:S02]  /*4260*/  SYNCS.PHASECHK.TRANS64.TRYWAIT P1, [UR26+0x100], R3 ;  /* 0x00010003ff0075a7 */ /* 0x000e64000802111a */
[----:B-1----:R-:W-:Y:S09]  /*4270*/  @!P1 BRA `(.L_x_80) ;  /* 0x0000008400049947 */ /* 0x002ff20003800000 */
.L_x_169:
[----:B------:R-:W-:Y:S01]  /*4280*/  @!UP0 UPRMT UR4, UR46, 0x654, UR4 ;  /* 0x000006542e048896 */ /* 0x000fe20008000004 */
[----:B------:R-:W-:Y:S01]  /*4290*/  UMOV UR5, 0xffff ;  /* 0x0000ffff00057882 */ /* 0x000fe20000000000 */
[----:B------:R-:W-:-:S07]  /*42a0*/  UMOV UR6, 0x1 ;  /* 0x0000000100067882 */ /* 0x000fce0000000000 */
[----:B------:R-:W-:Y:S01]  /*42b0*/  @!P0 SYNCS.ARRIVE.TRANS64.RED.A1T0 RZ, [UR4], RZ ;  /* 0x000000ffffff89a7 */ /* 0x000fe20008100404 */
[----:B------:R-:W-:Y:S01]  /*42c0*/  NOP ;  /* 0x0000000000007918 */ /* 0x000fe20000000000 */
[----:B-1----:R-:W1:Y:S01]  /*42d0*/  LDS R0, [UR8+0x14] ;  /* 0x00001408ff007984 */ /* 0x002e620008000800 */
[----:B------:R-:W-:-:S04]  /*42e0*/  ULOP3.LUT UR4, UR44, 0xffff, URZ, 0xc0, !UPT ;  /* 0x0000ffff2c047892 */ /* 0x000fc8000f8ec0ff */
[----:B------:R-:W-:-:S04]  /*42f0*/  USHF.R.U32.HI UR4, URZ, 0x5, UR4 ;  /* 0x00000005ff047899 */ /* 0x000fc80008011604 */
[----:B------:R-:W-:Y:S02]  /*4300*/  USHF.L.U32 UR5, UR5, UR4, URZ ;  /* 0x0000000405057299 */ /* 0x000fe400080006ff */
[----:B------:R-:W-:-:S04]  /*4310*/  USHF.L.U32 UR4, UR6, UR4, URZ ;  /* 0x0000000406047299 */ /* 0x000fc800080006ff */
[----:B-1----:R-:W-:-:S04]  /*4320*/  LOP3.LUT R0, R0, UR5, RZ, 0xc0, !PT ;  /* 0x0000000500007c12 */ /* 0x002fc8000f8ec0ff */
[----:B------:R-:W-:-:S13]  /*4330*/  ISETP.NE.AND P0, PT, R0, UR5, PT ;  /* 0x0000000500007c0c */ /* 0x000fda000bf05270 */
[----:B------:R-:W-:Y:S05]  /*4340*/  @P0 BRA `(.L_x_81) ;  /* 0x0000000000580947 */ /* 0x000fea0003800000 */
[----:B------:R-:W1:Y:S02]  /*4350*/  LDS R0, [UR8+0x18] ;  /* 0x00001808ff007984 */ /* 0x000e640008000800 */
[----:B-1----:R-:W-:-:S04]  /*4360*/  LOP3.LUT R0, R0, UR4, RZ, 0xc0, !PT ;  /* 0x0000000400007c12 */ /* 0x002fc8000f8ec0ff */
[----:B------:R-:W-:-:S13]  /*4370*/  ISETP.NE.AND P0, PT, R0, UR4, PT ;  /* 0x0000000400007c0c */ /* 0x000fda000bf05270 */
[----:B------:R-:W-:Y:S05]  /*4380*/  @P0 BRA `(.L_x_82) ;  /* 0x00000000003c0947 */ /* 0x000fea0003800000 */
[----:B------:R-:W1:Y:S01]  /*4390*/  S2R R2, SR_LANEID ;  /* 0x0000000000027919 */ /* 0x000e620000000000 */
[----:B------:R-:W-:Y:S01]  /*43a0*/  ULOP3.LUT UR5, URZ, UR5, URZ, 0x33, !UPT ;  /* 0x00000005ff057292 */ /* 0x000fe2000f8e33ff */
[----:B------:R-:W-:Y:S01]  /*43b0*/  LOP3.LUT R4, RZ, UR4, RZ, 0x33, !PT ;  /* 0x00000004ff047c12 */ /* 0x000fe2000f8e33ff */
[----:B------:R-:W-:Y:S02]  /*43c0*/  VOTEU.ANY UR4, UPT, PT ;  /* 0x0000000000047886 */ /* 0x000fe400038e0100 */
[----:B------:R-:W-:Y:S01]  /*43d0*/  UFLO.U32 UR4, UR4 ;  /* 0x00000004000472bd */ /* 0x000fe200080e0000 */
[----:B------:R-:W2:Y:S01]  /*43e0*/  REDUX UR6, R4 ;  /* 0x00000000040673c4 */ /* 0x000ea20000000000 */
[----:B------:R-:W-:-:S06]  /*43f0*/  IMAD.U32 R0, RZ, RZ, UR5 ;  /* 0x00000005ff007e24 */ /* 0x000fcc000f8e00ff */
[----:B------:R4:W-:Y:S01]  /*4400*/  UTCATOMSWS.AND URZ, UR5 ;  /* 0x0000000500ff79e3 */ /* 0x0009e20008000000 */
[----:B------:R-:W3:Y:S01]  /*4410*/  REDUX UR7, R0 ;  /* 0x00000000000773c4 */ /* 0x000ee20000000000 */
[----:B-1----:R-:W-:Y:S01]  /*4420*/  ISETP.EQ.U32.AND P0, PT, R2, UR4, PT ;  /* 0x0000000402007c0c */ /* 0x002fe2000bf02070 */
[----:B--2---:R-:W-:Y:S01]  /*4430*/  IMAD.U32 R2, RZ, RZ, UR6 ;  /* 0x00000006ff027e24 */ /* 0x004fe2000f8e00ff */
[----:B---3--:R-:W-:-:S11]  /*4440*/  MOV R3, UR7 ;  /* 0x0000000700037c02 */ /* 0x008fd60008000f00 */
[----:B------:R4:W-:Y:S04]  /*4450*/  @P0 ATOMS.AND RZ, [UR8+0x14], R3 ;  /* 0x00001403ffff098c */ /* 0x0009e8000a800008 */
[----:B------:R4:W-:Y:S01]  /*4460*/  @P0 ATOMS.AND RZ, [UR8+0x18], R2 ;  /* 0x00001802ffff098c */ /* 0x0009e2000a800008 */
[----:B------:R-:W-:Y:S05]  /*4470*/  BRA `(.L_x_83) ;  /* 0x0000000000147947 */ /* 0x000fea0003800000 */
.L_x_82:
[----:B------:R-:W-:Y:S02]  /*4480*/  MOV R2, 0x44a0 ;  /* 0x000044a000027802 */ /* 0x000fe40000000f00 */
[----:B---3-5:R-:W-:Y:S05]  /*4490*/  CALL.REL.NOINC `($__internal_0_$__cuda_sm10x_tcgen05_guardrail_trap_col_being_dealloced_not_returned_by_alloc) ;  /* 0x0000008400e07944 */ /* 0x028fea0003c00000 */
[----:B------:R-:W-:Y:S05]  /*44a0*/  BRA `(.L_x_83) ;  /* 0x0000000000087947 */ /* 0x000fea0003800000 */
.L_x_81:
[----:B------:R-:W-:Y:S02]  /*44b0*/  MOV R2, 0x44d0 ;  /* 0x000044d000027802 */ /* 0x000fe40000000f00 */
[----:B---3-5:R-:W-:Y:S05]  /*44c0*/  CALL.REL.NOINC `($__internal_2_$__cuda_sm10x_tcgen05_guardrail_trap_unallocated_columns_being_dealloced) ;  /* 0x0000008400ec7944 */ /* 0x028fea0003c00000 */
.L_x_83:
[----:B------:R-:W-:Y:S01]  /*44d0*/  NOP ;  /* 0x0000000000007918 */ /* 0x000fe20000000000 */
[----:B----4-:R-:W-:Y:S05]  /*44e0*/  EXIT ;  /* 0x000000000000794d */ /* 0x010fea0003800000 */
.L_x_56:
[----:B------:R-:W-:-:S09]  /*44f0*/  UISETP.NE.OR UP0, UPT, UR25, 0x3, !UP5 ;  /* 0x000000031900788c */ /* 0x000fd2000ef05670 */
[----:B------:R-:W-:Y:S05]  /*4500*/  BRA.U UP0, `(.L_x_84) ;  /* 0x0000001100547547 */ /* 0x000fea000b800000 */
[----:B------:R-:W2:Y:S01]  /*4510*/  LDCU UR31, c[0x0][0x370] ;  /* 0x00006e00ff1f77ac */ /* 0x000ea20008000800 */
[----:B------:R-:W3:Y:S01]  /*4520*/  LDC.64 R16, c[0x0][0x348] ;  /* 0x0000d200ff107b82 */ /* 0x000ee20000000a00 */
[----:B------:R-:W-:Y:S02]  /*4530*/  HFMA2 R13, -RZ, RZ, 0, 0 ;  /* 0x00000000ff0d7431 */ /* 0x000fe400000001ff */
[----:B------:R-:W-:Y:S01]  /*4540*/  IMAD.MOV.U32 R15, RZ, RZ, 0x1 ;  /* 0x00000001ff0f7424 */ /* 0x000fe200078e00ff */
[----:B------:R-:W2:Y:S01]  /*4550*/  LDCU.128 UR48, c[0x0][0xb10] ;  /* 0x00016200ff3077ac */ /* 0x000ea20008000c00 */
[----:B------:R-:W-:Y:S01]  /*4560*/  IMAD.MOV.U32 R14, RZ, RZ, RZ ;  /* 0x000000ffff0e7224 */ /* 0x000fe200078e00ff */
[----:B------:R-:W-:Y:S01]  /*4570*/  MOV R7, 0x2000 ;  /* 0x0000200000077802 */ /* 0x000fe20000000f00 */
[----:B------:R-:W4:Y:S01]  /*4580*/  LDCU UR30, c[0x0][0x374] ;  /* 0x00006e80ff1e77ac */ /* 0x000f220008000800 */
[----:B------:R-:W1:Y:S01]  /*4590*/  LDC.64 R2, c[0x0][0x888] ;  /* 0x00022200ff027b82 */ /* 0x000e620000000a00 */
[----:B------:R-:W4:Y:S01]  /*45a0*/  LDCU UR15, c[0x0][0xb0c] ;  /* 0x00016180ff0f77ac */ /* 0x000f220008000800 */
[----:B------:R-:W3:Y:S06]  /*45b0*/  LDCU UR40, c[0x0][0xb20] ;  /* 0x00016400ff2877ac */ /* 0x000eec0008000800 */
[----:B------:R-:W1:Y:S01]  /*45c0*/  LDC.64 R4, c[0x0][0x890] ;  /* 0x00022400ff047b82 */ /* 0x000e620000000a00 */
[----:B------:R-:W3:Y:S01]  /*45d0*/  LDCU UR4, c[0x0][0xb30] ;  /* 0x00016600ff0477ac */ /* 0x000ee20008000800 */
[----:B------:R-:W-:Y:S01]  /*45e0*/  UMOV UR21, 0x400 ;  /* 0x0000040000157882 */ /* 0x000fe20000000000 */
[----:B--2---:R-:W-:-:S02]  /*45f0*/  UIMAD.WIDE.U32 UR6, UR31, UR48, URZ ;  /* 0x000000301f0672a5 */ /* 0x004fc4000f8e00ff */
[----:B----4-:R-:W-:Y:S02]  /*4600*/  UIMAD.WIDE.U32 UR8, UR30, UR51, URZ ;  /* 0x000000331e0872a5 */ /* 0x010fe4000f8e00ff */
[----:B------:R-:W-:Y:S02]  /*4610*/  ULEA UR21, UR45, UR21, 0x18 ;  /* 0x000000152d157291 */ /* 0x000fe4000f8ec0ff */
[----:B------:R-:W-:Y:S02]  /*4620*/  UPLOP3.LUT UP3, UPT, UPT, UPT, UPT, 0x40, 0x4 ;  /* 0x000000000004789c */ /* 0x000fe40003f6e870 */
[----:B------:R-:W-:Y:S01]  /*4630*/  UIADD3 UR37, UPT, UPT, UR21, 0x68, URZ ;  /* 0x0000006815257890 */ /* 0x000fe2000fffe0ff */
[----:B------:R-:W-:Y:S01]  /*4640*/  UMOV UR6, UR7 ;  /* 0x0000000700067c82 */ /* 0x000fe20008000000 */
[----:B------:R-:W-:Y:S01]  /*4650*/  UMOV UR38, UR9 ;  /* 0x0000000900267c82 */ /* 0x000fe20008000000 */
[----:B------:R-:W-:Y:S02]  /*4660*/  UISETP.GE.AND UP0, UPT, UR42, 0x1, UPT ;  /* 0x000000012a00788c */ /* 0x000fe4000bf06270 */
[----:B------:R-:W-:Y:S01]  /*4670*/  UISETP.NE.AND UP4, UPT, UR42, 0x1, UPT ;  /* 0x000000012a00788c */ /* 0x000fe2000bf85270 */
[----:B------:R-:W2:Y:S01]  /*4680*/  LDCU.64 UR22, c[0x0][0xb28] ;  /* 0x00016500ff1677ac */ /* 0x000ea20008000a00 */
[----:B------:R-:W-:-:S02]  /*4690*/  UISETP.NE.AND UP6, UPT, UR15, 0x1, UPT ;  /* 0x000000010f00788c */ /* 0x000fc4000bfc5270 */
[----:B------:R-:W-:Y:S02]  /*46a0*/  UISETP.NE.AND UP5, UPT, UR50, 0x1, UPT ;  /* 0x000000013200788c */ /* 0x000fe4000bfa5270 */
[----:B------:R-:W-:Y:S02]  /*46b0*/  UIADD3 UR33, UPT, UPT, UR21, 0x50, URZ ;  /* 0x0000005015217890 */ /* 0x000fe4000fffe0ff */
[----:B------:R-:W-:Y:S02]  /*46c0*/  UIADD3 UR25, UPT, UPT, UR21, 0x58, URZ ;  /* 0x0000005815197890 */ /* 0x000fe4000fffe0ff */
[----:B------:R-:W-:Y:S02]  /*46d0*/  UIADD3 UR17, UPT, UPT, UR21, 0x60, URZ ;  /* 0x0000006015117890 */ /* 0x000fe4000fffe0ff */
[----:B------:R-:W-:Y:S02]  /*46e0*/  UPRMT UR37, UR45, 0x654, UR37 ;  /* 0x000006542d257896 */ /* 0x000fe40008000025 */
[----:B------:R-:W-:-:S02]  /*46f0*/  USHF.R.U32.HI UR39, URZ, UR49, UR6 ;  /* 0x00000031ff277299 */ /* 0x000fc40008011606 */
[----:B---3--:R-:W-:Y:S02]  /*4700*/  USHF.R.U32.HI UR38, URZ, UR40, UR38 ;  /* 0x00000028ff267299 */ /* 0x008fe40008011626 */
[----:B------:R-:W-:-:S11]  /*4710*/  UISETP.NE.AND UP2, UPT, UR4, 0x1, UPT ;  /* 0x000000010400788c */ /* 0x000fd6000bf45270 */
.L_x_95:
[C---:B------:R-:W-:Y:S02]  /*4720*/  LEA R12, R14.reuse, UR21, 0x3 ;  /* 0x000000150e0c7c11 */ /* 0x040fe4000f8e18ff */
[----:B------:R-:W-:Y:S02]  /*4730*/  SHF.L.U32 R9, R13, 0x1f, RZ ;  /* 0x0000001f0d097819 */ /* 0x000fe400000006ff */
[----:B------:R-:W-:Y:S02]  /*4740*/  LEA R10, R14, UR21, 0x4 ;  /* 0x000000150e0a7c11 */ /* 0x000fe4000f8e20ff */
[----:B---3--:R-:W3:Y:S02]  /*4750*/  SYNCS.PHASECHK.TRANS64.TRYWAIT P0, [R12+URZ+0xa0], R9 ;  /* 0x0000a0090c0075a7 */ /* 0x008ee400080011ff */
[----:B---3--:R-:W-:Y:S05]  /*4760*/  @!P0 BRA `(.L_x_85) ;  /* 0x0000007c00e08947 */ /* 0x008fea0003800000 */
.L_x_170:
[----:B---3--:R-:W3:Y:S01]  /*4770*/  LDS.128 R8, [R10+0x110] ;  /* 0x000110000a087984 */ /* 0x008ee20000000c00 */
[----:B------:R-:W-:Y:S01]  /*4780*/  UISETP.GE.AND UP0, UPT, UR42, 0x1, UPT ;  /* 0x000000012a00788c */ /* 0x000fe2000bf06270 */
[----:B------:R-:W-:Y:S01]  /*4790*/  @!PT LDS RZ, [RZ] ;  /* 0x00000000fffff984 */ /* 0x000fe20000000800 */
[----:B------:R-:W-:Y:S01]  /*47a0*/  @!PT LDS RZ, [RZ] ;  /* 0x00000000fffff984 */ /* 0x000fe20000000800 */
[----:B------:R-:W-:Y:S01]  /*47b0*/  @!PT LDS RZ, [RZ] ;  /* 0x00000000fffff984 */ /* 0x000fe20000000800 */
[----:B------:R-:W-:Y:S01]  /*47c0*/  @!PT LDS RZ, [RZ] ;  /* 0x00000000fffff984 */ /* 0x000fe20000000800 */
[----:B------:R4:W-:Y:S06]  /*47d0*/  MEMBAR.ALL.CTA ;  /* 0x0000000000007992 */ /* 0x0009ec0000008000 */
[----:B----4-:R-:W4:Y:S01]  /*47e0*/  FENCE.VIEW.ASYNC.S ;  /* 0x00000000000073c6 */ /* 0x010f220000000000 */
[----:B---3--:R-:W-:Y:S11]  /*47f0*/  LOP3.LUT P0, RZ, R10, 0x1, RZ, 0xc0, !PT ;  /* 0x000000010aff7812 */ /* 0x008ff6000780c0ff */
[----:B------:R-:W-:Y:S02]  /*4800*/  @!UPT UIADD3 URZ, UPT, UPT, URZ, URZ, URZ ;  /* 0x000000fffffff290 */ /* 0x000fe4000fffe0ff */
[----:B----4-:R-:W-:Y:S01]  /*4810*/  VOTEU.ANY UP1, P0 ;  /* 0x0000000000ff7886 */ /* 0x010fe20000020100 */
[----:B------:R-:W-:Y:S11]  /*4820*/  PLOP3.LUT P0, PT, PT, PT, UP1, 0x80, 0x8 ;  /* 0x000000000008781c */ /* 0x000ff60003f0f018 */
[----:B------:R-:W-:Y:S02]  /*4830*/  @!UPT UIADD3 URZ, UPT, UPT, URZ, URZ, URZ ;  /* 0x000000fffffff290 */ /* 0x000fe4000fffe0ff */
[----:B------:R-:W-:Y:S02]  /*4840*/  @P0 SHF.R.U32.HI R0, RZ, 0x10, R9 ;  /* 0x00000010ff000819 */ /* 0x000fe40000011609 */
[----:B------:R-:W-:Y:S02]  /*4850*/  @P0 MOV R6, R8 ;  /* 0x0000000800060202 */ /* 0x000fe40000000f00 */
[----:B------:R-:W-:Y:S01]  /*4860*/  @P0 R2UR UR4, R0 ;  /* 0x00000000000402ca */ /* 0x000fe200000e0000 */
[----:B------:R-:W-:Y:S01]  /*4870*/  VIADD R0, R12, 0xb0 ;  /* 0x000000b00c007836 */ /* 0x000fe20000000000 */
[----:B------:R-:W-:Y:S02]  /*4880*/  @P0 LOP3.LUT R8, R9, 0xffff, RZ, 0xc0, !PT ;  /* 0x0000ffff09080812 */ /* 0x000fe400078ec0ff */
[----:B------:R-:W-:Y:S02]  /*4890*/  @P0 R2UR UR6, R6 ;  /* 0x00000000060602ca */ /* 0x000fe400000e0000 */
[----:B------:R-:W-:Y:S02]  /*48a0*/  PRMT R0, RZ, 0x654, R0 ;  /* 0x00000654ff007816 */ /* 0x000fe40000000000 */
[----:B------:R-:W-:Y:S02]  /*48b0*/  @P0 R2UR UR5, R8 ;  /* 0x00000000080502ca */ /* 0x000fe400000e0000 */
[----:B------:R3:W-:Y:S03]  /*48c0*/  SYNCS.ARRIVE.TRANS64.RED.A1T0 RZ, [R0+URZ], RZ ;  /* 0x000000ff00ff79a7 */ /* 0x0007e600081004ff */
[----:B------:R-:W-:Y:S04]  /*48d0*/  @UP1 UMOV UR29, UR4 ;  /* 0x00000004001d1c82 */ /* 0x000fe80008000000 */
[----:B------:R-:W-:Y:S04]  /*48e0*/  @UP1 UMOV UR14, UR6 ;  /* 0x00000006000e1c82 */ /* 0x000fe80008000000 */
[----:B------:R-:W-:Y:S01]  /*48f0*/  @UP1 UMOV UR13, UR5 ;  /* 0x00000005000d1c82 */ /* 0x000fe20008000000 */
[----:B------:R-:W-:Y:S05]  /*4900*/  BRA.U !UP0, `(.L_x_86) ;  /* 0x0000000108a47547 */ /* 0x000fea000b800000 */
[----:B------:R-:W-:Y:S02]  /*4910*/  UIMAD.WIDE.U32 UR18, UR13, UR51, URZ ;  /* 0x000000330d1272a5 */ /* 0x000fe4000f8e00ff */
[----:B------:R-:W-:Y:S02]  /*4920*/  UIMAD.WIDE.U32 UR26, UR14, UR48, URZ ;  /* 0x000000300e1a72a5 */ /* 0x000fe4000f8e00ff */
[----:B------:R-:W-:Y:S02]  /*4930*/  USEL UR4, UR30, UR38, !UP5 ;  /* 0x000000261e047287 */ /* 0x000fe4000e800000 */
[----:B------:R-:W-:Y:S02]  /*4940*/  USEL UR7, UR31, UR39, !UP6 ;  /* 0x000000271f077287 */ /* 0x000fe4000f000000 */
[----:B--2---:R-:W-:Y:S02]  /*4950*/  UIMAD.WIDE.U32 UR8, UR4, UR22, URZ ;  /* 0x00000016040872a5 */ /* 0x004fe4000f8e00ff */
[----:B------:R-:W-:Y:S01]  /*4960*/  UIMAD.WIDE.U32 UR10, UR7, UR22, URZ ;  /* 0x00000016070a72a5 */ /* 0x000fe2000f8e00ff */
[----:B------:R-:W-:Y:S02]  /*4970*/  UMOV UR5, UR19 ;  /* 0x0000001300057c82 */ /* 0x000fe40008000000 */
[----:B------:R-:W-:Y:S03]  /*4980*/  USHF.R.U32.HI UR6, URZ, UR40, UR5 ;  /* 0x00000028ff067299 */ /* 0x000fe60008011605 */
[----:B------:R-:W-:Y:S01]  /*4990*/  UMOV UR5, UR27 ;  /* 0x0000001b00057c82 */ /* 0x000fe20008000000 */
[----:B------:R-:W-:Y:S02]  /*49a0*/  USEL UR6, UR13, UR6, !UP5 ;  /* 0x000000060d067287 */ /* 0x000fe4000e800000 */
[----:B------:R-:W-:Y:S03]  /*49b0*/  USHF.R.U32.HI UR12, URZ, UR49, UR5 ;  /* 0x00000031ff0c7299 */ /* 0x000fe60008011605 */
[----:B------:R-:W-:Y:S02]  /*49c0*/  UMOV UR5, UR9 ;  /* 0x0000000900057c82 */ /* 0x000fe40008000000 */
[----:B------:R-:W-:Y:S03]  /*49d0*/  @UP4 USHF.R.U32.HI UR4, URZ, UR23, UR5 ;  /* 0x00000017ff044299 */ /* 0x000fe60008011605 */
[----:B------:R-:W-:Y:S01]  /*49e0*/  UMOV UR5, UR11 ;  /* 0x0000000b00057c82 */ /* 0x000fe20008000000 */
[----:B------:R-:W-:Y:S02]  /*49f0*/  UIMAD UR4, UR42, UR4, URZ ;  /* 0x000000042a0472a4 */ /* 0x000fe4000f8e02ff */
[----:B------:R-:W-:Y:S02]  /*4a00*/  @UP4 USHF.R.U32.HI UR7, URZ, UR23, UR5 ;  /* 0x00000017ff074299 */ /* 0x000fe40008011605 */
[----:B------:R-:W-:Y:S02]  /*4a10*/  UIMAD.WIDE.U32 UR10, UR6, UR22, URZ ;  /* 0x00000016060a72a5 */ /* 0x000fe4000f8e00ff */
[----:B------:R-:W-:Y:S02]  /*4a20*/  USEL UR5, UR14, UR12, !UP6 ;  /* 0x0000000c0e057287 */ /* 0x000fe4000f000000 */
[----:B------:R-:W-:Y:S02]  /*4a30*/  UIMAD UR8, UR42, UR7, URZ ;  /* 0x000000072a0872a4 */ /* 0x000fe4000f8e02ff */
[----:B------:R-:W-:Y:S03]  /*4a40*/  UISETP.GE.AND UP0, UPT, UR6, UR4, UPT ;  /* 0x000000040600728c */ /* 0x000fe6000bf06270 */
[----:B------:R-:W-:Y:S01]  /*4a50*/  UMOV UR4, UR11 ;  /* 0x0000000b00047c82 */ /* 0x000fe20008000000 */
[----:B------:R-:W-:Y:S02]  /*4a60*/  UISETP.GE.OR UP0, UPT, UR5, UR8, UP0 ;  /* 0x000000080500728c */ /* 0x000fe40008706670 */
[----:B------:R-:W-:Y:S02]  /*4a70*/  USHF.R.U32.HI UR4, URZ, UR23, UR4 ;  /* 0x00000017ff047299 */ /* 0x000fe40008011604 */
[----:B------:R-:W-:Y:S02]  /*4a80*/  UIMAD.WIDE.U32 UR8, UR5, UR22, URZ ;  /* 0x00000016050872a5 */ /* 0x000fe4000f8e00ff */
[----:B------:R-:W-:Y:S04]  /*4a90*/  USEL UR10, UR6, UR4, !UP4 ;  /* 0x00000004060a7287 */ /* 0x000fe8000e000000 */
[----:B------:R-:W-:Y:S01]  /*4aa0*/  UIADD3 UR11, UPT, UPT, -UR10, URZ, URZ ;  /* 0x000000ff0a0b7290 */ /* 0x000fe2000fffe1ff */
[----:B------:R-:W-:Y:S02]  /*4ab0*/  @!UP0 UMOV UR4, UR9 ;  /* 0x0000000900048c82 */ /* 0x000fe40008000000 */
[----:B------:R-:W-:Y:S02]  /*4ac0*/  @!UP0 USHF.R.U32.HI UR4, URZ, UR23, UR4 ;  /* 0x00000017ff048299 */ /* 0x000fe40008011604 */
[----:B------:R-:W-:Y:S02]  /*4ad0*/  UIMAD UR8, UR42, UR11, UR6 ;  /* 0x0000000b2a0872a4 */ /* 0x000fe4000f8e0206 */
[----:B------:R-:W-:Y:S04]  /*4ae0*/  @!UP0 USEL UR4, UR5, UR4, !UP4 ;  /* 0x0000000405048287 */ /* 0x000fe8000e000000 */
[----:B------:R-:W-:Y:S02]  /*4af0*/  @!UP0 UIMAD UR8, UR7, UR8, UR4 ;  /* 0x00000008070882a4 */ /* 0x000fe4000f8e0204 */
[----:B------:R-:W-:Y:S02]  /*4b00*/  @!UP0 UIADD3 UR9, UPT, UPT, UR10, -UR4, URZ ;  /* 0x800000040a098290 */ /* 0x000fe4000fffe0ff */
[----:B------:R-:W-:Y:S02]  /*4b10*/  UIADD3 UR4, UPT, UPT, -UR5, URZ, URZ ;  /* 0x000000ff05047290 */ /* 0x000fe4000fffe1ff */
[----:B------:R-:W-:Y:S02]  /*4b20*/  UIADD3 UR7, UPT, UPT, -UR6, URZ, URZ ;  /* 0x000000ff06077290 */ /* 0x000fe4000fffe1ff */
[----:B------:R-:W-:Y:S02]  /*4b30*/  @!UP0 UIMAD UR6, UR9, UR42, UR5 ;  /* 0x0000002a090682a4 */ /* 0x000fe4000f8e0205 */
[----:B------:R-:W-:Y:S02]  /*4b40*/  UIMAD UR14, UR15, UR4, UR14 ;  /* 0x000000040f0e72a4 */ /* 0x000fe4000f8e020e */
[----:B------:R-:W-:Y:S01]  /*4b50*/  UIMAD UR13, UR50, UR7, UR13 ;  /* 0x00000007320d72a4 */ /* 0x000fe2000f8e020d */
[----:B------:R-:W-:Y:S02]  /*4b60*/  @!UP0 UMOV UR5, UR8 ;  /* 0x0000000800058c82 */ /* 0x000fe40008000000 */
[----:B------:R-:W-:Y:S02]  /*4b70*/  UIMAD UR14, UR5, UR15, UR14 ;  /* 0x0000000f050e72a4 */ /* 0x000fe4000f8e020e */
[----:B------:R-:W-:Y:S11]  /*4b80*/  UIMAD UR13, UR6, UR50, UR13 ;  /* 0x00000032060d72a4 */ /* 0x000ff6000f8e020d */
[----:B------:R-:W-:Y:S01]  /*4b90*/  @!UPT UIADD3 URZ, UPT, UPT, URZ, URZ, URZ ;  /* 0x000000fffffff290 */ /* 0x000fe2000fffe0ff */
.L_x_86:
[----:B------:R-:W4:Y:S01]  /*4ba0*/  @!UP2 LDCU.128 UR8, c[0x0][0xb10] ;  /* 0x00016200ff08a7ac */ /* 0x000f220008000c00 */
[C---:B-1----:R-:W-:Y:S02]  /*4bb0*/  ISETP.NE.U32.AND P1, PT, R4.reuse, RZ, PT ;  /* 0x000000ff0400720c */ /* 0x042fe40003f25070 */
[----:B------:R-:W-:Y:S02]  /*4bc0*/  ISETP.NE.U32.AND P0, PT, R4, RZ, PT ;  /* 0x000000ff0400720c */ /* 0x000fe40003f05070 */
[C---:B------:R-:W-:Y:S02]  /*4bd0*/  ISETP.NE.AND.EX P1, PT, R5.reuse, RZ, PT, P1 ;  /* 0x000000ff0500720c */ /* 0x040fe40003f25310 */
[----:B------:R-:W-:Y:S01]  /*4be0*/  ISETP.NE.AND.EX P0, PT, R5, RZ, PT, P0 ;  /* 0x000000ff0500720c */ /* 0x000fe20003f05300 */
[----:B------:R-:W1:Y:S01]  /*4bf0*/  @!UP2 LDCU UR5, c[0x0][0xb0c] ;  /* 0x00016180ff05a7ac */ /* 0x000e620008000800 */
[----:B------:R-:W-:Y:S01]  /*4c00*/  SHF.L.U32 R9, R15, 0x1f, RZ ;  /* 0x0000001f0f097819 */ /* 0x000fe200000006ff */
[----:B------:R-:W-:Y:S02]  /*4c10*/  USHF.L.U32 UR35, UR16, 0x7, URZ ;  /* 0x0000000710237899 */ /* 0x000fe400080006ff */
[----:B------:R-:W-:Y:S02]  /*4c20*/  USHF.L.U32 UR34, UR20, 0x8, URZ ;  /* 0x0000000814227899 */ /* 0x000fe400080006ff */
[----:B----4-:R-:W-:Y:S07]  /*4c30*/  UIMAD.WIDE.U32 UR6, UR14, UR8, URZ ;  /* 0x000000080e0672a5 */ /* 0x010fee000f8e00ff */
[----:B------:R-:W-:Y:S01]  /*4c40*/  @!UP2 UMOV UR4, UR7 ;  /* 0x000000070004ac82 */ /* 0x000fe20008000000 */
[----:B-1----:R-:W-:Y:S02]  /*4c50*/  @!UP2 UISETP.NE.AND UP0, UPT, UR5, 0x1, UPT ;  /* 0x000000010500a88c */ /* 0x002fe4000bf05270 */
[----:B------:R-:W-:Y:S02]  /*4c60*/  @!UP2 USHF.R.U32.HI UR4, URZ, UR9, UR4 ;  /* 0x00000009ff04a299 */ /* 0x000fe40008011604 */
[----:B------:R-:W-:Y:S02]  /*4c70*/  UIMAD.WIDE.U32 UR6, UR13, UR11, URZ ;  /* 0x0000000b0d0672a5 */ /* 0x000fe4000f8e00ff */
[----:B------:R-:W-:Y:S02]  /*4c80*/  @!UP2 USEL UR8, UR14, UR4, !UP0 ;  /* 0x000000040e08a287 */ /* 0x000fe4000c000000 */
[----:B------:R-:W-:Y:S03]  /*4c90*/  @!UP2 UISETP.NE.AND UP0, UPT, UR10, 0x1, UPT ;  /* 0x000000010a00a88c */ /* 0x000fe6000bf05270 */
[----:B------:R-:W-:Y:S02]  /*4ca0*/  @!UP2 UMOV UR6, UR7 ;  /* 0x000000070006ac82 */ /* 0x000fe40008000000 */
[----:B------:R-:W1:Y:S02]  /*4cb0*/  @!UP2 LDCU UR4, c[0x0][0xb20] ;  /* 0x00016400ff04a7ac */ /* 0x000e640008000800 */
[----:B-1----:R-:W-:Y:S04]  /*4cc0*/  @!UP2 USHF.R.U32.HI UR6, URZ, UR4, UR6 ;  /* 0x00000004ff06a299 */ /* 0x002fe80008011606 */
[----:B------:R-:W-:Y:S04]  /*4cd0*/  @!UP2 USEL UR6, UR13, UR6, !UP0 ;  /* 0x000000060d06a287 */ /* 0x000fe8000c000000 */
[----:B------:R-:W-:Y:S02]  /*4ce0*/  @!UP2 UIADD3 UR4, UPT, UPT, -UR8, UR6, URZ ;  /* 0x000000060804a290 */ /* 0x000fe4000fffe1ff */
[----:B------:R-:W-:Y:S02]  /*4cf0*/  @!UP2 UIADD3 UR6, UPT, UPT, UR8, -UR6, URZ ;  /* 0x800000060806a290 */ /* 0x000fe4000fffe0ff */
[----:B------:R-:W-:Y:S02]  /*4d00*/  @!UP2 UIMAD UR14, UR4, UR5, UR14 ;  /* 0x00000005040ea2a4 */ /* 0x000fe4000f8e020e */
[----:B------:R-:W-:Y:S01]  /*4d10*/  @!UP2 UIMAD UR13, UR6, UR10, UR13 ;  /* 0x0000000a060da2a4 */ /* 0x000fe2000f8e020d */
[----:B------:R-:W-:Y:S11]  /*4d20*/  BRA.U UP3, `(.L_x_87) ;  /* 0x0000000103107547 */ /* 0x000ff6000b800000 */
[----:B---3--:R-:W-:Y:S04]  /*4d30*/  MOV R0, UR44 ;  /* 0x0000002c00007c02 */ /* 0x008fe80008000f00 */
[----:B------:R-:W-:Y:S04]  /*4d40*/  SHF.L.U32 R11, R0, 0x1f, RZ ;  /* 0x0000001f000b7819 */ /* 0x000fe800000006ff */
[----:B------:R-:W1:Y:S02]  /*4d50*/  SYNCS.PHASECHK.TRANS64.TRYWAIT P2, [UR21+0x98], R11 ;  /* 0x0000980bff0075a7 */ /* 0x000e640008041115 */
[----:B-1----:R-:W-:Y:S05]  /*4d60*/  @!P2 BRA `(.L_x_88) ;  /* 0x000000780074a947 */ /* 0x002fea0003800000 */
.L_x_87:
[----:B------:R-:W-:Y:S05]  /*4d70*/  @!P1 BRA `(.L_x_89) ;  /* 0x0000000000309947 */ /* 0x000fea0003800000 */
[----:B------:R-:W-:Y:S01]  /*4d80*/  ISETP.NE.U32.AND P1, PT, R2, RZ, PT ;  /* 0x000000ff0200720c */ /* 0x000fe20003f25070 */
[----:B------:R-:W4:Y:S01]  /*4d90*/  LDCU.64 UR4, c[0x0][0x358] ;  /* 0x00006b00ff0477ac */ /* 0x000f220008000a00 */
[----:B------:R-:W-:Y:S02]  /*4da0*/  IMAD.MOV.U32 R144, RZ, RZ, 0x1 ;  /* 0x00000001ff907424 */ /* 0x000fe400078e00ff */
[----:B------:R-:W-:Y:S11]  /*4db0*/  ISETP.NE.AND.EX P1, PT, R3, RZ, PT, P1 ;  /* 0x000000ff0300720c */ /* 0x000ff60003f25310 */
[----:B------:R-:W-:Y:S02]  /*4dc0*/  @!UPT UIADD3 URZ, UPT, UPT, URZ, URZ, URZ ;  /* 0x000000fffffff290 */ /* 0x000fe4000fffe0ff */
[----:B-1----:R-:W1:Y:S01]  /*4dd0*/  @P1 LDC.64 R10, c[0x0][0x888] ;  /* 0x00022200ff0a1b82 */ /* 0x002e620000000a00 */
[----:B---3--:R-:W-:Y:S04]  /*4de0*/  @P1 IMAD R0, R4, UR36, RZ ;  /* 0x0000002404001c24 */ /* 0x008fe8000f8e02ff */
[----:B-1----:R-:W-:Y:S04]  /*4df0*/  @P1 IMAD.WIDE R10, R0, 0x4, R10 ;  /* 0x00000004000a1825 */ /* 0x002fe800078e020a */
[----:B------:R-:W-:Y:S01]  /*4e00*/  HFMA2 R0, -RZ, RZ, 0, 5.9604644775390625e-08 ;  /* 0x00000001ff007431 */ /* 0x000fe200000001ff */
[----:B----45:R4:W5:Y:S04]  /*4e10*/  @P1 LDG.E R72, desc[UR4][R10.64] ;  /* 0x000000040a481981 */ /* 0x030968000c1e1900 */
[----:B------:R-:W-:Y:S01]  /*4e20*/  @!P1 PRMT R144, R0, 0x7610, R144 ;  /* 0x0000761000909816 */ /* 0x000fe20000000090 */
[----:B----4-:R-:W1:Y:S06]  /*4e30*/  @!P1 LDC R72, c[0x0][0x880] ;  /* 0x00022000ff489b82 */ /* 0x010e6c0000000800 */
.L_x_89:
[----:B-1---5:R-:W-:Y:S01]  /*4e40*/  @!P0 ISETP.EQ.AND P1, PT, R72, RZ, PT ;  /* 0x000000ff4800820c */ /* 0x022fe20003f22270 */
[----:B------:R-:W-:Y:S01]  /*4e50*/  @!UPT UIADD3 URZ, UPT, UPT, URZ, URZ, URZ ;  /* 0x000000fffffff290 */ /* 0x000fe2000fffe0ff */
[----:B------:R-:W-:Y:S11]  /*4e60*/  @!P0 BRA `(.L_x_90) ;  /* 0x0000000000188947 */ /* 0x000ff60003800000 */
[----:B------:R-:W-:Y:S02]  /*4e70*/  LOP3.LUT P0, RZ, R144, 0xff, RZ, 0xc0, !PT ;  /* 0x000000ff90ff7812 */ /* 0x000fe4000780c0ff */
[----:B------:R-:W-:Y:S04]  /*4e80*/  ISETP.NE.U32.AND P1, PT, R2, RZ, PT ;  /* 0x000000ff0200720c */ /* 0x000fe80003f25070 */
[----:B------:R-:W-:Y:S04]  /*4e90*/  ISETP.NE.AND.EX P1, PT, R3, RZ, PT, P1 ;  /* 0x000000ff0300720c */ /* 0x000fe80003f25310 */
[----:B------:R-:W-:Y:S03]  /*4ea0*/  PLOP3.LUT P1, PT, P1, PT, PT, 0x8, 0x80 ;  /* 0x000000000080781c */ /* 0x000fe60000f2e170 */
[----:B------:R-:W-:Y:S11]  /*4eb0*/  @P0 ISETP.EQ.AND P1, PT, R72, RZ, PT ;  /* 0x000000ff4800020c */ /* 0x000ff60003f22270 */
[----:B------:R-:W-:Y:S02]  /*4ec0*/  @!UPT UIADD3 URZ, UPT, UPT, URZ, URZ, URZ ;  /* 0x000000fffffff290 */ /* 0x000fe4000fffe0ff */
.L_x_90:
[----:B------:R-:W1:Y:S01]  /*4ed0*/  SYNCS.PHASECHK.TRANS64.TRYWAIT P2, [UR21+0x70], R9 ;  /* 0x00007009ff0075a7 */ /* 0x000e620008041115 */
[----:B------:R-:W-:Y:S04]  /*4ee0*/  ELECT P0, URZ, PT ;  /* 0x0000000000ff782f */ /* 0x000fe80003800000 */
[----:B------:R-:W-:Y:S11]  /*4ef0*/  PLOP3.LUT P1, PT, P1, P0, PT, 0xf2, 0x2f ;  /* 0x00000000002f781c */ /* 0x000ff60000f21e72 */
[----:B------:R-:W-:Y:S02]  /*4f00*/  @!UPT UIADD3 URZ, UPT, UPT, URZ, URZ, URZ ;  /* 0x000000fffffff290 */ /* 0x000fe4000fffe0ff */
[----:B------:R-:W-:Y:S05]  /*4f10*/  @!P1 IADD3 R8, P0, PT, R16, 0x580, RZ ;  /* 0x0000058010089810 */ /* 0x000fea0007f1e0ff */
[----:B------:R-:W-:Y:S01]  /*4f20*/  @!P1 IMAD.X R6, RZ, RZ, R17, P0 ;  /* 0x000000ffff069224 */ /* 0x000fe200000e0611 */
[----:B-1----:R-:W-:Y:S07]  /*4f30*/  @!P2 BRA `(.L_x_91) ;  /* 0x000000780018a947 */ /* 0x002fee0003800000 */
.L_x_173:
[----:B------:R-:W-:Y:S01]  /*4f40*/  @!P1 R2UR UR5, R8 ;  /* 0x00000000080592ca */ /* 0x000fe200000e0000 */
[----:B------:R-:W-:Y:S01]  /*4f50*/  VOTEU.ALL UP0, P1 ;  /* 0x0000000000ff7886 */ /* 0x000fe20000800000 */
[----:B------:R-:W-:Y:S01]  /*4f60*/  @!P1 R2UR UR4, R6 ;  /* 0x00000000060492ca */ /* 0x000fe200000e0000 */
[----:B-1-3--:R-:W-:Y:S01]  /*4f70*/  @!P1 IMAD.MOV.U32 R0, RZ, RZ, 0x2000 ;  /* 0x00002000ff009424 */ /* 0x00afe200078e00ff */
[----:B------:R-:W-:Y:S01]  /*4f80*/  UMOV UR8, 0x0 ;  /* 0x0000000000087882 */ /* 0x000fe20000000000 */
[----:B------:R-:W-:Y:S01]  /*4f90*/  UMOV UR9, 0x10000000 ;  /* 0x1000000000097882 */ /* 0x000fe20000000000 */
[----:B------:R-:W-:Y:S01]  /*4fa0*/  @!UP0 UIADD3 UR32, UPT, UPT, UR21, 0x200, URZ ;  /* 0x0000020015208890 */ /* 0x000fe2000fffe0ff */
[----:B------:R-:W-:Y:S01]  /*4fb0*/  @!P1 IADD3 R8, P0, PT, R16, 0x580, RZ ;  /* 0x0000058010089810 */ /* 0x000fe20007f1e0ff */
[----:B------:R-:W-:Y:S01]  /*4fc0*/  VOTEU.ALL UP0, P1 ;  /* 0x0000000000ff7886 */ /* 0x000fe20000800000 */
[----:B------:R-:W-:Y:S03]  /*4fd0*/  UPRMT UR6, UR45, 0x654, UR33 ;  /* 0x000006542d067896 */ /* 0x000fe60008000021 */
[----:B------:R-:W-:Y:S02]  /*4fe0*/  @!P1 IMAD.X R6, RZ, RZ, R17, P0 ;  /* 0x000000ffff069224 */ /* 0x000fe400000e0611 */
[----:B------:R-:W-:Y:S02]  /*4ff0*/  IMAD.U32 R10, RZ, RZ, UR5 ;  /* 0x00000005ff0a7e24 */ /* 0x000fe4000f8e00ff */
[----:B------:R-:W-:Y:S03]  /*5000*/  IMAD.U32 R11, RZ, RZ, UR4 ;  /* 0x00000004ff0b7e24 */ /* 0x000fe6000f8e00ff */
[----:B------:R-:W-:Y:S02]  /*5010*/  @!P1 R2UR UR4, R10 ;  /* 0x000000000a0492ca */ /* 0x000fe400000e0000 */
[----:B------:R-:W-:Y:S11]  /*5020*/  @!P1 R2UR UR5, R11 ;  /* 0x000000000b0592ca */ /* 0x000ff600000e0000 */
[----:B------:R-:W-:Y:S02]  /*5030*/  @!UPT UIADD3 URZ, UPT, UPT, URZ, URZ, URZ ;  /* 0x000000fffffff290 */ /* 0x000fe4000fffe0ff */
[----:B------:R1:W-:Y:S01]  /*5040*/  @!UP0 UTMALDG.3D [UR32], [UR4], desc[UR8] ;  /* 0x00000820040085b4 */ /* 0x0003e20008011000 */
[----:B------:R1:W-:Y:S01]  /*5050*/  @!P1 SYNCS.ARRIVE.TRANS64.RED.A0TR RZ, [UR21+0x50], R0 ;  /* 0x00005000ffff99a7 */ /* 0x0003e20008300415 */
[----:B------:R-:W-:Y:S01]  /*5060*/  SYNCS.ARRIVE.TRANS64.RED.A1T0 RZ, [UR6], RZ ;  /* 0x000000ffffff79a7 */ /* 0x000fe20008100406 */
[----:B------:R-:W3:Y:S02]  /*5070*/  SYNCS.PHASECHK.TRANS64.TRYWAIT P2, [UR21+0x78], R9 ;  /* 0x00007809ff0075a7 */ /* 0x000ee40008041115 */
[----:B-1-3--:R-:W-:Y:S05]  /*5080*/  @!P2 BRA `(.L_x_92) ;  /* 0x0000007400dca947 */ /* 0x00afea0003800000 */
.L_x_175:
[----:B------:R-:W-:Y:S01]  /*5090*/  @!P1 R2UR UR5, R8 ;  /* 0x00000000080592ca */ /* 0x000fe200000e0000 */
[----:B------:R-:W-:Y:S01]  /*50a0*/  VOTEU.ALL UP0, P1 ;  /* 0x0000000000ff7886 */ /* 0x000fe20000800000 */
[----:B------:R-:W-:Y:S01]  /*50b0*/  @!P1 R2UR UR4, R6 ;  /* 0x00000000060492ca */ /* 0x000fe200000e0000 */
[----:B-1----:R-:W-:Y:S01]  /*50c0*/  @!P1 IMAD.MOV.U32 R0, RZ, RZ, 0x2000 ;  /* 0x00002000ff009424 */ /* 0x002fe200078e00ff */
[----:B------:R-:W-:Y:S01]  /*50d0*/  UMOV UR8, 0x0 ;  /* 0x0000000000087882 */ /* 0x000fe20000000000 */
[----:B------:R-:W-:Y:S01]  /*50e0*/  UMOV UR9, 0x10000000 ;  /* 0x1000000000097882 */ /* 0x000fe20000000000 */
[----:B------:R-:W-:Y:S01]  /*50f0*/  @!UP0 UIADD3 UR26, UPT, UPT, UR34, 0x40, URZ ;  /* 0x00000040221a8890 */ /* 0x000fe2000fffe0ff */
[----:B------:R-:W-:Y:S01]  /*5100*/  @!P1 IADD3 R8, P0, PT, R16, 0x580, RZ ;  /* 0x0000058010089810 */ /* 0x000fe20007f1e0ff */
[----:B------:R-:W-:Y:S01]  /*5110*/  @!UP0 UIADD3 UR24, UPT, UPT, UR21, 0x2200, URZ ;  /* 0x0000220015188890 */ /* 0x000fe2000fffe0ff */
[----:B------:R-:W-:Y:S01]  /*5120*/  VOTEU.ALL UP0, P1 ;  /* 0x0000000000ff7886 */ /* 0x000fe20000800000 */
[----:B------:R-:W-:Y:S01]  /*5130*/  UMOV UR27, UR35 ;  /* 0x00000023001b7c82 */ /* 0x000fe20008000000 */
[----:B------:R-:W-:Y:S02]  /*5140*/  UMOV UR28, UR36 ;  /* 0x00000024001c7c82 */ /* 0x000fe40008000000 */
[----:B------:R-:W-:Y:S01]  /*5150*/  IMAD.U32 R10, RZ, RZ, UR5 ;  /* 0x00000005ff0a7e24 */ /* 0x000fe2000f8e00ff */
[----:B------:R-:W-:Y:S01]  /*5160*/  UPRMT UR6, UR45, 0x654, UR25 ;  /* 0x000006542d067896 */ /* 0x000fe20008000019 */
[----:B------:R-:W-:Y:S02]  /*5170*/  IMAD.U32 R11, RZ, RZ, UR4 ;  /* 0x00000004ff0b7e24 */ /* 0x000fe4000f8e00ff */
[----:B------:R-:W-:Y:S01]  /*5180*/  @!P1 IMAD.X R6, RZ, RZ, R17, P0 ;  /* 0x000000ffff069224 */ /* 0x000fe200000e0611 */
        /* <DEDUP_REMOVED lines=8> */
.L_x_177:
[----:B------:R-:W-:Y:S01]  /*5210*/  @!P1 R2UR UR5, R8 ;  /* 0x00000000080592ca */ /* 0x000fe200000e0000 */
[----:B------:R-:W-:Y:S01]  /*5220*/  VOTEU.ALL UP0, P1 ;  /* 0x0000000000ff7886 */ /* 0x000fe20000800000 */
[----:B------:R-:W-:Y:S01]  /*5230*/  @!P1 R2UR UR4, R6 ;  /* 0x00000000060492ca */ /* 0x000fe200000e0000 */
[----:B-1----:R-:W-:Y:S01]  /*5240*/  @!P1 IMAD.MOV.U32 R0, RZ, RZ, 0x2000 ;  /* 0x00002000ff009424 */ /* 0x002fe200078e00ff */
[----:B------:R-:W-:Y:S01]  /*5250*/  UMOV UR8, 0x0 ;  /* 0x0000000000087882 */ /* 0x000fe20000000000 */
[----:B------:R-:W-:Y:S01]  /*5260*/  UMOV UR9, 0x10000000 ;  /* 0x1000000000097882 */ /* 0x000fe20000000000 */
[----:B------:R-:W-:Y:S01]  /*5270*/  @!UP0 UIADD3 UR18, UPT, UPT, UR34, 0x80, URZ ;  /* 0x0000008022128890 */ /* 0x000fe2000fffe0ff */
[----:B------:R-:W-:Y:S01]  /*5280*/  VIADD R14, R14, 0x1 ;  /* 0x000000010e0e7836 */ /* 0x000fe20000000000 */
[----:B------:R-:W-:Y:S01]  /*5290*/  @!UP0 UIADD3 UR16, UPT, UPT, UR21, 0x4200, URZ ;  /* 0x0000420015108890 */ /* 0x000fe2000fffe0ff */
[----:B------:R-:W-:Y:S01]  /*52a0*/  VOTEU.ALL UP0, P1 ;  /* 0x0000000000ff7886 */ /* 0x000fe20000800000 */
[----:B------:R-:W-:Y:S01]  /*52b0*/  UMOV UR19, UR35 ;  /* 0x0000002300137c82 */ /* 0x000fe20008000000 */
[----:B------:R-:W-:Y:S02]  /*52c0*/  UMOV UR20, UR36 ;  /* 0x0000002400147c82 */ /* 0x000fe40008000000 */
[----:B------:R-:W-:Y:S01]  /*52d0*/  IMAD.U32 R10, RZ, RZ, UR5 ;  /* 0x00000005ff0a7e24 */ /* 0x000fe2000f8e00ff */
[----:B------:R-:W-:Y:S01]  /*52e0*/  UPRMT UR6, UR45, 0x654, UR17 ;  /* 0x000006542d067896 */ /* 0x000fe20008000011 */
        /* <DEDUP_REMOVED lines=9> */
.L_x_179:
[----:B------:R-:W-:Y:S01]  /*5380*/  @!P1 IADD3 R6, P0, PT, R16, 0x580, RZ ;  /* 0x0000058010069810 */ /* 0x000fe20007f1e0ff */
[----:B------:R-:W-:Y:S01]  /*5390*/  VOTEU.ALL UP0, P1 ;  /* 0x0000000000ff7886 */ /* 0x000fe20000800000 */
[----:B------:R-:W-:Y:S01]  /*53a0*/  UMOV UR6, 0x0 ;  /* 0x0000000000067882 */ /* 0x000fe20000000000 */
[----:B------:R-:W-:Y:S01]  /*53b0*/  UMOV UR7, 0x10000000 ;  /* 0x1000000000077882 */ /* 0x000fe20000000000 */
[----:B------:R-:W-:Y:S01]  /*53c0*/  @!P1 R2UR UR5, R6 ;  /* 0x00000000060592ca */ /* 0x000fe200000e0000 */
[----:B-1----:R-:W-:Y:S01]  /*53d0*/  @!P1 IMAD.X R0, RZ, RZ, R17, P0 ;  /* 0x000000ffff009224 */ /* 0x002fe200000e0611 */
[----:B------:R-:W-:Y:S01]  /*53e0*/  @!UP0 UIADD3 UR10, UPT, UPT, UR34, 0xc0, URZ ;  /* 0x000000c0220a8890 */ /* 0x000fe2000fffe0ff */
[----:B------:R-:W-:Y:S01]  /*53f0*/  R2UR UR16, R146 ;  /* 0x00000000921072ca */ /* 0x000fe200000e0000 */
[----:B------:R-:W-:Y:S01]  /*5400*/  @!UP0 UIADD3 UR8, UPT, UPT, UR21, 0x6200, URZ ;  /* 0x0000620015088890 */ /* 0x000fe2000fffe0ff */
[----:B------:R-:W-:Y:S01]  /*5410*/  ISETP.NE.AND P0, PT, R14, 0x2, PT ;  /* 0x000000020e00780c */ /* 0x000fe20003f05270 */
[----:B------:R-:W-:Y:S01]  /*5420*/  @!UP0 UIADD3 UR9, UPT, UPT, UR21, 0x68, URZ ;  /* 0x0000006815098890 */ /* 0x000fe2000fffe0ff */
[----:B------:R-:W-:Y:S01]  /*5430*/  @!P1 R2UR UR4, R0 ;  /* 0x00000000000492ca */ /* 0x000fe200000e0000 */
[----:B------:R-:W-:Y:S01]  /*5440*/  VOTEU.ALL UP0, P1 ;  /* 0x0000000000ff7886 */ /* 0x000fe20000800000 */
[----:B------:R-:W-:Y:S01]  /*5450*/  UMOV UR11, UR35 ;  /* 0x00000023000b7c82 */ /* 0x000fe20008000000 */
[----:B------:R-:W-:Y:S01]  /*5460*/  UMOV UR12, UR36 ;  /* 0x00000024000c7c82 */ /* 0x000fe20008000000 */
[----:B------:R-:W-:Y:S01]  /*5470*/  SEL R0, RZ, 0x1, P0 ;  /* 0x00000001ff007807 */ /* 0x000fe20000000000 */
[----:B------:R-:W-:Y:S01]  /*5480*/  UPLOP3.LUT UP3, UPT, UPT, UPT, UPT, 0x80, 0x8 ;  /* 0x000000000008789c */ /* 0x000fe20003f6f070 */
[----:B------:R-:W-:Y:S01]  /*5490*/  IMAD.U32 R8, RZ, RZ, UR5 ;  /* 0x00000005ff087e24 */ /* 0x000fe2000f8e00ff */
[----:B------:R-:W-:Y:S01]  /*54a0*/  LOP3.LUT R15, R15, 0x1, RZ, 0x3c, !PT ;  /* 0x000000010f0f7812 */ /* 0x000fe200078e3cff */
[----:B------:R-:W-:Y:S01]  /*54b0*/  UMOV UR36, UR29 ;  /* 0x0000001d00247c82 */ /* 0x000fe20008000000 */
[----:B------:R-:W-:Y:S01]  /*54c0*/  LOP3.LUT R13, R13, R0, RZ, 0x3c, !PT ;  /* 0x000000000d0d7212 */ /* 0x000fe200078e3cff */
[----:B------:R-:W-:Y:S01]  /*54d0*/  UIADD3 UR20, UPT, UPT, UR13, UR16, URZ ;  /* 0x000000100d147290 */ /* 0x000fe2000fffe0ff */
[----:B------:R-:W-:Y:S01]  /*54e0*/  SEL R14, R14, RZ, P0 ;  /* 0x000000ff0e0e7207 */ /* 0x000fe20000000000 */
[----:B------:R-:W-:Y:S01]  /*54f0*/  UIADD3 UR16, UPT, UPT, UR14, UR61, URZ ;  /* 0x0000003d0e107290 */ /* 0x000fe2000fffe0ff */
[----:B------:R-:W-:Y:S01]  /*5500*/  IMAD.U32 R9, RZ, RZ, UR4 ;  /* 0x00000004ff097e24 */ /* 0x000fe2000f8e00ff */
[----:B------:R-:W-:Y:S04]  /*5510*/  @!P1 R2UR UR4, R8 ;  /* 0x00000000080492ca */ /* 0x000fe800000e0000 */
[----:B------:R-:W-:Y:S11]  /*5520*/  @!P1 R2UR UR5, R9 ;  /* 0x00000000090592ca */ /* 0x000ff600000e0000 */
[----:B------:R-:W-:Y:S02]  /*5530*/  @!UPT UIADD3 URZ, UPT, UPT, URZ, URZ, URZ ;  /* 0x000000fffffff290 */ /* 0x000fe4000fffe0ff */
[----:B------:R3:W-:Y:S01]  /*5540*/  @!UP0 UTMALDG.3D [UR8], [UR4], desc[UR6] ;  /* 0x00000608040085b4 */ /* 0x0007e20008011000 */
[----:B------:R3:W-:Y:S01]  /*5550*/  @!P1 SYNCS.ARRIVE.TRANS64.RED.A0TR RZ, [UR21+0x68], R7 ;  /* 0x00006807ffff99a7 */ /* 0x0007e20008300415 */
[----:B------:R-:W-:Y:S01]  /*5560*/  SYNCS.ARRIVE.TRANS64.RED.A1T0 RZ, [UR37], RZ ;  /* 0x000000ffffff79a7 */ /* 0x000fe20008100425 */
[----:B------:R-:W-:Y:S05]  /*5570*/  BRA.U UP1, `(.L_x_95) ;  /* 0xfffffff101687547 */ /* 0x000fea000b83ffff */
[----:B------:R-:W-:-:S04]  /*5580*/  SHF.L.U32 R3, R15, 0x1f, RZ ;  /* 0x0000001f0f037819 */ /* 0x000fc800000006ff */
[----:B------:R-:W1:Y:S02]  /*5590*/  SYNCS.PHASECHK.TRANS64.TRYWAIT P0, [UR21+0x70], R3 ;  /* 0x00007003ff0075a7 */ /* 0x000e640008001115 */
[----:B-1----:R-:W-:Y:S05]  /*55a0*/  @!P0 BRA `(.L_x_96) ;  /* 0x0000007000dc8947 */ /* 0x002fea0003800000 */
.L_x_181:
[----:B------:R-:W4:Y:S02]  /*55b0*/  SYNCS.PHASECHK.TRANS64.TRYWAIT P0, [UR21+0x78], R3 ;  /* 0x00007803ff0075a7 */ /* 0x000f240008001115 */
[----:B----4-:R-:W-:Y:S05]  /*55c0*/  @!P0 BRA `(.L_x_97) ;  /* 0x0000007000ec8947 */ /* 0x010fea0003800000 */
.L_x_183:
[----:B------:R-:W4:Y:S02]  /*55d0*/  SYNCS.PHASECHK.TRANS64.TRYWAIT P0, [UR21+0x80], R3 ;  /* 0x00008003ff0075a7 */ /* 0x000f240008001115 */
[----:B----4-:R-:W-:Y:S05]  /*55e0*/  @!P0 BRA `(.L_x_98) ;  /* 0x0000007000fc8947 */ /* 0x010fea0003800000 */
.L_x_185:
[----:B-1----:R-:W-:-:S07]  /*55f0*/  MOV R0, UR21 ;  /* 0x0000001500007c02 */ /* 0x002fce0008000f00 */
.L_x_99:
[----:B-1----:R-:W-:-:S04]  /*5600*/  SHF.L.U32 R3, R15, 0x1f, RZ ;  /* 0x0000001f0f037819 */ /* 0x002fc800000006ff */
[----:B------:R1:W4:Y:S03]  /*5610*/  SYNCS.PHASECHK.TRANS64.TRYWAIT P0, [R0+URZ+0x88], R3 ;  /* 0x00008803000075a7 */ /* 0x00032600080011ff */
[----:B----4-:R-:W-:Y:S05]  /*5620*/  @!P0 NANOSLEEP.SYNCS 0x989680 ;  /* 0x009896800000895d */ /* 0x010fea0003900000 */
[----:B------:R-:W4:Y:S02]  /*5630*/  @!P0 SYNCS.PHASECHK.TRANS64 P0, [R0+URZ+0x88], R3 ;  /* 0x00008803000085a7 */ /* 0x000f2400080010ff */
[----:B--234-:R-:W-:Y:S05]  /*5640*/  @P0 EXIT ;  /* 0x000000000000094d */ /* 0x01cfea0003800000 */
[----:B------:R-:W-:Y:S05]  /*5650*/  BRA `(.L_x_99) ;  /* 0xfffffffc00e87947 */ /* 0x000fea000383ffff */
.L_x_84:
[----:B------:R-:W-:-:S06]  /*5660*/  UISETP.GE.AND UP0, UPT, UR25, 0x4, UPT ;  /* 0x000000041900788c */ /* 0x000fcc000bf06270 */
[----:B------:R-:W-:-:S13]  /*5670*/  PLOP3.LUT P0, PT, PT, PT, UP0, 0x80, 0x8 ;  /* 0x000000000008781c */ /* 0x000fda0003f0f008 */
[----:B-1----:R-:W-:Y:S05]  /*5680*/  @!P0 EXIT ;  /* 0x000000000000894d */ /* 0x002fea0003800000 */
[----:B------:R-:W-:Y:S01]  /*5690*/  BAR.SYNC.DEFER_BLOCKING 0x6, 0xa0 ;  /* 0x0182800000007b1d */ /* 0x000fe20000010000 */
[C---:B------:R-:W-:Y:S01]  /*56a0*/  IMAD.U32 R69, R157.reuse, 0x10000, RZ ;  /* 0x000100009d457824 */ /* 0x040fe200078e00ff */
[C---:B------:R-:W-:Y:S01]  /*56b0*/  R2P PR, R157.reuse, 0x6 ;  /* 0x000000069d007804 */ /* 0x040fe20000000000 */
[----:B------:R-:W-:Y:S01]  /*56c0*/  IMAD.SHL.U32 R4, R157, 0x40, RZ ;  /* 0x000000409d047824 */ /* 0x000fe200078e00ff */
[----:B------:R-:W-:Y:S01]  /*56d0*/  CS2R R148, SRZ ;  /* 0x0000000000947805 */ /* 0x000fe2000001ff00 */
[----:B------:R-:W-:Y:S01]  /*56e0*/  IMAD.MOV.U32 R154, RZ, RZ, 0x20 ;  /* 0x00000020ff9a7424 */ /* 0x000fe200078e00ff */
[----:B------:R-:W-:Y:S02]  /*56f0*/  UMOV UR44, 0x400 ;  /* 0x00000400002c7882 */ /* 0x000fe40000000000 */
[----:B------:R-:W1:Y:S01]  /*5700*/  LDC.64 R140, c[0x0][0x888] ;  /* 0x00022200ff8c7b82 */ /* 0x000e620000000a00 */
[----:B------:R-:W-:Y:S01]  /*5710*/  ULEA UR44, UR45, UR44, 0x18 ;  /* 0x0000002c2d2c7291 */ /* 0x000fe2000f8ec0ff */
[----:B------:R-:W-:Y:S01]  /*5720*/  LOP3.LUT R69, R69, 0x600000, RZ, 0xc0, !PT ;  /* 0x0060000045457812 */ /* 0x000fe200078ec0ff */
[----:B------:R-:W-:Y:S01]  /*5730*/  IMAD.SHL.U32 R135, R157, 0x8, RZ ;  /* 0x000000089d877824 */ /* 0x000fe200078e00ff */
[----:B------:R-:W-:Y:S01]  /*5740*/  LOP3.LUT R6, R4, 0x180, RZ, 0xc0, !PT ;  /* 0x0000018004067812 */ /* 0x000fe200078ec0ff */
[----:B------:R-:W-:Y:S01]  /*5750*/  IMAD.MOV.U32 R155, RZ, RZ, 0x10 ;  /* 0x00000010ff9b7424 */ /* 0x000fe200078e00ff */
[----:B------:R-:W-:Y:S01]  /*5760*/  SEL R154, R154, 0xffffffe0, !P2 ;  /* 0xffffffe09a9a7807 */ /* 0x000fe20005000000 */
[----:B------:R-:W-:Y:S01]  /*5770*/  UIADD3 UR4, UPT, UPT, UR44, 0x8200, URZ ;  /* 0x000082002c047890 */ /* 0x000fe2000fffe0ff */
[----:B------:R-:W2:Y:S01]  /*5780*/  LDC.64 R142, c[0x0][0x890] ;  /* 0x00022400ff8e7b82 */ /* 0x000ea20000000a00 */
[----:B------:R-:W-:Y:S01]  /*5790*/  LOP3.LUT R135, R6, 0x30, R135, 0xf8, !PT ;  /* 0x0000003006877812 */ /* 0x000fe200078ef887 */
[----:B------:R-:W-:Y:S01]  /*57a0*/  IMAD.MOV.U32 R68, RZ, RZ, RZ ;  /* 0x000000ffff447224 */ /* 0x000fe200078e00ff */
[----:B------:R-:W-:Y:S01]  /*57b0*/  SEL R155, R155, 0xfffffff0, !P1 ;  /* 0xfffffff09b9b7807 */ /* 0x000fe20004800000 */
[----:B------:R-:W-:Y:S01]  /*57c0*/  IMAD.MOV.U32 R152, RZ, RZ, RZ ;  /* 0x000000ffff987224 */ /* 0x000fe200078e00ff */
[----:B------:R-:W-:-:S02]  /*57d0*/  LOP3.LUT R135, R135, 0x1e40, R4, 0xf8, !PT ;  /* 0x00001e4087877812 */ /* 0x000fc400078ef804 */
[----:B------:R-:W-:Y:S02]  /*57e0*/  CS2R R150, SRZ ;  /* 0x0000000000967805 */ /* 0x000fe4000001ff00 */
[----:B------:R-:W-:Y:S01]  /*57f0*/  LOP3.LUT R157, R157, 0x60, RZ, 0xc0, !PT ;  /* 0x000000609d9d7812 */ /* 0x000fe200078ec0ff */
[----:B------:R-:W3:Y:S01]  /*5800*/  LDC.64 R138, c[0x0][0x8b0] ;  /* 0x00022c00ff8a7b82 */ /* 0x000ee20000000a00 */
[----:B------:R-:W4:Y:S01]  /*5810*/  LDS R0, [UR44+0x130] ;  /* 0x0001302cff007984 */ /* 0x000f220008000800 */
[----:B------:R-:W-:Y:S01]  /*5820*/  IMAD.U32 R156, RZ, RZ, UR4 ;  /* 0x00000004ff9c7e24 */ /* 0x000fe2000f8e00ff */
[----:B------:R-:W1:Y:S01]  /*5830*/  LDCU UR58, c[0x0][0x370] ;  /* 0x00006e00ff3a77ac */ /* 0x000e620008000800 */
[----:B------:R-:W1:Y:S04]  /*5840*/  LDCU.64 UR62, c[0x0][0x348] ;  /* 0x00006900ff3e77ac */ /* 0x000e680008000a00 */
[----:B------:R-:W1:Y:S01]  /*5850*/  LDC.64 R136, c[0x0][0x8a8] ;  /* 0x00022a00ff887b82 */ /* 0x000e620000000a00 */
[----:B------:R-:W1:Y:S01]  /*5860*/  LDCU UR43, c[0x0][0xb0c] ;  /* 0x00016180ff2b77ac */ /* 0x000e620008000800 */
[----:B------:R-:W1:Y:S01]  /*5870*/  LDCU UR39, c[0x0][0xb30] ;  /* 0x00016600ff2777ac */ /* 0x000e620008000800 */
[----:B------:R-:W1:Y:S01]  /*5880*/  LDCU.64 UR56, c[0x0][0x888] ;  /* 0x00011100ff3877ac */ /* 0x000e620008000a00 */
[----:B------:R-:W1:Y:S01]  /*5890*/  LDCU.64 UR40, c[0x0][0xb28] ;  /* 0x00016500ff2877ac */ /* 0x000e620008000a00 */
[----:B------:R-:W1:Y:S01]  /*58a0*/  LDCU.128 UR52, c[0x0][0xb10] ;  /* 0x00016200ff3477ac */ /* 0x000e620008000c00 */
[----:B------:R-:W1:Y:S01]  /*58b0*/  LDCU UR47, c[0x0][0x374] ;  /* 0x00006e80ff2f77ac */ /* 0x000e620008000800 */
[----:B------:R-:W-:Y:S01]  /*58c0*/  UIADD3 UR60, UPT, UPT, UR44, 0x200, URZ ;  /* 0x000002002c3c7890 */ /* 0x000fe2000fffe0ff */
[----:B----4-:R-:W-:Y:S01]  /*58d0*/  IMAD.IADD R69, R0, 0x1, R69 ;  /* 0x0000000100457824 */ /* 0x010fe200078e0245 */
[----:B------:R-:W-:-:S04]  /*58e0*/  SHF.R.S32.HI R0, RZ, 0x4, R154 ;  /* 0x00000004ff007819 */ /* 0x000fc8000001149a */
[----:B--2---:R-:W-:-:S07]  /*58f0*/  LEA.HI.SX32 R153, R155, R0, 0x1c ;  /* 0x000000009b997211 */ /* 0x004fce00078fe2ff */
.L_x_141:
[C---:B------:R-:W-:Y:S02]  /*5900*/  LEA R3, R148.reuse, UR44, 0x3 ;  /* 0x0000002c94037c11 */ /* 0x040fe4000f8e18ff */
[----:B------:R-:W-:Y:S02]  /*5910*/  SHF.L.U32 R0, R151, 0x1f, RZ ;  /* 0x0000001f97007819 */ /* 0x000fe400000006ff */
[----:B------:R-:W-:Y:S02]  /*5920*/  LEA R5, R148, UR44, 0x4 ;  /* 0x0000002c94057c11 */ /* 0x000fe4000f8e20ff */
[----:B------:R-:W2:Y:S02]  /*5930*/  SYNCS.PHASECHK.TRANS64.TRYWAIT P0, [R3+URZ+0xa0], R0 ;  /* 0x0000a000030075a7 */ /* 0x000ea400080011ff */
[----:B-12---:R-:W-:Y:S05]  /*5940*/  @!P0 BRA `(.L_x_100) ;  /* 0x00000070003c8947 */ /* 0x006fea0003800000 */
.L_x_186:
[----:B------:R-:W4:Y:S01]  /*5950*/  LDS.128 R4, [R5+0x110] ;  /* 0x0001100005047984 */ /* 0x000f220000000c00 */
[----:B------:R-:W-:Y:S01]  /*5960*/  UISETP.GE.AND UP0, UPT, UR42, 0x1, UPT ;  /* 0x000000012a00788c */ /* 0x000fe2000bf06270 */
[----:B------:R-:W-:Y:S01]  /*5970*/  @!PT LDS RZ, [RZ] ;  /* 0x00000000fffff984 */ /* 0x000fe20000000800 */
[----:B------:R-:W-:Y:S01]  /*5980*/  @!PT LDS RZ, [RZ] ;  /* 0x00000000fffff984 */ /* 0x000fe20000000800 */
[----:B------:R-:W-:Y:S01]  /*5990*/  @!PT LDS RZ, [RZ] ;  /* 0x00000000fffff984 */ /* 0x000fe20000000800 */
[----:B------:R-:W-:Y:S01]  /*59a0*/  @!PT LDS RZ, [RZ] ;  /* 0x00000000fffff984 */ /* 0x000fe20000000800 */
[----:B------:R1:W-:Y:S06]  /*59b0*/  MEMBAR.ALL.CTA ;  /* 0x0000000000007992 */ /* 0x0003ec0000008000 */
[----:B-1----:R-:W1:Y:S01]  /*59c0*/  FENCE.VIEW.ASYNC.S ;  /* 0x00000000000073c6 */ /* 0x002e620000000000 */
[----:B----4-:R-:W-:Y:S11]  /*59d0*/  LOP3.LUT P0, RZ, R6, 0x1, RZ, 0xc0, !PT ;  /* 0x0000000106ff7812 */ /* 0x010ff6000780c0ff */
[----:B------:R-:W-:Y:S02]  /*59e0*/  @!UPT UIADD3 URZ, UPT, UPT, URZ, URZ, URZ ;  /* 0x000000fffffff290 */ /* 0x000fe4000fffe0ff */
[----:B-1----:R-:W-:Y:S01]  /*59f0*/  VOTEU.ANY UP1, P0 ;  /* 0x0000000000ff7886 */ /* 0x002fe20000020100 */
[----:B------:R-:W-:Y:S01]  /*5a00*/  PLOP3.LUT P0, PT, PT, PT, UP1, 0x80, 0x8 ;  /* 0x000000000008781c */ /* 0x000fe20003f0f018 */
[----:B------:R-:W-:Y:S11]  /*5a10*/  UP2UR UR46, UPR, URZ, 0x2 ;  /* 0x00000002ff2e7883 */ /* 0x000ff60008000000 */
[----:B------:R-:W-:Y:S01]  /*5a20*/  @!UPT UIADD3 URZ, UPT, UPT, URZ, URZ, URZ ;  /* 0x000000fffffff290 */ /* 0x000fe2000fffe0ff */
[----:B--2---:R-:W-:Y:S02]  /*5a30*/  @P0 SHF.R.U32.HI R0, RZ, 0x10, R5 ;  /* 0x00000010ff000819 */ /* 0x004fe40000011605 */
        /* <DEDUP_REMOVED lines=12> */
[----:B------:R-:W2:Y:S01]  /*5b00*/  LDCU UR12, c[0x0][0xb20] ;  /* 0x00016400ff0c77ac */ /* 0x000ea20008000800 */
[----:B------:R-:W-:Y:S02]  /*5b10*/  UIMAD.WIDE.U32 UR4, UR47, UR55, URZ ;  /* 0x000000372f0472a5 */ /* 0x000fe4000f8e00ff */
[----:B------:R-:W-:Y:S02]  /*5b20*/  UIMAD.WIDE.U32 UR6, UR58, UR52, URZ ;  /* 0x000000343a0672a5 */ /* 0x000fe4000f8e00ff */
[----:B------:R-:W-:Y:S02]  /*5b30*/  UISETP.NE.AND UP0, UPT, UR54, 0x1, UPT ;  /* 0x000000013600788c */ /* 0x000fe4000bf05270 */
[----:B------:R-:W-:Y:S02]  /*5b40*/  UIMAD.WIDE.U32 UR8, UR37, UR55, URZ ;  /* 0x00000037250872a5 */ /* 0x000fe4000f8e00ff */
[----:B------:R-:W-:Y:S02]  /*5b50*/  UIMAD.WIDE.U32 UR10, UR38, UR52, URZ ;  /* 0x00000034260a72a5 */ /* 0x000fe4000f8e00ff */
[----:B------:R-:W-:Y:S02]  /*5b60*/  UISETP.NE.AND UP1, UPT, UR43, 0x1, UPT ;  /* 0x000000012b00788c */ /* 0x000fe4000bf25270 */
[----:B------:R-:W-:Y:S01]  /*5b70*/  UISETP.NE.AND UP2, UPT, UR42, 0x1, UPT ;  /* 0x000000012a00788c */ /* 0x000fe2000bf45270 */
[----:B------:R-:W-:Y:S02]  /*5b80*/  UMOV UR4, UR5 ;  /* 0x0000000500047c82 */ /* 0x000fe40008000000 */
[----:B--2---:R-:W-:Y:S03]  /*5b90*/  USHF.R.U32.HI UR5, URZ, UR12, UR4 ;  /* 0x0000000cff057299 */ /* 0x004fe60008011604 */
[----:B------:R-:W-:Y:S02]  /*5ba0*/  UMOV UR4, UR7 ;  /* 0x0000000700047c82 */ /* 0x000fe40008000000 */
[----:B------:R-:W-:Y:S02]  /*5bb0*/  USHF.R.U32.HI UR7, URZ, UR53, UR4 ;  /* 0x00000035ff077299 */ /* 0x000fe40008011604 */
[----:B------:R-:W-:Y:S02]  /*5bc0*/  USEL UR4, UR47, UR5, !UP0 ;  /* 0x000000052f047287 */ /* 0x000fe4000c000000 */
[----:B------:R-:W-:Y:S01]  /*5bd0*/  USEL UR7, UR58, UR7, !UP1 ;  /* 0x000000073a077287 */ /* 0x000fe2000c800000 */
[----:B------:R-:W-:Y:S01]  /*5be0*/  UMOV UR5, UR9 ;  /* 0x0000000900057c82 */ /* 0x000fe20008000000 */
[----:B------:R-:W-:Y:S02]  /*5bf0*/  UIMAD.WIDE.U32 UR8, UR4, UR40, URZ ;  /* 0x00000028040872a5 */ /* 0x000fe4000f8e00ff */
[----:B------:R-:W-:Y:S03]  /*5c00*/  USHF.R.U32.HI UR6, URZ, UR12, UR5 ;  /* 0x0000000cff067299 */ /* 0x000fe60008011605 */
[----:B------:R-:W-:Y:S01]  /*5c10*/  UMOV UR5, UR11 ;  /* 0x0000000b00057c82 */ /* 0x000fe20008000000 */
[----:B------:R-:W-:Y:S02]  /*5c20*/  UIMAD.WIDE.U32 UR10, UR7, UR40, URZ ;  /* 0x00000028070a72a5 */ /* 0x000fe4000f8e00ff */
[----:B------:R-:W-:Y:S02]  /*5c30*/  USHF.R.U32.HI UR12, URZ, UR53, UR5 ;  /* 0x00000035ff0c7299 */ /* 0x000fe40008011605 */
[----:B------:R-:W-:Y:S01]  /*5c40*/  USEL UR6, UR37, UR6, !UP0 ;  /* 0x0000000625067287 */ /* 0x000fe2000c000000 */
[----:B------:R-:W-:Y:S02]  /*5c50*/  UMOV UR5, UR9 ;  /* 0x0000000900057c82 */ /* 0x000fe40008000000 */
[----:B------:R-:W-:Y:S01]  /*5c60*/  UMOV UR10, UR11 ;  /* 0x0000000b000a7c82 */ /* 0x000fe20008000000 */
[----:B------:R-:W-:Y:S02]  /*5c70*/  @UP2 USHF.R.U32.HI UR4, URZ, UR41, UR5 ;  /* 0x00000029ff042299 */ /* 0x000fe40008011605 */
[----:B------:R-:W-:Y:S02]  /*5c80*/  @UP2 USHF.R.U32.HI UR7, URZ, UR41, UR10 ;  /* 0x00000029ff072299 */ /* 0x000fe4000801160a */
[----:B------:R-:W-:Y:S02]  /*5c90*/  UIMAD UR4, UR42, UR4, URZ ;  /* 0x000000042a0472a4 */ /* 0x000fe4000f8e02ff */
        /* <DEDUP_REMOVED lines=8> */
[----:B------:R-:W-:Y:S02]  /*5d20*/  USEL UR11, UR6, UR4, !UP2 ;  /* 0x00000004060b7287 */ /* 0x000fe4000d000000 */
[----:B------:R-:W-:Y:S02]  /*5d30*/  UIADD3 UR8, UPT, UPT, -UR5, URZ, URZ ;  /* 0x000000ff05087290 */ /* 0x000fe4000fffe1ff */
[----:B------:R-:W-:Y:S01]  /*5d40*/  UIADD3 UR10, UPT, UPT, -UR11, URZ, URZ ;  /* 0x000000ff0b0a7290 */ /* 0x000fe2000fffe1ff */
[----:B------:R-:W-:Y:S01]  /*5d50*/  @!UP0 UMOV UR4, UR9 ;  /* 0x0000000900048c82 */ /* 0x000fe20008000000 */
[----:B------:R-:W-:Y:S02]  /*5d60*/  UIADD3 UR9, UPT, UPT, -UR6, URZ, URZ ;  /* 0x000000ff06097290 */ /* 0x000fe4000fffe1ff */
[----:B------:R-:W-:Y:S02]  /*5d70*/  @!UP0 USHF.R.U32.HI UR4, URZ, UR41, UR4 ;  /* 0x00000029ff048299 */ /* 0x000fe40008011604 */
[----:B------:R-:W-:Y:S02]  /*5d80*/  UIMAD UR10, UR42, UR10, UR6 ;  /* 0x0000000a2a0a72a4 */ /* 0x000fe4000f8e0206 */
[----:B------:R-:W-:Y:S04]  /*5d90*/  @!UP0 USEL UR4, UR5, UR4, !UP2 ;  /* 0x0000000405048287 */ /* 0x000fe8000d000000 */
[----:B------:R-:W-:Y:S02]  /*5da0*/  @!UP0 UIMAD UR10, UR7, UR10, UR4 ;  /* 0x0000000a070a82a4 */ /* 0x000fe4000f8e0204 */
[----:B------:R-:W-:Y:S02]  /*5db0*/  @!UP0 UIADD3 UR11, UPT, UPT, UR11, -UR4, URZ ;  /* 0x800000040b0b8290 */ /* 0x000fe4000fffe0ff */
[----:B------:R-:W-:Y:S02]  /*5dc0*/  UIMAD UR7, UR43, UR8, UR38 ;  /* 0x000000082b0772a4 */ /* 0x000fe4000f8e0226 */
[----:B------:R-:W-:Y:S02]  /*5dd0*/  @!UP0 UIMAD UR6, UR11, UR42, UR5 ;  /* 0x0000002a0b0682a4 */ /* 0x000fe4000f8e0205 */
[----:B------:R-:W-:Y:S01]  /*5de0*/  UIMAD UR4, UR54, UR9, UR37 ;  /* 0x00000009360472a4 */ /* 0x000fe2000f8e0225 */
[----:B------:R-:W-:Y:S02]  /*5df0*/  @!UP0 UMOV UR5, UR10 ;  /* 0x0000000a00058c82 */ /* 0x000fe40008000000 */
[----:B------:R-:W-:Y:S02]  /*5e00*/  UIMAD UR38, UR5, UR43, UR7 ;  /* 0x0000002b052672a4 */ /* 0x000fe4000f8e0207 */
[----:B------:R-:W-:Y:S11]  /*5e10*/  UIMAD UR37, UR6, UR54, UR4 ;  /* 0x00000036062572a4 */ /* 0x000ff6000f8e0204 */
[----:B------:R-:W-:Y:S01]  /*5e20*/  @!UPT UIADD3 URZ, UPT, UPT, URZ, URZ, URZ ;  /* 0x000000fffffff290 */ /* 0x000fe2000fffe0ff */
.L_x_101:
[----:B------:R-:W-:Y:S01]  /*5e30*/  UISETP.NE.AND UP0, UPT, UR39, 0x1, UPT ;  /* 0x000000012700788c */ /* 0x000fe2000bf05270 */
[----:B------:R-:W-:Y:S01]  /*5e40*/  IADD3 R148, PT, PT, R148, 0x1, RZ ;  /* 0x0000000194947810 */ /* 0x000fe20007ffe0ff */
[----:B------:R-:W-:Y:S02]  /*5e50*/  USHF.L.U32 UR50, UR16, 0x7, URZ ;  /* 0x0000000710327899 */ /* 0x000fe400080006ff */
[----:B------:R-:W-:Y:S07]  /*5e60*/  USHF.L.U32 UR49, UR20, 0x8, URZ ;  /* 0x0000000814317899 */ /* 0x000fee00080006ff */
[----:B------:R-:W2:Y:S01]  /*5e70*/  @!UP0 LDCU.128 UR12, c[0x0][0xb10] ;  /* 0x00016200ff0c87ac */ /* 0x000ea20008000c00 */
[----:B------:R-:W4:Y:S01]  /*5e80*/  @!UP0 LDCU UR5, c[0x0][0xb0c] ;  /* 0x00016180ff0587ac */ /* 0x000f220008000800 */
[----:B------:R-:W3:Y:S01]  /*5e90*/  @!UP0 LDCU UR10, c[0x0][0xb20] ;  /* 0x00016400ff0a87ac */ /* 0x000ee20008000800 */
[----:B--2---:R-:W-:Y:S02]  /*5ea0*/  UIMAD.WIDE.U32 UR8, UR38, UR12, URZ ;  /* 0x0000000c260872a5 */ /* 0x004fe4000f8e00ff */
[----:B------:R-:W-:Y:S02]  /*5eb0*/  UIMAD.WIDE.U32 UR6, UR37, UR15, URZ ;  /* 0x0000000f250672a5 */ /* 0x000fe4000f8e00ff */
[----:B------:R-:W-:Y:S03]  /*5ec0*/  @!UP0 UISETP.NE.AND UP1, UPT, UR14, 0x1, UPT ;  /* 0x000000010e00888c */ /* 0x000fe6000bf25270 */
[----:B------:R-:W-:Y:S01]  /*5ed0*/  @!UP0 UMOV UR4, UR9 ;  /* 0x0000000900048c82 */ /* 0x000fe20008000000 */
[----:B----4-:R-:W-:Y:S02]  /*5ee0*/  @!UP0 UISETP.NE.AND UP2, UPT, UR5, 0x1, UPT ;  /* 0x000000010500888c */ /* 0x010fe4000bf45270 */
[----:B------:R-:W-:Y:S01]  /*5ef0*/  @!UP0 USHF.R.U32.HI UR4, URZ, UR13, UR4 ;  /* 0x0000000dff048299 */ /* 0x000fe20008011604 */
[----:B------:R-:W-:Y:S02]  /*5f00*/  @!UP0 UMOV UR6, UR7 ;  /* 0x0000000700068c82 */ /* 0x000fe40008000000 */
[----:B---3--:R-:W-:Y:S02]  /*5f10*/  @!UP0 USHF.R.U32.HI UR6, URZ, UR10, UR6 ;  /* 0x0000000aff068299 */ /* 0x008fe40008011606 */
[----:B------:R-:W-:Y:S02]  /*5f20*/  @!UP0 USEL UR7, UR38, UR4, !UP2 ;  /* 0x0000000426078287 */ /* 0x000fe4000d000000 */
[----:B------:R-:W-:Y:S04]  /*5f30*/  @!UP0 USEL UR6, UR37, UR6, !UP1 ;  /* 0x0000000625068287 */ /* 0x000fe8000c800000 */
[----:B------:R-:W-:Y:S02]  /*5f40*/  @!UP0 UIADD3 UR4, UPT, UPT, -UR7, UR6, URZ ;  /* 0x0000000607048290 */ /* 0x000fe4000fffe1ff */
[----:B------:R-:W-:Y:S02]  /*5f50*/  @!UP0 UIADD3 UR6, UPT, UPT, UR7, -UR6, URZ ;  /* 0x8000000607068290 */ /* 0x000fe4000fffe0ff */
[----:B------:R-:W-:Y:S02]  /*5f60*/  @!UP0 UIMAD UR38, UR4, UR5, UR38 ;  /* 0x00000005042682a4 */ /* 0x000fe4000f8e0226 */
[----:B------:R-:W-:Y:S02]  /*5f70*/  @!UP0 UIMAD UR37, UR6, UR14, UR37 ;  /* 0x0000000e062582a4 */ /* 0x000fe4000f8e0225 */
[----:B------:R-:W-:Y:S09]  /*5f80*/  ULOP3.LUT UP0, URZ, UR60, 0x1b0, URZ, 0xc0, !UPT ;  /* 0x000001b03cff7892 */ /* 0x000ff2000f80c0ff */
[----:B------:R-:W-:Y:S05]  /*5f90*/  BRA.U !UP0, `(.L_x_102) ;  /* 0x0000000108407547 */ /* 0x000fea000b800000 */
[----:B------:R-:W2:Y:S01]  /*5fa0*/  LDCU.64 UR8, c[0x4][0x88] ;  /* 0x01001100ff0877ac */ /* 0x000ea20008000a00 */
[----:B------:R-:W-:Y:S01]  /*5fb0*/  MOV R3, 0x0 ;  /* 0x0000000000037802 */ /* 0x000fe20000000f00 */
[----:B------:R-:W-:Y:S02]  /*5fc0*/  HFMA2 R12, -RZ, RZ, 0, 5.9604644775390625e-08 ;  /* 0x00000001ff0c7431 */ /* 0x000fe400000001ff */
[----:B------:R-:W-:Y:S02]  /*5fd0*/  IMAD.MOV.U32 R8, RZ, RZ, 0x70 ;  /* 0x00000070ff087424 */ /* 0x000fe400078e00ff */
[----:B------:R-:W-:Y:S01]  /*5fe0*/  IMAD.MOV.U32 R13, RZ, RZ, RZ ;  /* 0x000000ffff0d7224 */ /* 0x000fe200078e00ff */
[----:B------:R-:W3:Y:S01]  /*5ff0*/  LDCU.64 UR6, c[0x4][0x90] ;  /* 0x01001200ff0677ac */ /* 0x000ee20008000a00 */
[----:B------:R-:W4:Y:S01]  /*6000*/  LDC.64 R2, c[0x4][R3] ;  /* 0x0100000003027b82 */ /* 0x000f220000000a00 */
[----:B------:R-:W1:Y:S01]  /*6010*/  LDCU.64 UR4, c[0x4][0x8] ;  /* 0x01000100ff0477ac */ /* 0x000e620008000a00 */
[----:B--2---:R-:W-:Y:S01]  /*6020*/  MOV R5, UR9 ;  /* 0x0000000900057c02 */ /* 0x004fe20008000f00 */
[----:B------:R-:W-:Y:S01]  /*6030*/  IMAD.U32 R4, RZ, RZ, UR8 ;  /* 0x00000008ff047e24 */ /* 0x000fe2000f8e00ff */
[----:B---3--:R-:W-:Y:S01]  /*6040*/  MOV R7, UR7 ;  /* 0x0000000700077c02 */ /* 0x008fe20008000f00 */
[----:B------:R-:W-:Y:S01]  /*6050*/  IMAD.U32 R6, RZ, RZ, UR6 ;  /* 0x00000006ff067e24 */ /* 0x000fe2000f8e00ff */
[----:B-1----:R-:W-:Y:S01]  /*6060*/  MOV R11, UR5 ;  /* 0x00000005000b7c02 */ /* 0x002fe20008000f00 */
[----:B------:R-:W-:Y:S02]  /*6070*/  IMAD.U32 R10, RZ, RZ, UR4 ;  /* 0x00000004ff0a7e24 */ /* 0x000fe4000f8e00ff */
[----:B------:R-:W-:Y:S07]  /*6080*/  LEPC R20, `(.L_x_102) ;  /* 0x000000001014794e */ /* 0x000fee0000000000 */
[----:B----45:R-:W-:Y:S05]  /*6090*/  CALL.ABS.NOINC R2 ;  /* 0x0000000002007343 */ /* 0x030fea0003c00000 */
.L_x_102:
[----:B------:R-:W-:Y:S01]  /*60a0*/  LOP3.LUT P0, RZ, R156, 0x1b0, RZ, 0xc0, !PT ;  /* 0x000001b09cff7812 */ /* 0x000fe2000780c0ff */
[----:B------:R-:W-:Y:S11]  /*60b0*/  BSSY.RECONVERGENT B6, `(.L_x_103) ;  /* 0x0000013000067945 */ /* 0x000ff60003800200 */
[----:B------:R-:W-:Y:S01]  /*60c0*/  @!UPT UIADD3 URZ, UPT, UPT, URZ, URZ, URZ ;  /* 0x000000fffffff290 */ /* 0x000fe2000fffe0ff */
[----:B------:R-:W-:Y:S05]  /*60d0*/  @!P0 BRA `(.L_x_104) ;  /* 0x0000000000408947 */ /* 0x000fea0003800000 */
        /* <DEDUP_REMOVED lines=16> */
.L_x_104:
[----:B------:R-:W-:Y:S05]  /*61e0*/  BSYNC.RECONVERGENT B6 ;  /* 0x0000000000067941 */ /* 0x000fea0003800200 */
.L_x_103:
[----:B------:R-:W-:Y:S02]  /*61f0*/  ISETP.NE.U32.AND P0, PT, RZ, UR56, PT ;  /* 0x00000038ff007c0c */ /* 0x000fe4000bf05070 */
[C---:B------:R-:W-:Y:S02]  /*6200*/  ISETP.NE.U32.AND P4, PT, R142.reuse, RZ, PT ;  /* 0x000000ff8e00720c */ /* 0x040fe40003f85070 */
[----:B------:R-:W-:Y:S02]  /*6210*/  ISETP.NE.U32.AND P1, PT, R142, RZ, PT ;  /* 0x000000ff8e00720c */ /* 0x000fe40003f25070 */
[----:B------:R-:W-:Y:S02]  /*6220*/  ISETP.NE.AND.EX P0, PT, RZ, UR57, PT, P0 ;  /* 0x00000039ff007c0c */ /* 0x000fe4000bf05300 */
[C---:B------:R-:W-:Y:S02]  /*6230*/  ISETP.NE.AND.EX P4, PT, R143.reuse, RZ, PT, P4 ;  /* 0x000000ff8f00720c */ /* 0x040fe40003f85340 */
[----:B------:R-:W-:Y:S02]  /*6240*/  ISETP.NE.AND.EX P1, PT, R143, RZ, P0, P1 ;  /* 0x000000ff8f00720c */ /* 0x000fe40000725310 */
[----:B------:R-:W-:Y:S02]  /*6250*/  ISETP.NE.U32.AND P5, PT, R138, RZ, PT ;  /* 0x000000ff8a00720c */ /* 0x000fe40003fa5070 */
[----:B------:R-:W-:Y:S02]  /*6260*/  ISETP.NE.U32.AND P2, PT, RZ, UR56, PT ;  /* 0x00000038ff007c0c */ /* 0x000fe4000bf45070 */
[----:B------:R-:W-:Y:S02]  /*6270*/  PLOP3.LUT P0, PT, PT, PT, PT, 0x8, 0x80 ;  /* 0x000000000080781c */ /* 0x000fe40003f0e170 */
[----:B------:R-:W-:Y:S02]  /*6280*/  ISETP.NE.AND.EX P5, PT, R139, RZ, PT, P5 ;  /* 0x000000ff8b00720c */ /* 0x000fe40003fa5350 */
[----:B------:R-:W-:Y:S03]  /*6290*/  ISETP.NE.AND.EX P2, PT, RZ, UR57, PT, P2 ;  /* 0x00000039ff007c0c */ /* 0x000fe6000bf45320 */
[----:B------:R-:W-:Y:S01]  /*62a0*/  @!P1 PLOP3.LUT P0, PT, P4, PT, PT, 0x80, 0x8 ;  /* 0x000000000008981c */ /* 0x000fe2000270f070 */
[----:B------:R-:W-:Y:S01]  /*62b0*/  @!UPT UIADD3 URZ, UPT, UPT, URZ, URZ, URZ ;  /* 0x000000fffffff290 */ /* 0x000fe2000fffe0ff */
[----:B------:R-:W-:Y:S11]  /*62c0*/  @!P4 BRA `(.L_x_105) ;  /* 0x000000000030c947 */ /* 0x000ff60003800000 */
[----:B------:R-:W-:Y:S01]  /*62d0*/  ISETP.NE.U32.AND P3, PT, R140, RZ, PT ;  /* 0x000000ff8c00720c */ /* 0x000fe20003f65070 */
[----:B------:R-:W2:Y:S01]  /*62e0*/  LDCU.64 UR4, c[0x0][0x358] ;  /* 0x00006b00ff0477ac */ /* 0x000ea20008000a00 */
[----:B------:R-:W-:Y:S02]  /*62f0*/  IMAD.MOV.U32 R144, RZ, RZ, 0x1 ;  /* 0x00000001ff907424 */ /* 0x000fe400078e00ff */
[----:B------:R-:W-:Y:S11]  /*6300*/  ISETP.NE.AND.EX P3, PT, R141, RZ, PT, P3 ;  /* 0x000000ff8d00720c */ /* 0x000ff60003f65330 */
[----:B------:R-:W-:Y:S02]  /*6310*/  @!UPT UIADD3 URZ, UPT, UPT, URZ, URZ, URZ ;  /* 0x000000fffffff290 */ /* 0x000fe4000fffe0ff */
[----:B------:R-:W3:Y:S01]  /*6320*/  @P3 LDC.64 R2, c[0x0][0x888] ;  /* 0x00022200ff023b82 */ /* 0x000ee20000000a00 */
[----:B-1----:R-:W-:Y:S04]  /*6330*/  @P3 IMAD R0, R142, UR36, RZ ;  /* 0x000000248e003c24 */ /* 0x002fe8000f8e02ff */
[----:B---3--:R-:W-:Y:S04]  /*6340*/  @P3 IMAD.WIDE R2, R0, 0x4, R2 ;  /* 0x0000000400023825 */ /* 0x008fe800078e0202 */
[----:B------:R-:W-:Y:S01]  /*6350*/  HFMA2 R0, -RZ, RZ, 0, 5.9604644775390625e-08 ;  /* 0x00000001ff007431 */ /* 0x000fe200000001ff */
[----:B--2--5:R2:W5:Y:S04]  /*6360*/  @P3 LDG.E R72, desc[UR4][R2.64] ;  /* 0x0000000402483981 */ /* 0x024568000c1e1900 */
[----:B------:R-:W-:Y:S01]  /*6370*/  @!P3 PRMT R144, R0, 0x7610, R144 ;  /* 0x000076100090b816 */ /* 0x000fe20000000090 */
[----:B--2---:R-:W3:Y:S06]  /*6380*/  @!P3 LDC R72, c[0x0][0x880] ;  /* 0x00022000ff48bb82 */ /* 0x004eec0000000800 */
.L_x_105:
[----:B------:R-:W-:Y:S05]  /*6390*/  @!P5 BRA `(.L_x_106) ;  /* 0x000000000024d947 */ /* 0x000fea0003800000 */
[----:B------:R-:W-:Y:S01]  /*63a0*/  ISETP.NE.U32.AND P3, PT, R136, RZ, PT ;  /* 0x000000ff8800720c */ /* 0x000fe20003f65070 */
[----:B------:R-:W2:Y:S03]  /*63b0*/  LDCU.64 UR4, c[0x0][0x358] ;  /* 0x00006b00ff0477ac */ /* 0x000ea60008000a00 */
[----:B------:R-:W-:Y:S11]  /*63c0*/  ISETP.NE.AND.EX P3, PT, R137, RZ, PT, P3 ;  /* 0x000000ff8900720c */ /* 0x000ff60003f65330 */
[----:B------:R-:W-:Y:S02]  /*63d0*/  @!UPT UIADD3 URZ, UPT, UPT, URZ, URZ, URZ ;  /* 0x000000fffffff290 */ /* 0x000fe4000fffe0ff */
[----:B------:R-:W4:Y:S01]  /*63e0*/  @P3 LDC.64 R2, c[0x0][0x8a8] ;  /* 0x00022a00ff023b82 */ /* 0x000f220000000a00 */
[----:B-1----:R-:W-:Y:S04]  /*63f0*/  @P3 IMAD R0, R138, UR36, RZ ;  /* 0x000000248a003c24 */ /* 0x002fe8000f8e02ff */
[----:B----4-:R-:W-:Y:S05]  /*6400*/  @P3 IMAD.WIDE R2, R0, 0x4, R2 ;  /* 0x0000000400023825 */ /* 0x010fea00078e0202 */
[----:B--2--5:R2:W5:Y:S02]  /*6410*/  @P3 LDG.E R70, desc[UR4][R2.64] ;  /* 0x0000000402463981 */ /* 0x024564000c1e1900 */
[----:B--2---:R-:W4:Y:S02]  /*6420*/  @!P3 LDC R70, c[0x0][0x8a0] ;  /* 0x00022800ff46bb82 */ /* 0x004f240000000800 */
.L_x_106:
[----:B---3-5:R-:W-:Y:S01]  /*6430*/  ISETP.NE.AND P3, PT, R72, RZ, PT ;  /* 0x000000ff4800720c */ /* 0x028fe20003f65270 */
[----:B------:R-:W-:Y:S01]  /*6440*/  BSSY B1, `(.L_x_107) ;  /* 0x0000047000017945 */ /* 0x000fe20003800000 */
[----:B------:R-:W-:Y:S01]  /*6450*/  SEL R5, RZ, 0xffffffff, P2 ;  /* 0xffffffffff057807 */ /* 0x000fe20001000000 */
[----:B------:R-:W-:Y:S01]  /*6460*/  IMAD.MOV.U32 R78, RZ, RZ, 0x1 ;  /* 0x00000001ff4e7424 */ /* 0x000fe200078e00ff */
[----:B-1----:R-:W-:Y:S01]  /*6470*/  @!P1 SEL R0, RZ, 0xffffffff, P3 ;  /* 0xffffffffff009807 */ /* 0x002fe20001800000 */
[----:B------:R-:W-:Y:S01]  /*6480*/  IMAD R71, R68, 0x100, R69 ;  /* 0x0000010044477824 */ /* 0x000fe200078e0245 */
[----:B------:R-:W-:Y:S02]  /*6490*/  LOP3.LUT P2, RZ, R144, 0xff, RZ, 0xc0, !PT ;  /* 0x000000ff90ff7812 */ /* 0x000fe4000784c0ff */
[----:B------:R-:W-:Y:S02]  /*64a0*/  CS2R R98, SRZ ;  /* 0x0000000000627805 */ /* 0x000fe4000001ff00 */
[----:B------:R-:W-:Y:S02]  /*64b0*/  LEA R3, R150, UR44, 0x3 ;  /* 0x0000002c96037c11 */ /* 0x000fe4000f8e18ff */
[----:B------:R-:W-:Y:S02]  /*64c0*/  CS2R R96, SRZ ;  /* 0x0000000000607805 */ /* 0x000fe4000001ff00 */
[C---:B------:R-:W-:Y:S02]  /*64d0*/  @P0 SEL R0, R5.reuse, R0, !P2 ;  /* 0x0000000005000207 */ /* 0x040fe40005000000 */
[----:B------:R-:W-:Y:S02]  /*64e0*/  CS2R R94, SRZ ;  /* 0x00000000005e7805 */ /* 0x000fe4000001ff00 */
[----:B------:R-:W-:Y:S02]  /*64f0*/  LEA R147, R68, UR44, 0x3 ;  /* 0x0000002c44937c11 */ /* 0x000fe4000f8e18ff */
[----:B------:R-:W-:Y:S02]  /*6500*/  CS2R R92, SRZ ;  /* 0x00000000005c7805 */ /* 0x000fe4000001ff00 */
[----:B------:R-:W-:Y:S02]  /*6510*/  @!P1 LOP3.LUT R0, R0, 0x1, RZ, 0xc0, !PT ;  /* 0x0000000100009812 */ /* 0x000fe400078ec0ff */
[----:B------:R-:W-:Y:S02]  /*6520*/  CS2R R86, SRZ ;  /* 0x0000000000567805 */ /* 0x000fe4000001ff00 */
[----:B------:R-:W-:Y:S02]  /*6530*/  SHF.L.U32 R2, R152, 0x1f, RZ ;  /* 0x0000001f98027819 */ /* 0x000fe400000006ff */
[----:B------:R-:W-:Y:S02]  /*6540*/  CS2R R84, SRZ ;  /* 0x0000000000547805 */ /* 0x000fe4000001ff00 */
[----:B------:R-:W-:Y:S02]  /*6550*/  ISETP.NE.U32.OR P6, PT, R0, 0x1, P1 ;  /* 0x000000010000780c */ /* 0x000fe40000fc5470 */
[----:B------:R-:W-:Y:S02]  /*6560*/  CS2R R82, SRZ ;  /* 0x0000000000527805 */ /* 0x000fe4000001ff00 */
[----:B------:R-:W-:Y:S02]  /*6570*/  SEL R0, RZ, 0xffffffff, P3 ;  /* 0xffffffffff007807 */ /* 0x000fe40001800000 */
[----:B------:R-:W-:Y:S02]  /*6580*/  CS2R R80, SRZ ;  /* 0x0000000000507805 */ /* 0x000fe4000001ff00 */
[----:B------:R-:W-:Y:S02]  /*6590*/  P2R R106, PR, RZ, 0x40 ;  /* 0x00000040ff6a7803 */ /* 0x000fe40000000000 */
[----:B------:R-:W-:Y:S04]  /*65a0*/  @P4 SEL R0, R5, R0, !P2 ;  /* 0x0000000005004207 */ /* 0x000fe80005000000 */
[----:B------:R-:W-:Y:S02]  /*65b0*/  LOP3.LUT R0, R0, 0x1, RZ, 0xc0, !PT ;  /* 0x0000000100007812 */ /* 0x000fe400078ec0ff */
[----:B------:R-:W-:Y:S02]  /*65c0*/  @P6 SHF.L.U32 R4, R149, 0x1f, RZ ;  /* 0x0000001f95046819 */ /* 0x000fe400000006ff */
[----:B------:R-:W-:Y:S02]  /*65d0*/  ISETP.NE.U32.AND P5, PT, R0, 0x1, PT ;  /* 0x000000010000780c */ /* 0x000fe40003fa5070 */
[----:B------:R-:W1:Y:S02]  /*65e0*/  @P6 SYNCS.PHASECHK.TRANS64.TRYWAIT P1, [R3+URZ+0x50], R4 ;  /* 0x00005004030065a7 */ /* 0x000e6400080211ff */
[----:B------:R-:W-:Y:S01]  /*65f0*/  P2R R79, PR, RZ, 0x20 ;  /* 0x00000020ff4f7803 */ /* 0x000fe20000000000 */
[----:B------:R2:W3:Y:S01]  /*6600*/  SYNCS.PHASECHK.TRANS64.TRYWAIT P0, [R147+URZ+0xc0], R2 ;  /* 0x0000c002930075a7 */ /* 0x0004e200080011ff */
[----:B-1----:R-:W-:Y:S01]  /*6610*/  @P6 SEL R78, RZ, 0x1, !P1 ;  /* 0x00000001ff4e6807 */ /* 0x002fe20004800000 */
[----:B--2---:R-:W-:Y:S06]  /*6620*/  @!P6 BRA `(.L_x_108) ;  /* 0x0000000000a0e947 */ /* 0x004fec0003800000 */
[----:B------:R-:W-:Y:S01]  /*6630*/  @P5 IMAD R7, R150, 0x2000, R135 ;  /* 0x0000200096075824 */ /* 0x000fe200078e0287 */
[----:B------:R-:W-:Y:S01]  /*6640*/  ISETP.NE.AND P1, PT, R78, RZ, PT ;  /* 0x000000ff4e00720c */ /* 0x000fe20003f25270 */
[----:B------:R-:W-:Y:S01]  /*6650*/  BSSY B0, `(.L_x_109) ;  /* 0x0000011000007945 */ /* 0x000fe20003800000 */
[----:B------:R-:W-:Y:S01]  /*6660*/  CS2R R82, SRZ ;  /* 0x0000000000527805 */ /* 0x000fe2000001ff00 */
[----:B------:R-:W-:Y:S01]  /*6670*/  @P5 VIADD R4, R7, UR44 ;  /* 0x0000002c07045c36 */ /* 0x000fe20008000000 */
[----:B------:R-:W-:Y:S02]  /*6680*/  CS2R R80, SRZ ;  /* 0x0000000000507805 */ /* 0x000fe4000001ff00 */
[----:B------:R-:W-:Y:S02]  /*6690*/  CS2R R86, SRZ ;  /* 0x0000000000567805 */ /* 0x000fe4000001ff00 */
[----:B------:R-:W-:Y:S01]  /*66a0*/  CS2R R84, SRZ ;  /* 0x0000000000547805 */ /* 0x000fe2000001ff00 */
[--C-:B------:R-:W-:Y:S01]  /*66b0*/  @P5 IMAD.IADD R6, R155, 0x1, R4.reuse ;  /* 0x000000019b065824 */ /* 0x100fe200078e0204 */
[----:B------:R-:W-:Y:S01]  /*66c0*/  CS2R R94, SRZ ;  /* 0x00000000005e7805 */ /* 0x000fe2000001ff00 */
[--C-:B------:R-:W-:Y:S01]  /*66d0*/  @P5 IMAD.IADD R5, R154, 0x1, R4.reuse ;  /* 0x000000019a055824 */ /* 0x100fe200078e0204 */
[----:B------:R-:W-:Y:S01]  /*66e0*/  CS2R R92, SRZ ;  /* 0x00000000005c7805 */ /* 0x000fe2000001ff00 */
[----:B------:R-:W-:Y:S01]  /*66f0*/  @P5 IMAD R4, R153, 0x10, R4 ;  /* 0x0000001099045824 */ /* 0x000fe200078e0204 */
[----:B------:R-:W-:Y:S02]  /*6700*/  CS2R R98, SRZ ;  /* 0x0000000000627805 */ /* 0x000fe4000001ff00 */
[----:B------:R-:W-:Y:S01]  /*6710*/  CS2R R96, SRZ ;  /* 0x0000000000607805 */ /* 0x000fe2000001ff00 */
[----:B------:R-:W-:Y:S06]  /*6720*/  @P1 BRA `(.L_x_110) ;  /* 0x00000000000c1947 */ /* 0x000fec0003800000 */
[----:B------:R-:W-:Y:S04]  /*6730*/  SHF.L.U32 R0, R149, 0x1f, RZ ;  /* 0x0000001f95007819 */ /* 0x000fe800000006ff */
[----:B------:R-:W1:Y:S02]  /*6740*/  SYNCS.PHASECHK.TRANS64.TRYWAIT P1, [R3+URZ+0x50], R0 ;  /* 0x00005000030075a7 */ /* 0x000e6400080211ff */
[----:B-1----:R-:W-:Y:S05]  /*6750*/  @!P1 BRA `(.L_x_111) ;  /* 0x0000006000cc9947 */ /* 0x002fea0003800000 */
.L_x_110:
[----:B------:R-:W-:Y:S05]  /*6760*/  BSYNC B0 ;  /* 0x0000000000007941 */ /* 0x000fea0003800000 */
.L_x_109:
[----:B------:R-:W-:Y:S01]  /*6770*/  ISETP.NE.AND P1, PT, R79, RZ, PT ;  /* 0x000000ff4f00720c */ /* 0x000fe20003f25270 */
[----:B-1----:R-:W-:Y:S02]  /*6780*/  VIADD R3, R3, 0x70 ;  /* 0x0000007003037836 */ /* 0x002fe40000000000 */
[----:B------:R-:W-:Y:S02]  /*6790*/  IMAD.U32 R0, RZ, RZ, UR45 ;  /* 0x0000002dff007e24 */ /* 0x000fe4000f8e00ff */
[----:B------:R-:W-:Y:S03]  /*67a0*/  VIADD R150, R150, 0x1 ;  /* 0x0000000196967836 */ /* 0x000fe60000000000 */
[----:B------:R-:W-:Y:S05]  /*67b0*/  PRMT R0, R0, 0x654, R3 ;  /* 0x0000065400007816 */ /* 0x000fea0000000003 */
[----:B------:R1:W2:Y:S04]  /*67c0*/  @P1 LDS.128 R80, [R7+UR44+0x200] ;  /* 0x0002002c07501984 */ /* 0x0002a80008000c00 */
[----:B------:R1:W1:Y:S04]  /*67d0*/  @P1 LDS.128 R84, [R6+0x200] ;  /* 0x0002000006541984 */ /* 0x0002680000000c00 */
[----:B------:R1:W1:Y:S04]  /*67e0*/  @P1 LDS.128 R92, [R5+0x200] ;  /* 0x00020000055c1984 */ /* 0x0002680000000c00 */
[----:B------:R1:W1:Y:S01]  /*67f0*/  @P1 LDS.128 R96, [R4+0x200] ;  /* 0x0002000004601984 */ /* 0x0002620000000c00 */
[C---:B------:R-:W-:Y:S01]  /*6800*/  ISETP.NE.AND P1, PT, R150.reuse, 0x4, PT ;  /* 0x000000049600780c */ /* 0x040fe20003f25270 */
[----:B------:R-:W-:Y:S01]  /*6810*/  @!PT LDS RZ, [RZ] ;  /* 0x00000000fffff984 */ /* 0x000fe20000000800 */
[----:B------:R-:W-:Y:S01]  /*6820*/  @!PT LDS RZ, [RZ] ;  /* 0x00000000fffff984 */ /* 0x000fe20000000800 */
[----:B------:R-:W-:Y:S01]  /*6830*/  @!PT LDS RZ, [RZ] ;  /* 0x00000000fffff984 */ /* 0x000fe20000000800 */
[----:B------:R-:W-:Y:S01]  /*6840*/  @!PT LDS RZ, [RZ] ;  /* 0x00000000fffff984 */ /* 0x000fe20000000800 */
[----:B------:R5:W-:Y:S06]  /*6850*/  MEMBAR.ALL.CTA ;  /* 0x0000000000007992 */ /* 0x000bec0000008000 */
[----:B-----5:R-:W5:Y:S01]  /*6860*/  FENCE.VIEW.ASYNC.S ;  /* 0x00000000000073c6 */ /* 0x020f620000000000 */
[----:B------:R-:W-:Y:S01]  /*6870*/  SEL R150, R150, RZ, P1 ;  /* 0x000000ff96967207 */ /* 0x000fe20000800000 */
[----:B-----5:R5:W-:Y:S02]  /*6880*/  SYNCS.ARRIVE.TRANS64.RED.A1T0 RZ, [R0+URZ], RZ ;  /* 0x000000ff00ff79a7 */ /* 0x020be400081004ff */
[----:B-----5:R-:W-:Y:S04]  /*6890*/  SEL R0, RZ, 0x1, P1 ;  /* 0x00000001ff007807 */ /* 0x020fe80000800000 */
[----:B--2---:R-:W-:Y:S02]  /*68a0*/  LOP3.LUT R149, R149, R0, RZ, 0x3c, !PT ;  /* 0x0000000095957212 */ /* 0x004fe400078e3cff */
.L_x_108:
[----:B------:R-:W-:Y:S05]  /*68b0*/  BSYNC B1 ;  /* 0x0000000000017941 */ /* 0x000fea0003800000 */
.L_x_107:
[----:B------:R-:W-:Y:S04]  /*68c0*/  SHF.R.U32.HI R0, RZ, 0x15, R71 ;  /* 0x00000015ff007819 */ /* 0x000fe80000011647 */
[----:B------:R-:W-:Y:S01]  /*68d0*/  LOP3.LUT P1, RZ, R0, 0x3, R145, 0x48, !PT ;  /* 0x0000000300ff7812 */ /* 0x000fe20007824891 */
[----:B------:R-:W-:Y:S01]  /*68e0*/  @!UPT UIADD3 URZ, UPT, UPT, URZ, URZ, URZ ;  /* 0x000000fffffff290 */ /* 0x000fe2000fffe0ff */
[----:B---3--:R-:W-:Y:S11]  /*68f0*/  @P0 BRA `(.L_x_112) ;  /* 0x0000000000080947 */ /* 0x008ff60003800000 */
[----:B------:R-:W2:Y:S02]  /*6900*/  SYNCS.PHASECHK.TRANS64.TRYWAIT P0, [R147+URZ+0xc0], R2 ;  /* 0x0000c002930075a7 */ /* 0x000ea400080011ff */
[----:B--2---:R-:W-:Y:S05]  /*6910*/  @!P0 BRA `(.L_x_113) ;  /* 0x0000006000708947 */ /* 0x004fea0003800000 */
.L_x_112:
[----:B------:R-:W-:Y:S05]  /*6920*/  @!P1 BRA `(.L_x_114) ;  /* 0x0000000000409947 */ /* 0x000fea0003800000 */
[----:B------:R-:W1:Y:S01]  /*6930*/  LDCU.64 UR8, c[0x4][0x78] ;  /* 0x01000f00ff0877ac */ /* 0x000e620008000a00 */
[----:B------:R-:W-:Y:S01]  /*6940*/  MOV R3, 0x0 ;  /* 0x0000000000037802 */ /* 0x000fe20000000f00 */
[----:B------:R-:W-:Y:S02]  /*6950*/  HFMA2 R12, -RZ, RZ, 0, 5.9604644775390625e-08 ;  /* 0x00000001ff0c7431 */ /* 0x000fe400000001ff */
[----:B------:R-:W-:Y:S02]  /*6960*/  IMAD.MOV.U32 R8, RZ, RZ, 0x192 ;  /* 0x00000192ff087424 */ /* 0x000fe400078e00ff */
[----:B------:R-:W-:Y:S01]  /*6970*/  IMAD.MOV.U32 R13, RZ, RZ, RZ ;  /* 0x000000ffff0d7224 */ /* 0x000fe200078e00ff */
[----:B------:R-:W3:Y:S01]  /*6980*/  LDCU.64 UR6, c[0x4][0x80] ;  /* 0x01001000ff0677ac */ /* 0x000ee20008000a00 */
[----:B--2---:R-:W2:Y:S01]  /*6990*/  LDC.64 R2, c[0x4][R3] ;  /* 0x0100000003027b82 */ /* 0x004ea20000000a00 */
[----:B------:R-:W5:Y:S01]  /*69a0*/  LDCU.64 UR4, c[0x4][0x18] ;  /* 0x01000300ff0477ac */ /* 0x000f620008000a00 */
[----:B-1----:R-:W-:Y:S01]  /*69b0*/  MOV R5, UR9 ;  /* 0x0000000900057c02 */ /* 0x002fe20008000f00 */
[----:B------:R-:W-:Y:S01]  /*69c0*/  IMAD.U32 R4, RZ, RZ, UR8 ;  /* 0x00000008ff047e24 */ /* 0x000fe2000f8e00ff */
[----:B---3--:R-:W-:Y:S01]  /*69d0*/  MOV R7, UR7 ;  /* 0x0000000700077c02 */ /* 0x008fe20008000f00 */
[----:B------:R-:W-:Y:S01]  /*69e0*/  IMAD.U32 R6, RZ, RZ, UR6 ;  /* 0x00000006ff067e24 */ /* 0x000fe2000f8e00ff */
[----:B-----5:R-:W-:Y:S01]  /*69f0*/  MOV R11, UR5 ;  /* 0x00000005000b7c02 */ /* 0x020fe20008000f00 */
[----:B------:R-:W-:Y:S02]  /*6a00*/  IMAD.U32 R10, RZ, RZ, UR4 ;  /* 0x00000004ff0a7e24 */ /* 0x000fe4000f8e00ff */
[----:B------:R-:W-:Y:S07]  /*6a10*/  LEPC R20, `(.L_x_114) ;  /* 0x000000001014794e */ /* 0x000fee0000000000 */
[----:B--2-4-:R-:W-:Y:S05]  /*6a20*/  CALL.ABS.NOINC R2 ;  /* 0x0000000002007343 */ /* 0x014fea0003c00000 */
.L_x_114:
[----:B------:R-:W-:Y:S01]  /*6a30*/  SHF.L.U32 R75, R80, 0x10, RZ ;  /* 0x00000010504b7819 */ /* 0x000fe200000006ff */
[----:B------:R-:W-:Y:S05]  /*6a40*/  WARPSYNC.ALL ;  /* 0x0000000000007948 */ /* 0x000fea0003800000 */
[----:B------:R-:W-:Y:S01]  /*6a50*/  R2UR UR4, R71 ;  /* 0x00000000470472ca */ /* 0x000fe200000e0000 */
[----:B------:R-:W-:Y:S01]  /*6a60*/  BSSY.RECONVERGENT B0, `(.L_x_115) ;  /* 0x0000121000007945 */ /* 0x000fe20003800200 */
[----:B------:R-:W-:Y:S02]  /*6a70*/  IADD3 R105, PT, PT, R135, UR44, RZ ;  /* 0x0000002c87697c10 */ /* 0x000fe4000fffe0ff */
[----:B------:R-:W-:Y:S02]  /*6a80*/  SHF.L.U32 R104, R153, 0x4, RZ ;  /* 0x0000000499687819 */ /* 0x000fe400000006ff */
[-C--:B------:R-:W-:Y:S02]  /*6a90*/  IADD3 R160, PT, PT, R155, R105.reuse, RZ ;  /* 0x000000699ba07210 */ /* 0x080fe40007ffe0ff */
[----:B------:R-:W-:Y:S02]  /*6aa0*/  IADD3 R159, PT, PT, R154, R105, RZ ;  /* 0x000000699a9f7210 */ /* 0x000fe40007ffe0ff */
[----:B------:R-:W-:Y:S02]  /*6ab0*/  IADD3 R158, PT, PT, R105, R104, RZ ;  /* 0x00000068699e7210 */ /* 0x000fe40007ffe0ff */
[C---:B------:R-:W-:Y:S01]  /*6ac0*/  PRMT R73, R80.reuse, 0x8880, RZ ;  /* 0x0000888050497816 */ /* 0x040fe200000000ff */
[----:B-1----:R-:W4:Y:S01]  /*6ad0*/  LDTM.x64 R4, tmem[UR4] ;  /* 0x00000004000479ee */ /* 0x002f220008340000 */
[----:B------:R-:W-:Y:S02]  /*6ae0*/  SHF.R.S32.HI R75, RZ, 0x18, R75 ;  /* 0x00000018ff4b7819 */ /* 0x000fe4000001144b */
[----:B------:R-:W-:Y:S02]  /*6af0*/  SHF.R.S32.HI R76, RZ, 0x18, R81 ;  /* 0x00000018ff4c7819 */ /* 0x000fe40000011451 */
[----:B------:R-:W-:Y:S02]  /*6b00*/  SHF.L.U32 R74, R80, 0x8, RZ ;  /* 0x00000008504a7819 */ /* 0x000fe400000006ff */
[----:B------:R-:W-:Y:S02]  /*6b10*/  SHF.L.U32 R77, R81, 0x8, RZ ;  /* 0x00000008514d7819 */ /* 0x000fe400000006ff */
[----:B------:R-:W-:Y:S02]  /*6b20*/  SHF.R.S32.HI R74, RZ, 0x18, R74 ;  /* 0x00000018ff4a7819 */ /* 0x000fe4000001144a */
[----:B------:R-:W-:Y:S02]  /*6b30*/  SHF.R.S32.HI R77, RZ, 0x18, R77 ;  /* 0x00000018ff4d7819 */ /* 0x000fe4000001144d */
[----:B------:R-:W-:Y:S02]  /*6b40*/  ISETP.NE.AND P0, PT, R157, RZ, PT ;  /* 0x000000ff9d00720c */ /* 0x000fe40003f05270 */
[----:B------:R-:W-:Y:S02]  /*6b50*/  ISETP.NE.AND P6, PT, R106, RZ, PT ;  /* 0x000000ff6a00720c */ /* 0x000fe40003fc5270 */
[----:B------:R-:W-:Y:S01]  /*6b60*/  LEA R107, R150, UR44, 0x3 ;  /* 0x0000002c966b7c11 */ /* 0x000fe2000f8e18ff */
[C---:B----4-:R-:W-:Y:S02]  /*6b70*/  IMAD R0, R70.reuse, R4, RZ ;  /* 0x0000000446007224 */ /* 0x050fe400078e02ff */
[C---:B--2---:R-:W-:Y:S02]  /*6b80*/  IMAD R2, R70.reuse, R5, RZ ;  /* 0x0000000546027224 */ /* 0x044fe400078e02ff */
[----:B------:R-:W-:Y:S06]  /*6b90*/  IMAD R3, R70, R6, RZ ;  /* 0x0000000646037224 */ /* 0x000fec00078e02ff */
[----:B------:R-:W-:Y:S01]  /*6ba0*/  @P6 SHF.L.U32 R116, R149, 0x1f, RZ ;  /* 0x0000001f95746819 */ /* 0x000fe200000006ff */
[-C--:B------:R-:W-:Y:S01]  /*6bb0*/  IMAD R0, R73, R72.reuse, R0 ;  /* 0x0000004849007224 */ /* 0x080fe200078e0200 */
[----:B------:R-:W-:Y:S01]  /*6bc0*/  SHF.R.S32.HI R73, RZ, 0x18, R80 ;  /* 0x00000018ff497819 */ /* 0x000fe20000011450 */
[-C--:B------:R-:W-:Y:S01]  /*6bd0*/  IMAD R2, R75, R72.reuse, R2 ;  /* 0x000000484b027224 */ /* 0x080fe200078e0202 */
[C---:B------:R-:W-:Y:S01]  /*6be0*/  PRMT R75, R81.reuse, 0x8880, RZ ;  /* 0x00008880514b7816 */ /* 0x040fe200000000ff */
[----:B------:R-:W-:Y:S01]  /*6bf0*/  IMAD R3, R74, R72, R3 ;  /* 0x000000484a037224 */ /* 0x000fe200078e0203 */
[----:B------:R-:W-:Y:S01]  /*6c00*/  SHF.L.U32 R74, R81, 0x10, RZ ;  /* 0x00000010514a7819 */ /* 0x000fe200000006ff */
[C---:B------:R-:W-:Y:S02]  /*6c10*/  IMAD R7, R70.reuse, R7, RZ ;  /* 0x0000000746077224 */ /* 0x040fe400078e02ff */
[C---:B------:R-:W-:Y:S01]  /*6c20*/  IMAD R4, R70.reuse, R8, RZ ;  /* 0x0000000846047224 */ /* 0x040fe200078e02ff */
[----:B------:R-:W-:Y:S01]  /*6c30*/  SHF.R.S32.HI R74, RZ, 0x18, R74 ;  /* 0x00000018ff4a7819 */ /* 0x000fe2000001144a */
[----:B------:R-:W-:Y:S02]  /*6c40*/  IMAD R5, R70, R9, RZ ;  /* 0x0000000946057224 */ /* 0x000fe400078e02ff */
[-C--:B------:R-:W-:Y:S01]  /*6c50*/  IMAD R7, R73, R72.reuse, R7 ;  /* 0x0000004849077224 */ /* 0x080fe200078e0207 */
[C---:B------:R-:W-:Y:S01]  /*6c60*/  PRMT R73, R82.reuse, 0x8880, RZ ;  /* 0x0000888052497816 */ /* 0x040fe200000000ff */
[----:B------:R-:W-:Y:S01]  /*6c70*/  IMAD R4, R75, R72, R4 ;  /* 0x000000484b047224 */ /* 0x000fe200078e0204 */
[----:B------:R-:W-:Y:S01]  /*6c80*/  SHF.L.U32 R75, R82, 0x8, RZ ;  /* 0x00000008524b7819 */ /* 0x000fe200000006ff */
[----:B------:R-:W-:Y:S01]  /*6c90*/  IMAD R6, R70, R10, RZ ;  /* 0x0000000a46067224 */ /* 0x000fe200078e02ff */
[----:B------:R-:W-:Y:S01]  /*6ca0*/  I2IP.S8.S32.SAT R89, R7, R3, RZ ;  /* 0x0000000307597239 */ /* 0x000fe200000014ff */
[----:B------:R-:W-:Y:S01]  /*6cb0*/  IMAD R5, R74, R72, R5 ;  /* 0x000000484a057224 */ /* 0x000fe200078e0205 */
[----:B------:R-:W-:Y:S01]  /*6cc0*/  SHF.L.U32 R74, R82, 0x10, RZ ;  /* 0x00000010524a7819 */ /* 0x000fe200000006ff */
[----:B------:R-:W-:Y:S01]  /*6cd0*/  IMAD R11, R70, R11, RZ ;  /* 0x0000000b460b7224 */ /* 0x000fe200078e02ff */
[----:B------:R-:W-:Y:S01]  /*6ce0*/  I2IP.S8.S32.SAT R88, R2, R0, R89 ;  /* 0x0000000002587239 */ /* 0x000fe20000001459 */
[C---:B------:R-:W-:Y:S01]  /*6cf0*/  IMAD R8, R70.reuse, R12, RZ ;  /* 0x0000000c46087224 */ /* 0x040fe200078e02ff */
[----:B------:R-:W-:Y:S01]  /*6d00*/  SHF.R.S32.HI R74, RZ, 0x18, R74 ;  /* 0x00000018ff4a7819 */ /* 0x000fe2000001144a */
[-C--:B------:R-:W-:Y:S01]  /*6d10*/  IMAD R6, R77, R72.reuse, R6 ;  /* 0x000000484d067224 */ /* 0x080fe200078e0206 */
[----:B------:R-:W-:Y:S01]  /*6d20*/  SHF.R.S32.HI R75, RZ, 0x18, R75 ;  /* 0x00000018ff4b7819 */ /* 0x000fe2000001144b */
[----:B------:R-:W-:Y:S01]  /*6d30*/  IMAD R9, R70, R13, RZ ;  /* 0x0000000d46097224 */ /* 0x000fe200078e02ff */
[----:B------:R-:W-:Y:S01]  /*6d40*/  SHF.L.U32 R77, R83, 0x8, RZ ;  /* 0x00000008534d7819 */ /* 0x000fe200000006ff */
[-C--:B------:R-:W-:Y:S01]  /*6d50*/  IMAD R11, R76, R72.reuse, R11 ;  /* 0x000000484c0b7224 */ /* 0x080fe200078e020b */
[----:B------:R-:W-:Y:S01]  /*6d60*/  SHF.R.S32.HI R76, RZ, 0x18, R83 ;  /* 0x00000018ff4c7819 */ /* 0x000fe20000011453 */
[----:B------:R-:W-:Y:S01]  /*6d70*/  IMAD R8, R73, R72, R8 ;  /* 0x0000004849087224 */ /* 0x000fe200078e0208 */
[----:B------:R-:W-:Y:S01]  /*6d80*/  SHF.R.S32.HI R73, RZ, 0x18, R82 ;  /* 0x00000018ff497819 */ /* 0x000fe20000011452 */
[----:B------:R-:W-:Y:S01]  /*6d90*/  IMAD R10, R70, R14, RZ ;  /* 0x0000000e460a7224 */ /* 0x000fe200078e02ff */
[----:B------:R-:W-:Y:S01]  /*6da0*/  I2IP.S8.S32.SAT R90, R11, R6, RZ ;  /* 0x000000060b5a7239 */ /* 0x000fe200000014ff */
[----:B------:R-:W-:Y:S01]  /*6db0*/  IMAD R9, R74, R72, R9 ;  /* 0x000000484a097224 */ /* 0x000fe200078e0209 */
[----:B------:R-:W-:Y:S01]  /*6dc0*/  SHF.R.S32.HI R77, RZ, 0x18, R77 ;  /* 0x00000018ff4d7819 */ /* 0x000fe2000001144d */
[----:B------:R-:W-:Y:S01]  /*6dd0*/  IMAD.U32 R74, R83, 0x10000, RZ ;  /* 0x00010000534a7824 */ /* 0x000fe200078e00ff */
[----:B------:R-:W-:Y:S01]  /*6de0*/  I2IP.S8.S32.SAT R89, R5, R4, R90 ;  /* 0x0000000405597239 */ /* 0x000fe2000000145a */
[C---:B------:R-:W-:Y:S02]  /*6df0*/  IMAD R15, R70.reuse, R15, RZ ;  /* 0x0000000f460f7224 */ /* 0x040fe400078e02ff */
[----:B------:R-:W-:Y:S01]  /*6e00*/  IMAD R10, R75, R72, R10 ;  /* 0x000000484b0a7224 */ /* 0x000fe200078e020a */
[----:B------:R-:W-:Y:S01]  /*6e10*/  PRMT R75, R83, 0x8880, RZ ;  /* 0x00008880534b7816 */ /* 0x000fe200000000ff */
        /* <DEDUP_REMOVED lines=11> */
[C---:B------:R-:W-:Y:S01]  /*6ed0*/  IMAD R19, R70.reuse, R19, RZ ;  /* 0x0000001346137224 */ /* 0x040fe200078e02ff */
[----:B------:R-:W-:Y:S01]  /*6ee0*/  I2IP.S8.S32.SAT R90, R9, R8, R90 ;  /* 0x00000008095a7239 */ /* 0x000fe2000000145a */
[C---:B------:R-:W-:Y:S01]  /*6ef0*/  IMAD R16, R70.reuse, R20, RZ ;  /* 0x0000001446107224 */ /* 0x040fe200078e02ff */
[----:B------:R-:W-:Y:S01]  /*6f00*/  SHF.R.S32.HI R74, RZ, 0x18, R74 ;  /* 0x00000018ff4a7819 */ /* 0x000fe2000001144a */
[-C--:B------:R-:W-:Y:S01]  /*6f10*/  IMAD R14, R77, R72.reuse, R14 ;  /* 0x000000484d0e7224 */ /* 0x080fe200078e020e */
[----:B------:R-:W-:Y:S01]  /*6f20*/  SHF.R.S32.HI R75, RZ, 0x18, R75 ;  /* 0x00000018ff4b7819 */ /* 0x000fe2000001144b */
[----:B------:R-:W-:Y:S01]  /*6f30*/  IMAD R17, R70, R21, RZ ;  /* 0x0000001546117224 */ /* 0x000fe200078e02ff */
[----:B------:R-:W-:Y:S01]  /*6f40*/  SHF.L.U32 R77, R85, 0x8, RZ ;  /* 0x00000008554d7819 */ /* 0x000fe200000006ff */
[----:B------:R-:W-:Y:S01]  /*6f50*/  IMAD R19, R76, R72, R19 ;  /* 0x000000484c137224 */ /* 0x000fe200078e0213 */
[----:B------:R-:W-:Y:S01]  /*6f60*/  SHF.R.S32.HI R76, RZ, 0x18, R85 ;  /* 0x00000018ff4c7819 */ /* 0x000fe20000011455 */
[----:B------:R-:W-:Y:S01]  /*6f70*/  IMAD R18, R70, R22, RZ ;  /* 0x0000001646127224 */ /* 0x000fe200078e02ff */
[----:B------:R-:W-:Y:S01]  /*6f80*/  SHF.R.S32.HI R77, RZ, 0x18, R77 ;  /* 0x00000018ff4d7819 */ /* 0x000fe2000001144d */
[----:B------:R-:W-:Y:S01]  /*6f90*/  IMAD R16, R73, R72, R16 ;  /* 0x0000004849107224 */ /* 0x000fe200078e0210 */
[----:B------:R-:W-:Y:S01]  /*6fa0*/  I2IP.S8.S32.SAT R91, R19, R14, RZ ;  /* 0x0000000e135b7239 */ /* 0x000fe200000014ff */
[-C--:B------:R-:W-:Y:S01]  /*6fb0*/  IMAD R17, R74, R72.reuse, R17 ;  /* 0x000000484a117224 */ /* 0x080fe200078e0211 */
[----:B------:R-:W-:Y:S01]  /*6fc0*/  SHF.L.U32 R74, R85, 0x10, RZ ;  /* 0x00000010554a7819 */ /* 0x000fe200000006ff */
[C---:B------:R-:W-:Y:S01]  /*6fd0*/  IMAD R23, R70.reuse, R23, RZ ;  /* 0x0000001746177224 */ /* 0x040fe200078e02ff */
[----:B------:R-:W-:Y:S01]  /*6fe0*/  SHF.R.S32.HI R73, RZ, 0x18, R84 ;  /* 0x00000018ff497819 */ /* 0x000fe20000011454 */
[----:B------:R-:W-:Y:S01]  /*6ff0*/  IMAD R18, R75, R72, R18 ;  /* 0x000000484b127224 */ /* 0x000fe200078e0212 */
[----:B------:R-:W-:Y:S01]  /*7000*/  PRMT R75, R85, 0x8880, RZ ;  /* 0x00008880554b7816 */ /* 0x000fe200000000ff */
[C---:B------:R-:W-:Y:S01]  /*7010*/  IMAD R20, R70.reuse, R24, RZ ;  /* 0x0000001846147224 */ /* 0x040fe200078e02ff */
[----:B------:R-:W-:Y:S01]  /*7020*/  SHF.R.S32.HI R74, RZ, 0x18, R74 ;  /* 0x00000018ff4a7819 */ /* 0x000fe2000001144a */
[----:B------:R-:W-:Y:S01]  /*7030*/  IMAD R21, R70, R25, RZ ;  /* 0x0000001946157224 */ /* 0x000fe200078e02ff */
[----:B------:R-:W-:Y:S01]  /*7040*/  I2IP.S8.S32.SAT R91, R13, R12, R91 ;  /* 0x0000000c0d5b7239 */ /* 0x000fe2000000145b */
[-C--:B------:R-:W-:Y:S01]  /*7050*/  IMAD R23, R73, R72.reuse, R23 ;  /* 0x0000004849177224 */ /* 0x080fe200078e0217 */
[C---:B------:R-:W-:Y:S01]  /*7060*/  PRMT R73, R86.reuse, 0x8880, RZ ;  /* 0x0000888056497816 */ /* 0x040fe200000000ff */
[-C--:B------:R-:W-:Y:S01]  /*7070*/  IMAD R20, R75, R72.reuse, R20 ;  /* 0x000000484b147224 */ /* 0x080fe200078e0214 */
[----:B------:R-:W-:Y:S01]  /*7080*/  SHF.L.U32 R75, R86, 0x8, RZ ;  /* 0x00000008564b7819 */ /* 0x000fe200000006ff */
[----:B------:R-:W-:Y:S01]  /*7090*/  IMAD R21, R74, R72, R21 ;  /* 0x000000484a157224 */ /* 0x000fe200078e0215 */
[----:B------:R1:W-:Y:S01]  /*70a0*/  STS.128 [R135+UR44+0x8200], R88 ;  /* 0x0082005887007988 */ /* 0x0003e20008000c2c */
[----:B------:R-:W-:Y:S01]  /*70b0*/  IMAD R22, R70, R26, RZ ;  /* 0x0000001a46167224 */ /* 0x000fe200078e02ff */
[----:B------:R-:W-:Y:S01]  /*70c0*/  I2IP.S8.S32.SAT R100, R23, R18, RZ ;  /* 0x0000001217647239 */ /* 0x000fe200000014ff */
[----:B------:R-:W-:Y:S01]  /*70d0*/  IMAD.U32 R74, R86, 0x10000, RZ ;  /* 0x00010000564a7824 */ /* 0x000fe200078e00ff */
[----:B------:R-:W-:Y:S01]  /*70e0*/  SHF.R.S32.HI R75, RZ, 0x18, R75 ;  /* 0x00000018ff4b7819 */ /* 0x000fe2000001144b */
[C---:B------:R-:W-:Y:S01]  /*70f0*/  IMAD R27, R70.reuse, R27, RZ ;  /* 0x0000001b461b7224 */ /* 0x040fe200078e02ff */
[----:B------:R-:W-:Y:S01]  /*7100*/  I2IP.S8.S32.SAT R100, R17, R16, R100 ;  /* 0x0000001011647239 */ /* 0x000fe20000001464 */
[C---:B------:R-:W-:Y:S01]  /*7110*/  IMAD R24, R70.reuse, R28, RZ ;  /* 0x0000001c46187224 */ /* 0x040fe200078e02ff */
[----:B------:R-:W-:Y:S01]  /*7120*/  SHF.R.S32.HI R74, RZ, 0x18, R74 ;  /* 0x00000018ff4a7819 */ /* 0x000fe2000001144a */
[-C--:B------:R-:W-:Y:S01]  /*7130*/  IMAD R22, R77, R72.reuse, R22 ;  /* 0x000000484d167224 */ /* 0x080fe200078e0216 */
[----:B------:R-:W-:Y:S01]  /*7140*/  SHF.L.U32 R77, R87, 0x8, RZ ;  /* 0x00000008574d7819 */ /* 0x000fe200000006ff */
[----:B------:R-:W-:Y:S02]  /*7150*/  IMAD R25, R70, R29, RZ ;  /* 0x0000001d46197224 */ /* 0x000fe400078e02ff */
        /* <DEDUP_REMOVED lines=33> */
[----:B------:R-:W-:Y:S01]  /*7370*/  PRMT R76, R93, 0x8880, RZ ;  /* 0x000088805d4c7816 */ /* 0x000fe200000000ff */
[C---:B------:R-:W-:Y:S02]  /*7380*/  IMAD R34, R70.reuse, R38, RZ ;  /* 0x0000002646227224 */ /* 0x040fe400078e02ff */
[----:B------:R-:W-:Y:S01]  /*7390*/  IMAD R32, R73, R72, R32 ;  /* 0x0000004849207224 */ /* 0x000fe200078e0220 */
[----:B------:R-:W-:Y:S01]  /*73a0*/  SHF.R.S32.HI R73, RZ, 0x18, R92 ;  /* 0x00000018ff497819 */ /* 0x000fe2000001145c */
[----:B------:R-:W-:Y:S01]  /*73b0*/  IMAD R39, R70, R39, RZ ;  /* 0x0000002746277224 */ /* 0x000fe200078e02ff */
[----:B------:R-:W-:Y:S01]  /*73c0*/  I2IP.S8.S32.SAT R103, R35, R30, RZ ;  /* 0x0000001e23677239 */ /* 0x000fe200000014ff */
[-C--:B------:R-:W-:Y:S02]  /*73d0*/  IMAD R33, R74, R72.reuse, R33 ;  /* 0x000000484a217224 */ /* 0x080fe400078e0221 */
[----:B------:R-:W-:Y:S01]  /*73e0*/  IMAD R34, R75, R72, R34 ;  /* 0x000000484b227224 */ /* 0x000fe200078e0222 */
[----:B------:R-:W-:Y:S01]  /*73f0*/  I2IP.S8.S32.SAT R103, R29, R28, R103 ;  /* 0x0000001c1d677239 */ /* 0x000fe20000001467 */
[C---:B------:R-:W-:Y:S01]  /*7400*/  IMAD.U32 R74, R93.reuse, 0x10000, RZ ;  /* 0x000100005d4a7824 */ /* 0x040fe200078e00ff */
[----:B------:R-:W-:Y:S01]  /*7410*/  SHF.L.U32 R75, R93, 0x8, RZ ;  /* 0x000000085d4b7819 */ /* 0x000fe200000006ff */
[----:B------:R-:W-:Y:S01]  /*7420*/  IMAD R39, R73, R72, R39 ;  /* 0x0000004849277224 */ /* 0x000fe200078e0227 */
[----:B------:R-:W-:Y:S01]  /*7430*/  MOV R73, R76 ;  /* 0x0000004c00497202 */ /* 0x000fe20000000f00 */
[C---:B------:R-:W-:Y:S01]  /*7440*/  IMAD R36, R70.reuse, R40, RZ ;  /* 0x0000002846247224 */ /* 0x040fe200078e02ff */
[----:B------:R-:W-:Y:S01]  /*7450*/  SHF.R.S32.HI R74, RZ, 0x18, R74 ;  /* 0x00000018ff4a7819 */ /* 0x000fe2000001144a */
[C---:B------:R-:W-:Y:S01]  /*7460*/  IMAD R37, R70.reuse, R41, RZ ;  /* 0x0000002946257224 */ /* 0x040fe200078e02ff */
[----:B------:R-:W-:Y:S01]  /*7470*/  SHF.R.S32.HI R75, RZ, 0x18, R75 ;  /* 0x00000018ff4b7819 */ /* 0x000fe2000001144b */
[----:B------:R-:W-:Y:S01]  /*7480*/  IMAD R38, R70, R42, RZ ;  /* 0x0000002a46267224 */ /* 0x000fe200078e02ff */
[----:B------:R1:W-:Y:S01]  /*7490*/  STS.128 [R160+0x8200], R100 ;  /* 0x00820064a0007388 */ /* 0x0003e20000000c00 */
[----:B------:R-:W-:Y:S01]  /*74a0*/  IMAD R36, R73, R72, R36 ;  /* 0x0000004849247224 */ /* 0x000fe200078e0224 */
[----:B------:R-:W-:Y:S01]  /*74b0*/  I2IP.S8.S32.SAT R108, R39, R34, RZ ;  /* 0x00000022276c7239 */ /* 0x000fe200000014ff */
[-C--:B------:R-:W-:Y:S01]  /*74c0*/  IMAD R37, R74, R72.reuse, R37 ;  /* 0x000000484a257224 */ /* 0x080fe200078e0225 */
[----:B------:R-:W-:Y:S01]  /*74d0*/  SHF.R.S32.HI R76, RZ, 0x18, R93 ;  /* 0x00000018ff4c7819 */ /* 0x000fe2000001145d */
[----:B------:R-:W-:Y:S01]  /*74e0*/  IMAD R43, R70, R43, RZ ;  /* 0x0000002b462b7224 */ /* 0x000fe200078e02ff */
[C---:B------:R-:W-:Y:S01]  /*74f0*/  SHF.L.U32 R74, R94.reuse, 0x10, RZ ;  /* 0x000000105e4a7819 */ /* 0x040fe200000006ff */
[----:B------:R-:W-:Y:S01]  /*7500*/  IMAD R38, R75, R72, R38 ;  /* 0x000000484b267224 */ /* 0x000fe200078e0226 */
[----:B------:R-:W-:Y:S01]  /*7510*/  PRMT R73, R94, 0x8880, RZ ;  /* 0x000088805e497816 */ /* 0x000fe200000000ff */
[----:B------:R-:W-:Y:S01]  /*7520*/  IMAD R40, R70, R44, RZ ;  /* 0x0000002c46287224 */ /* 0x000fe200078e02ff */
[----:B------:R-:W-:Y:S01]  /*7530*/  SHF.L.U32 R75, R94, 0x8, RZ ;  /* 0x000000085e4b7819 */ /* 0x000fe200000006ff */
[----:B------:R-:W-:Y:S01]  /*7540*/  IMAD R41, R70, R45, RZ ;  /* 0x0000002d46297224 */ /* 0x000fe200078e02ff */
[----:B------:R-:W-:Y:S01]  /*7550*/  SHF.R.S32.HI R74, RZ, 0x18, R74 ;  /* 0x00000018ff4a7819 */ /* 0x000fe2000001144a */
[----:B------:R-:W-:Y:S01]  /*7560*/  IMAD R43, R76, R72, R43 ;  /* 0x000000484c2b7224 */ /* 0x000fe200078e022b */
[----:B------:R-:W-:Y:S01]  /*7570*/  SHF.R.S32.HI R75, RZ, 0x18, R75 ;  /* 0x00000018ff4b7819 */ /* 0x000fe2000001144b */
[C---:B------:R-:W-:Y:S01]  /*7580*/  IMAD R42, R70.reuse, R46, RZ ;  /* 0x0000002e462a7224 */ /* 0x040fe200078e02ff */
[----:B------:R-:W-:Y:S01]  /*7590*/  I2IP.S8.S32.SAT R108, R33, R32, R108 ;  /* 0x00000020216c7239 */ /* 0x000fe2000000146c */
[----:B------:R-:W-:Y:S01]  /*75a0*/  IMAD R40, R73, R72, R40 ;  /* 0x0000004849287224 */ /* 0x000fe200078e0228 */
[----:B------:R-:W-:Y:S01]  /*75b0*/  SHF.R.S32.HI R76, RZ, 0x18, R94 ;  /* 0x00000018ff4c7819 */ /* 0x000fe2000001145e */
[----:B------:R-:W-:Y:S01]  /*75c0*/  IMAD R47, R70, R47, RZ ;  /* 0x0000002f462f7224 */ /* 0x000fe200078e02ff */
[----:B------:R-:W-:Y:S01]  /*75d0*/  I2IP.S8.S32.SAT R109, R43, R38, RZ ;  /* 0x000000262b6d7239 */ /* 0x000fe200000014ff */
[-C--:B------:R-:W-:Y:S01]  /*75e0*/  IMAD R41, R74, R72.reuse, R41 ;  /* 0x000000484a297224 */ /* 0x080fe200078e0229 */
[----:B------:R-:W-:Y:S01]  /*75f0*/  PRMT R73, R95, 0x8880, RZ ;  /* 0x000088805f497816 */ /* 0x000fe200000000ff */
[-C--:B------:R-:W-:Y:S01]  /*7600*/  IMAD R42, R75, R72.reuse, R42 ;  /* 0x000000484b2a7224 */ /* 0x080fe200078e022a */
[----:B------:R-:W-:Y:S01]  /*7610*/  SHF.L.U32 R74, R95, 0x10, RZ ;  /* 0x000000105f4a7819 */ /* 0x000fe200000006ff */
[----:B------:R-:W-:Y:S01]  /*7620*/  IMAD R47, R76, R72, R47 ;  /* 0x000000484c2f7224 */ /* 0x000fe200078e022f */
[----:B------:R-:W-:Y:S01]  /*7630*/  I2IP.S8.S32.SAT R109, R37, R36, R109 ;  /* 0x00000024256d7239 */ /* 0x000fe2000000146d */
[C---:B------:R-:W-:Y:S01]  /*7640*/  IMAD R44, R70.reuse, R48, RZ ;  /* 0x00000030462c7224 */ /* 0x040fe200078e02ff */
[----:B------:R-:W-:Y:S01]  /*7650*/  SHF.R.S32.HI R74, RZ, 0x18, R74 ;  /* 0x00000018ff4a7819 */ /* 0x000fe2000001144a */
[----:B------:R-:W-:Y:S01]  /*7660*/  IMAD.SHL.U32 R76, R95, 0x100, RZ ;  /* 0x000001005f4c7824 */ /* 0x000fe200078e00ff */
[----:B------:R-:W-:Y:S01]  /*7670*/  I2IP.S8.S32.SAT R110, R47, R42, RZ ;  /* 0x0000002a2f6e7239 */ /* 0x000fe200000014ff */
[----:B------:R-:W-:Y:S01]  /*7680*/  IMAD R45, R70, R49, RZ ;  /* 0x00000031462d7224 */ /* 0x000fe200078e02ff */
[----:B------:R-:W-:Y:S01]  /*7690*/  PRMT R75, R96, 0x8880, RZ ;  /* 0x00008880604b7816 */ /* 0x000fe200000000ff */
[----:B------:R-:W-:Y:S01]  /*76a0*/  IMAD R44, R73, R72, R44 ;  /* 0x00000048492c7224 */ /* 0x000fe200078e022c */
[----:B------:R-:W-:Y:S01]  /*76b0*/  SHF.R.S32.HI R73, RZ, 0x18, R76 ;  /* 0x00000018ff497819 */ /* 0x000fe2000001144c */
[----:B------:R-:W-:Y:S01]  /*76c0*/  IMAD R46, R70, R50, RZ ;  /* 0x00000032462e7224 */ /* 0x000fe200078e02ff */
[----:B------:R-:W-:Y:S01]  /*76d0*/  I2IP.S8.S32.SAT R110, R41, R40, R110 ;  /* 0x00000028296e7239 */ /* 0x000fe2000000146e */
[----:B------:R-:W-:Y:S01]  /*76e0*/  IMAD R45, R74, R72, R45 ;  /* 0x000000484a2d7224 */ /* 0x000fe200078e022d */
[----:B------:R-:W-:Y:S01]  /*76f0*/  SHF.R.S32.HI R74, RZ, 0x18, R95 ;  /* 0x00000018ff4a7819 */ /* 0x000fe2000001145f */
[----:B------:R-:W-:Y:S01]  /*7700*/  IMAD R51, R70, R51, RZ ;  /* 0x0000003346337224 */ /* 0x000fe200078e02ff */
[----:B------:R-:W-:Y:S01]  /*7710*/  SHF.L.U32 R76, R96, 0x8, RZ ;  /* 0x00000008604c7819 */ /* 0x000fe200000006ff */
[----:B------:R-:W-:Y:S02]  /*7720*/  IMAD R48, R70, R52, RZ ;  /* 0x0000003446307224 */ /* 0x000fe400078e02ff */
[-C--:B------:R-:W-:Y:S01]  /*7730*/  IMAD R46, R73, R72.reuse, R46 ;  /* 0x00000048492e7224 */ /* 0x080fe200078e022e */
[----:B------:R-:W-:Y:S01]  /*7740*/  SHF.R.S32.HI R73, RZ, 0x18, R77 ;  /* 0x00000018ff497819 */ /* 0x000fe2000001144d */
[-C--:B------:R-:W-:Y:S01]  /*7750*/  IMAD R51, R74, R72.reuse, R51 ;  /* 0x000000484a337224 */ /* 0x080fe200078e0233 */
[----:B------:R-:W-:Y:S01]  /*7760*/  SHF.R.S32.HI R74, RZ, 0x18, R96 ;  /* 0x00000018ff4a7819 */ /* 0x000fe20000011460 */
[----:B------:R-:W-:Y:S01]  /*7770*/  IMAD R49, R70, R53, RZ ;  /* 0x0000003546317224 */ /* 0x000fe200078e02ff */
[----:B------:R-:W-:Y:S01]  /*7780*/  SHF.L.U32 R77, R98, 0x8, RZ ;  /* 0x00000008624d7819 */ /* 0x000fe200000006ff */
[----:B------:R-:W-:Y:S01]  /*7790*/  IMAD R48, R75, R72, R48 ;  /* 0x000000484b307224 */ /* 0x000fe200078e0230 */
[----:B------:R-:W-:Y:S01]  /*77a0*/  SHF.R.S32.HI R75, RZ, 0x18, R76 ;  /* 0x00000018ff4b7819 */ /* 0x000fe2000001144c */
[C---:B------:R-:W-:Y:S01]  /*77b0*/  IMAD R50, R70.reuse, R54, RZ ;  /* 0x0000003646327224 */ /* 0x040fe200078e02ff */
[----:B------:R-:W-:Y:S01]  /*77c0*/  I2IP.S8.S32.SAT R111, R51, R46, RZ ;  /* 0x0000002e336f7239 */ /* 0x000fe200000014ff */
[C---:B------:R-:W-:Y:S01]  /*77d0*/  IMAD R55, R70.reuse, R55, RZ ;  /* 0x0000003746377224 */ /* 0x040fe200078e02ff */
[----:B------:R-:W-:Y:S01]  /*77e0*/  SHF.L.U32 R76, R97, 0x10, RZ ;  /* 0x00000010614c7819 */ /* 0x000fe200000006ff */
[----:B------:R-:W-:Y:S01]  /*77f0*/  IMAD R49, R73, R72, R49 ;  /* 0x0000004849317224 */ /* 0x000fe200078e0231 */
[----:B------:R-:W-:Y:S01]  /*7800*/  PRMT R73, R97, 0x8880, RZ ;  /* 0x0000888061497816 */ /* 0x000fe200000000ff */
[----:B------:R-:W-:Y:S01]  /*7810*/  IMAD R52, R70, R56, RZ ;  /* 0x0000003846347224 */ /* 0x000fe200078e02ff */
[----:B------:R-:W-:Y:S01]  /*7820*/  I2IP.S8.S32.SAT R111, R45, R44, R111 ;  /* 0x0000002c2d6f7239 */ /* 0x000fe2000000146f */
[-C--:B------:R-:W-:Y:S01]  /*7830*/  IMAD R50, R75, R72.reuse, R50 ;  /* 0x000000484b327224 */ /* 0x080fe200078e0232 */
[----:B------:R-:W-:Y:S01]  /*7840*/  PRMT R75, R98, 0x8880, RZ ;  /* 0x00008880624b7816 */ /* 0x000fe200000000ff */
[-C--:B------:R-:W-:Y:S01]  /*7850*/  IMAD R55, R74, R72.reuse, R55 ;  /* 0x000000484a377224 */ /* 0x080fe200078e0237 */
[----:B------:R-:W-:Y:S01]  /*7860*/  SHF.R.S32.HI R74, RZ, 0x18, R76 ;  /* 0x00000018ff4a7819 */ /* 0x000fe2000001144c */
[----:B------:R-:W-:Y:S01]  /*7870*/  IMAD R52, R73, R72, R52 ;  /* 0x0000004849347224 */ /* 0x000fe200078e0234 */
[----:B------:R-:W-:Y:S01]  /*7880*/  SHF.L.U32 R73, R97, 0x8, RZ ;  /* 0x0000000861497819 */ /* 0x000fe200000006ff */
[C---:B------:R-:W-:Y:S01]  /*7890*/  IMAD R53, R70.reuse, R57, RZ ;  /* 0x0000003946357224 */ /* 0x040fe200078e02ff */
[----:B------:R1:W-:Y:S01]  /*78a0*/  STS.128 [R159+0x8200], R108 ;  /* 0x0082006c9f007388 */ /* 0x0003e20000000c00 */
[----:B------:R-:W-:Y:S01]  /*78b0*/  IMAD R54, R70, R58, RZ ;  /* 0x0000003a46367224 */ /* 0x000fe200078e02ff */
[----:B------:R-:W-:Y:S01]  /*78c0*/  SHF.R.S32.HI R73, RZ, 0x18, R73 ;  /* 0x00000018ff497819 */ /* 0x000fe20000011449 */
[----:B------:R-:W-:Y:S01]  /*78d0*/  IMAD R53, R74, R72, R53 ;  /* 0x000000484a357224 */ /* 0x000fe200078e0235 */
[----:B------:R-:W-:Y:S01]  /*78e0*/  SHF.L.U32 R76, R98, 0x10, RZ ;  /* 0x00000010624c7819 */ /* 0x000fe200000006ff */
[C---:B------:R-:W-:Y:S01]  /*78f0*/  IMAD R59, R70.reuse, R59, RZ ;  /* 0x0000003b463b7224 */ /* 0x040fe200078e02ff */
[----:B------:R-:W-:Y:S01]  /*7900*/  SHF.R.S32.HI R74, RZ, 0x18, R97 ;  /* 0x00000018ff4a7819 */ /* 0x000fe20000011461 */
[C---:B------:R-:W-:Y:S01]  /*7910*/  IMAD R56, R70.reuse, R60, RZ ;  /* 0x0000003c46387224 */ /* 0x040fe200078e02ff */
[----:B------:R-:W-:Y:S01]  /*7920*/  I2IP.S8.S32.SAT R112, R55, R50, RZ ;  /* 0x0000003237707239 */ /* 0x000fe200000014ff */
[----:B------:R-:W-:Y:S01]  /*7930*/  IMAD R54, R73, R72, R54 ;  /* 0x0000004849367224 */ /* 0x000fe200078e0236 */
[----:B------:R-:W-:Y:S01]  /*7940*/  SHF.R.S32.HI R76, RZ, 0x18, R76 ;  /* 0x00000018ff4c7819 */ /* 0x000fe2000001144c */
[----:B------:R-:W-:Y:S01]  /*7950*/  IMAD R57, R70, R61, RZ ;  /* 0x0000003d46397224 */ /* 0x000fe200078e02ff */
[----:B------:R-:W-:Y:S01]  /*7960*/  I2IP.S8.S32.SAT R112, R49, R48, R112 ;  /* 0x0000003031707239 */ /* 0x000fe20000001470 */
[----:B------:R-:W-:Y:S01]  /*7970*/  IMAD R59, R74, R72, R59 ;  /* 0x000000484a3b7224 */ /* 0x000fe200078e023b */
[----:B------:R-:W-:Y:S01]  /*7980*/  SHF.R.S32.HI R77, RZ, 0x18, R77 ;  /* 0x00000018ff4d7819 */ /* 0x000fe2000001144d */
[----:B------:R-:W-:Y:S01]  /*7990*/  IMAD R58, R70, R62, RZ ;  /* 0x0000003e463a7224 */ /* 0x000fe200078e02ff */
[----:B------:R-:W-:Y:S01]  /*79a0*/  SHF.R.S32.HI R73, RZ, 0x18, R98 ;  /* 0x00000018ff497819 */ /* 0x000fe20000011462 */
[----:B------:R-:W-:Y:S01]  /*79b0*/  IMAD R56, R75, R72, R56 ;  /* 0x000000484b387224 */ /* 0x000fe200078e0238 */
[----:B------:R-:W-:Y:S01]  /*79c0*/  I2IP.S8.S32.SAT R113, R59, R54, RZ ;  /* 0x000000363b717239 */ /* 0x000fe200000014ff */
[----:B------:R-:W-:Y:S01]  /*79d0*/  IMAD R57, R76, R72, R57 ;  /* 0x000000484c397224 */ /* 0x000fe200078e0239 */
[C---:B------:R-:W-:Y:S01]  /*79e0*/  PRMT R75, R99.reuse, 0x8880, RZ ;  /* 0x00008880634b7816 */ /* 0x040fe200000000ff */
[----:B------:R-:W-:Y:S01]  /*79f0*/  IMAD.U32 R74, R99, 0x10000, RZ ;  /* 0x00010000634a7824 */ /* 0x000fe200078e00ff */
[----:B------:R-:W-:Y:S01]  /*7a00*/  I2IP.S8.S32.SAT R113, R53, R52, R113 ;  /* 0x0000003435717239 */ /* 0x000fe20000001471 */
[C---:B------:R-:W-:Y:S01]  /*7a10*/  IMAD R63, R70.reuse, R63, RZ ;  /* 0x0000003f463f7224 */ /* 0x040fe200078e02ff */
[----:B------:R-:W-:Y:S01]  /*7a20*/  SHF.R.S32.HI R76, RZ, 0x18, R99 ;  /* 0x00000018ff4c7819 */ /* 0x000fe20000011463 */
[----:B------:R-:W-:Y:S01]  /*7a30*/  IMAD R58, R77, R72, R58 ;  /* 0x000000484d3a7224 */ /* 0x000fe200078e023a */
[----:B------:R-:W-:Y:S01]  /*7a40*/  SHF.L.U32 R77, R99, 0x8, RZ ;  /* 0x00000008634d7819 */ /* 0x000fe200000006ff */
[C---:B------:R-:W-:Y:S01]  /*7a50*/  IMAD R60, R70.reuse, R64, RZ ;  /* 0x00000040463c7224 */ /* 0x040fe200078e02ff */
[----:B------:R-:W-:Y:S01]  /*7a60*/  SHF.R.S32.HI R74, RZ, 0x18, R74 ;  /* 0x00000018ff4a7819 */ /* 0x000fe2000001144a */
[C---:B------:R-:W-:Y:S01]  /*7a70*/  IMAD R61, R70.reuse, R65, RZ ;  /* 0x00000041463d7224 */ /* 0x040fe200078e02ff */
[----:B------:R-:W-:Y:S01]  /*7a80*/  SHF.R.S32.HI R77, RZ, 0x18, R77 ;  /* 0x00000018ff4d7819 */ /* 0x000fe2000001144d */
[-C--:B------:R-:W-:Y:S02]  /*7a90*/  IMAD R63, R73, R72.reuse, R63 ;  /* 0x00000048493f7224 */ /* 0x080fe400078e023f */
[----:B------:R-:W-:Y:S02]  /*7aa0*/  IMAD R60, R75, R72, R60 ;  /* 0x000000484b3c7224 */ /* 0x000fe400078e023c */
[----:B------:R-:W-:Y:S01]  /*7ab0*/  IMAD R62, R70, R66, RZ ;  /* 0x00000042463e7224 */ /* 0x000fe200078e02ff */
[----:B------:R-:W-:Y:S01]  /*7ac0*/  I2IP.S8.S32.SAT R114, R63, R58, RZ ;  /* 0x0000003a3f727239 */ /* 0x000fe200000014ff */
[----:B------:R-:W-:Y:S02]  /*7ad0*/  IMAD R61, R74, R72, R61 ;  /* 0x000000484a3d7224 */ /* 0x000fe400078e023d */
[----:B------:R-:W-:Y:S01]  /*7ae0*/  IMAD R67, R70, R67, RZ ;  /* 0x0000004346437224 */ /* 0x000fe200078e02ff */
[----:B------:R-:W-:Y:S01]  /*7af0*/  I2IP.S8.S32.SAT R114, R57, R56, R114 ;  /* 0x0000003839727239 */ /* 0x000fe20000001472 */
[-C--:B------:R-:W-:Y:S02]  /*7b00*/  IMAD R62, R77, R72.reuse, R62 ;  /* 0x000000484d3e7224 */ /* 0x080fe400078e023e */
[----:B------:R-:W-:Y:S05]  /*7b10*/  IMAD R67, R76, R72, R67 ;  /* 0x000000484c437224 */ /* 0x000fea00078e0243 */
[----:B------:R-:W-:Y:S04]  /*7b20*/  I2IP.S8.S32.SAT R115, R67, R62, RZ ;  /* 0x0000003e43737239 */ /* 0x000fe800000014ff */
[----:B------:R-:W-:Y:S05]  /*7b30*/  I2IP.S8.S32.SAT R115, R61, R60, R115 ;  /* 0x0000003c3d737239 */ /* 0x000fea0000001473 */
[----:B------:R1:W-:Y:S01]  /*7b40*/  STS.128 [R158+0x8200], R112 ;  /* 0x008200709e007388 */ /* 0x0003e20000000c00 */
[----:B------:R-:W-:Y:S01]  /*7b50*/  @!PT LDS RZ, [RZ] ;  /* 0x00000000fffff984 */ /* 0x000fe20000000800 */
[----:B------:R-:W-:Y:S01]  /*7b60*/  @!PT LDS RZ, [RZ] ;  /* 0x00000000fffff984 */ /* 0x000fe20000000800 */
[----:B------:R-:W-:Y:S01]  /*7b70*/  @!PT LDS RZ, [RZ] ;  /* 0x00000000fffff984 */ /* 0x000fe20000000800 */
[----:B------:R-:W-:Y:S01]  /*7b80*/  @!PT LDS RZ, [RZ] ;  /* 0x00000000fffff984 */ /* 0x000fe20000000800 */
[----:B------:R2:W-:Y:S07]  /*7b90*/  MEMBAR.ALL.CTA ;  /* 0x0000000000007992 */ /* 0x0005ee0000008000 */
[----:B--2---:R-:W2:Y:S02]  /*7ba0*/  FENCE.VIEW.ASYNC.S ;  /* 0x00000000000073c6 */ /* 0x004ea40000000000 */
[----:B--2---:R-:W-:Y:S06]  /*7bb0*/  BAR.SYNC.DEFER_BLOCKING 0x1, 0x80 ;  /* 0x0042000000007b1d */ /* 0x004fec0000010000 */
[----:B------:R-:W-:Y:S05]  /*7bc0*/  @P0 BRA `(.L_x_116) ;  /* 0x0000000000280947 */ /* 0x000fea0003800000 */
[----:B------:R-:W-:Y:S01]  /*7bd0*/  UIADD3 UR4, UPT, UPT, UR44, 0x8200, URZ ;  /* 0x000082002c047890 */ /* 0x000fe2000fffe0ff */
[----:B------:R-:W-:Y:S05]  /*7be0*/  UMOV UR51, UR36 ;  /* 0x0000002400337c82 */ /* 0x000fea0008000000 */
[----:B------:R-:W-:Y:S01]  /*7bf0*/  MOV R156, UR4 ;  /* 0x00000004009c7c02 */ /* 0x000fe20008000f00 */
[----:B------:R-:W-:Y:S03]  /*7c00*/  UIADD3 UR4, UP0, UPT, UR62, 0x680, URZ ;  /* 0x000006803e047890 */ /* 0x000fe6000ff1e0ff */
[----:B------:R-:W-:Y:S01]  /*7c10*/  R2UR UR48, R156 ;  /* 0x000000009c3072ca */ /* 0x000fe200000e0000 */
[----:B------:R-:W-:Y:S11]  /*7c20*/  UIADD3.X UR5, UPT, UPT, URZ, UR63, URZ, UP0, !UPT ;  /* 0x0000003fff057290 */ /* 0x000ff600087fe4ff */
[----:B------:R-:W-:Y:S01]  /*7c30*/  @!UPT UIADD3 URZ, UPT, UPT, URZ, URZ, URZ ;  /* 0x000000fffffff290 */ /* 0x000fe2000fffe0ff */
[----:B------:R2:W-:Y:S01]  /*7c40*/  UTMASTG.3D [UR48], [UR4] ;  /* 0x00000030040073b5 */ /* 0x0005e20008010000 */
[----:B------:R0:W-:Y:S01]  /*7c50*/  UTMACMDFLUSH ;  /* 0x00000000000079b7 */ /* 0x0001e20000000000 */
[----:B--2---:R-:W-:Y:S04]  /*7c60*/  DEPBAR.LE SB0, 0x1 ;  /* 0x000080400000791a */ /* 0x004fe80000000000 */
.L_x_116:
[----:B------:R-:W-:Y:S05]  /*7c70*/  BSYNC.RECONVERGENT B0 ;  /* 0x0000000000007941 */ /* 0x000fea0003800200 */
.L_x_115:
[----:B------:R-:W-:Y:S06]  /*7c80*/  BAR.SYNC.DEFER_BLOCKING 0x1, 0x80 ;  /* 0x0042000000007b1d */ /* 0x000fec0000010000 */
[----:B------:R-:W2:Y:S01]  /*7c90*/  @P6 SYNCS.PHASECHK.TRANS64.TRYWAIT P0, [R107+URZ+0x50], R116 ;  /* 0x000050746b0065a7 */ /* 0x000ea200080011ff */
[----:B------:R-:W-:Y:S01]  /*7ca0*/  BSSY B1, `(.L_x_117) ;  /* 0x0000023000017945 */ /* 0x000fe20003800000 */
[----:B--2---:R-:W-:Y:S03]  /*7cb0*/  @P6 SEL R78, RZ, 0x1, !P0 ;  /* 0x00000001ff4e6807 */ /* 0x004fe60004000000 */
[----:B------:R-:W-:Y:S05]  /*7cc0*/  @!P6 BRA `(.L_x_118) ;  /* 0x000000000080e947 */ /* 0x000fea0003800000 */
[----:B------:R-:W-:Y:S01]  /*7cd0*/  ISETP.NE.AND P1, PT, R79, RZ, PT ;  /* 0x000000ff4f00720c */ /* 0x000fe20003f25270 */
[----:B------:R-:W-:Y:S01]  /*7ce0*/  BSSY B0, `(.L_x_119) ;  /* 0x000000a000007945 */ /* 0x000fe20003800000 */
[----:B------:R-:W-:Y:S11]  /*7cf0*/  ISETP.NE.AND P0, PT, R78, RZ, PT ;  /* 0x000000ff4e00720c */ /* 0x000ff60003f05270 */
[----:B------:R-:W-:Y:S04]  /*7d00*/  @P1 IMAD R5, R150, 0x2000, R105 ;  /* 0x0000200096051824 */ /* 0x000fe800078e0269 */
[--C-:B------:R-:W-:Y:S01]  /*7d10*/  @P1 IMAD.IADD R4, R155, 0x1, R5.reuse ;  /* 0x000000019b041824 */ /* 0x100fe200078e0205 */
[----:B------:R-:W-:Y:S01]  /*7d20*/  @P1 IADD3 R3, PT, PT, R154, R5, RZ ;  /* 0x000000059a031210 */ /* 0x000fe20007ffe0ff */
[----:B------:R-:W-:Y:S01]  /*7d30*/  @P1 IMAD.IADD R2, R104, 0x1, R5 ;  /* 0x0000000168021824 */ /* 0x000fe200078e0205 */
[----:B------:R-:W-:Y:S06]  /*7d40*/  @P0 BRA `(.L_x_120) ;  /* 0x00000000000c0947 */ /* 0x000fec0003800000 */
[----:B------:R-:W-:Y:S04]  /*7d50*/  SHF.L.U32 R0, R149, 0x1f, RZ ;  /* 0x0000001f95007819 */ /* 0x000fe800000006ff */
[----:B------:R-:W2:Y:S02]  /*7d60*/  SYNCS.PHASECHK.TRANS64.TRYWAIT P0, [R107+URZ+0x50], R0 ;  /* 0x000050006b0075a7 */ /* 0x000ea400080011ff */
[----:B--2---:R-:W-:Y:S05]  /*7d70*/  @!P0 BRA `(.L_x_121) ;  /* 0x0000004c006c8947 */ /* 0x004fea0003800000 */
.L_x_120:
[----:B------:R-:W-:Y:S05]  /*7d80*/  BSYNC B0 ;  /* 0x0000000000007941 */ /* 0x000fea0003800000 */
.L_x_119:
[----:B------:R-:W-:Y:S01]  /*7d90*/  ISETP.NE.AND P0, PT, R79, RZ, PT ;  /* 0x000000ff4f00720c */ /* 0x000fe20003f05270 */
[----:B--2---:R-:W-:Y:S02]  /*7da0*/  VIADD R107, R107, 0x70 ;  /* 0x000000706b6b7836 */ /* 0x004fe40000000000 */
[----:B------:R-:W-:Y:S02]  /*7db0*/  IMAD.U32 R0, RZ, RZ, UR45 ;  /* 0x0000002dff007e24 */ /* 0x000fe4000f8e00ff */
[----:B------:R-:W-:Y:S03]  /*7dc0*/  VIADD R150, R150, 0x1 ;  /* 0x0000000196967836 */ /* 0x000fe60000000000 */
[----:B------:R-:W-:Y:S05]  /*7dd0*/  PRMT R0, R0, 0x654, R107 ;  /* 0x0000065400007816 */ /* 0x000fea000000006b */
[----:B------:R2:W3:Y:S04]  /*7de0*/  @P0 LDS.128 R80, [R5+0x200] ;  /* 0x0002000005500984 */ /* 0x0004e80000000c00 */
[----:B------:R2:W4:Y:S04]  /*7df0*/  @P0 LDS.128 R84, [R4+0x200] ;  /* 0x0002000004540984 */ /* 0x0005280000000c00 */
        /* <DEDUP_REMOVED lines=12> */
[----:B--234-:R-:W-:Y:S02]  /*7ec0*/  LOP3.LUT R149, R149, R0, RZ, 0x3c, !PT ;  /* 0x0000000095957212 */ /* 0x01cfe400078e3cff */
.L_x_118:
[----:B------:R-:W-:Y:S05]  /*7ed0*/  BSYNC B1 ;  /* 0x0000000000017941 */ /* 0x000fea0003800000 */
.L_x_117:
[----:B------:R-:W-:Y:S05]  /*7ee0*/  VIADD R0, R71, 0x40 ;  /* 0x0000004047007836 */ /* 0x000fea0000000000 */
[----:B------:R-:W-:Y:S04]  /*7ef0*/  SHF.R.U32.HI R0, RZ, 0x15, R0 ;  /* 0x00000015ff007819 */ /* 0x000fe80000011600 */
[----:B------:R-:W-:Y:S11]  /*7f00*/  LOP3.LUT P0, RZ, R0, 0x3, R145, 0x48, !PT ;  /* 0x0000000300ff7812 */ /* 0x000ff60007804891 */
[----:B------:R-:W-:Y:S02]  /*7f10*/  @!UPT UIADD3 URZ, UPT, UPT, URZ, URZ, URZ ;  /* 0x000000fffffff290 */ /* 0x000fe4000fffe0ff */
        /* <DEDUP_REMOVED lines=8> */
[----:B------:R-:W5:Y:S01]  /*7fa0*/  LDCU.64 UR4, c[0x4][0x18] ;  /* 0x01000300ff0477ac */ /* 0x000f620008000a00 */
[----:B--2---:R-:W-:Y:S01]  /*7fb0*/  MOV R5, UR9 ;  /* 0x0000000900057c02 */ /* 0x004fe20008000f00 */
[----:B------:R-:W-:Y:S01]  /*7fc0*/  IMAD.U32 R4, RZ, RZ, UR8 ;  /* 0x00000008ff047e24 */ /* 0x000fe2000f8e00ff */
[----:B---3--:R-:W-:Y:S01]  /*7fd0*/  MOV R7, UR7 ;  /* 0x0000000700077c02 */ /* 0x008fe20008000f00 */
[----:B------:R-:W-:Y:S01]  /*7fe0*/  IMAD.U32 R6, RZ, RZ, UR6 ;  /* 0x00000006ff067e24 */ /* 0x000fe2000f8e00ff */
[----:B-----5:R-:W-:Y:S01]  /*7ff0*/  MOV R11, UR5 ;  /* 0x00000005000b7c02 */ /* 0x020fe20008000f00 */
[----:B------:R-:W-:Y:S02]  /*8000*/  IMAD.U32 R10, RZ, RZ, UR4 ;  /* 0x00000004ff0a7e24 */ /* 0x000fe4000f8e00ff */
[----:B------:R-:W-:Y:S07]  /*8010*/  LEPC R20, `(.L_x_122) ;  /* 0x000000001014794e */ /* 0x000fee0000000000 */
[----:B-1--4-:R-:W-:Y:S05]  /*8020*/  CALL.ABS.NOINC R2 ;  /* 0x0000000002007343 */ /* 0x012fea0003c00000 */
.L_x_122:
[----:B------:R-:W-:Y:S05]  /*8030*/  WARPSYNC.ALL ;  /* 0x0000000000007948 */ /* 0x000fea0003800000 */
[----:B------:R-:W-:Y:S01]  /*8040*/  R2UR UR4, R71 ;  /* 0x00000000470472ca */ /* 0x000fe200000e0000 */
[----:B------:R-:W-:Y:S01]  /*8050*/  BSSY.RECONVERGENT B0, `(.L_x_123) ;  /* 0x000011c000007945 */ /* 0x000fe20003800200 */
[C---:B------:R-:W-:Y:S02]  /*8060*/  PRMT R73, R80.reuse, 0x8880, RZ ;  /* 0x0000888050497816 */ /* 0x040fe400000000ff */
[C---:B------:R-:W-:Y:S02]  /*8070*/  SHF.L.U32 R75, R80.reuse, 0x10, RZ ;  /* 0x00000010504b7819 */ /* 0x040fe400000006ff */
[----:B------:R-:W-:Y:S02]  /*8080*/  SHF.L.U32 R77, R81, 0x8, RZ ;  /* 0x00000008514d7819 */ /* 0x000fe400000006ff */
[----:B------:R-:W-:Y:S02]  /*8090*/  SHF.R.S32.HI R75, RZ, 0x18, R75 ;  /* 0x00000018ff4b7819 */ /* 0x000fe4000001144b */
[----:B------:R-:W-:Y:S02]  /*80a0*/  SHF.R.S32.HI R77, RZ, 0x18, R77 ;  /* 0x00000018ff4d7819 */ /* 0x000fe4000001144d */
[----:B------:R-:W-:Y:S01]  /*80b0*/  SHF.R.S32.HI R76, RZ, 0x18, R81 ;  /* 0x00000018ff4c7819 */ /* 0x000fe20000011451 */
[----:B------:R-:W2:Y:S01]  /*80c0*/  LDTM.x64 R4, tmem[UR4+0x40] ;  /* 0x00004004000479ee */ /* 0x000ea20008340000 */
[----:B------:R-:W-:Y:S02]  /*80d0*/  SHF.L.U32 R74, R80, 0x8, RZ ;  /* 0x00000008504a7819 */ /* 0x000fe400000006ff */
[----:B------:R-:W-:Y:S02]  /*80e0*/  ISETP.NE.AND P0, PT, R157, RZ, PT ;  /* 0x000000ff9d00720c */ /* 0x000fe40003f05270 */
[----:B------:R-:W-:Y:S02]  /*80f0*/  SHF.R.S32.HI R74, RZ, 0x18, R74 ;  /* 0x00000018ff4a7819 */ /* 0x000fe4000001144a */
[----:B------:R-:W-:Y:S01]  /*8100*/  ISETP.NE.AND P6, PT, R106, RZ, PT ;  /* 0x000000ff6a00720c */ /* 0x000fe20003fc5270 */
[C---:B--2---:R-:W-:Y:S02]  /*8110*/  IMAD R0, R70.reuse, R4, RZ ;  /* 0x0000000446007224 */ /* 0x044fe400078e02ff */
[C---:B------:R-:W-:Y:S02]  /*8120*/  IMAD R2, R70.reuse, R5, RZ ;  /* 0x0000000546027224 */ /* 0x040fe400078e02ff */
[----:B------:R-:W-:Y:S02]  /*8130*/  IMAD R3, R70, R6, RZ ;  /* 0x0000000646037224 */ /* 0x000fe400078e02ff */
        /* <DEDUP_REMOVED lines=10> */
[----:B------:R-:W-:Y:S01]  /*81e0*/  IMAD R7, R73, R72, R7 ;  /* 0x0000004849077224 */ /* 0x000fe200078e0207 */
[----:B------:R-:W-:Y:S01]  /*81f0*/  PRMT R73, R82, 0x8880, RZ ;  /* 0x0000888052497816 */ /* 0x000fe200000000ff */
[----:B------:R-:W-:Y:S02]  /*8200*/  IMAD R6, R70, R10, RZ ;  /* 0x0000000a46067224 */ /* 0x000fe400078e02ff */
[-C--:B------:R-:W-:Y:S01]  /*8210*/  IMAD R4, R75, R72.reuse, R4 ;  /* 0x000000484b047224 */ /* 0x080fe200078e0204 */
[----:B------:R-:W-:Y:S01]  /*8220*/  SHF.L.U32 R75, R82, 0x8, RZ ;  /* 0x00000008524b7819 */ /* 0x000fe200000006ff */
[-C--:B------:R-:W-:Y:S01]  /*8230*/  IMAD R5, R74, R72.reuse, R5 ;  /* 0x000000484a057224 */ /* 0x080fe200078e0205 */
[----:B------:R-:W-:Y:S01]  /*8240*/  SHF.L.U32 R74, R82, 0x10, RZ ;  /* 0x00000010524a7819 */ /* 0x000fe200000006ff */
[----:B------:R-:W-:Y:S01]  /*8250*/  IMAD R6, R77, R72, R6 ;  /* 0x000000484d067224 */ /* 0x000fe200078e0206 */
[----:B------:R-:W-:Y:S01]  /*8260*/  I2IP.S8.S32.SAT R77, R7, R3, RZ ;  /* 0x00000003074d7239 */ /* 0x000fe200000014ff */
[C---:B------:R-:W-:Y:S01]  /*8270*/  IMAD R11, R70.reuse, R11, RZ ;  /* 0x0000000b460b7224 */ /* 0x040fe200078e02ff */
[----:B------:R-:W-:Y:S01]  /*8280*/  MOV R3, R73 ;  /* 0x0000004900037202 */ /* 0x000fe20000000f00 */
[----:B------:R-:W-:Y:S01]  /*8290*/  IMAD R8, R70, R12, RZ ;  /* 0x0000000c46087224 */ /* 0x000fe200078e02ff */
[----:B-1----:R-:W-:Y:S01]  /*82a0*/  I2IP.S8.S32.SAT R88, R2, R0, R77 ;  /* 0x0000000002587239 */ /* 0x002fe2000000144d */
[----:B------:R-:W-:Y:S01]  /*82b0*/  IMAD R9, R70, R13, RZ ;  /* 0x0000000d46097224 */ /* 0x000fe200078e02ff */
[----:B------:R-:W-:Y:S01]  /*82c0*/  SHF.R.S32.HI R73, RZ, 0x18, R74 ;  /* 0x00000018ff497819 */ /* 0x000fe2000001144a */
[----:B------:R-:W-:Y:S01]  /*82d0*/  IMAD R11, R76, R72, R11 ;  /* 0x000000484c0b7224 */ /* 0x000fe200078e020b */
[----:B------:R-:W-:Y:S01]  /*82e0*/  SHF.R.S32.HI R75, RZ, 0x18, R75 ;  /* 0x00000018ff4b7819 */ /* 0x000fe2000001144b */
[C---:B------:R-:W-:Y:S01]  /*82f0*/  IMAD R10, R70.reuse, R14, RZ ;  /* 0x0000000e460a7224 */ /* 0x040fe200078e02ff */
[----:B------:R-:W-:Y:S01]  /*8300*/  SHF.L.U32 R2, R83, 0x10, RZ ;  /* 0x0000001053027819 */ /* 0x000fe200000006ff */
[----:B------:R-:W-:Y:S01]  /*8310*/  IMAD R8, R3, R72, R8 ;  /* 0x0000004803087224 */ /* 0x000fe200078e0208 */
[----:B------:R-:W-:Y:S01]  /*8320*/  I2IP.S8.S32.SAT R89, R11, R6, RZ ;  /* 0x000000060b597239 */ /* 0x000fe200000014ff */
[C---:B------:R-:W-:Y:S01]  /*8330*/  IMAD R15, R70.reuse, R15, RZ ;  /* 0x0000000f460f7224 */ /* 0x040fe200078e02ff */
[----:B------:R-:W-:Y:S01]  /*8340*/  PRMT R3, R83, 0x8880, RZ ;  /* 0x0000888053037816 */ /* 0x000fe200000000ff */
[----:B------:R-:W-:Y:S01]  /*8350*/  IMAD R9, R73, R72, R9 ;  /* 0x0000004849097224 */ /* 0x000fe200078e0209 */
[----:B------:R-:W-:Y:S01]  /*8360*/  I2IP.S8.S32.SAT R89, R5, R4, R89 ;  /* 0x0000000405597239 */ /* 0x000fe20000001459 */
[C---:B------:R-:W-:Y:S01]  /*8370*/  IMAD R12, R70.reuse, R16, RZ ;  /* 0x00000010460c7224 */ /* 0x040fe200078e02ff */
[----:B------:R-:W-:Y:S01]  /*8380*/  SHF.R.S32.HI R2, RZ, 0x18, R2 ;  /* 0x00000018ff027819 */ /* 0x000fe20000011402 */
[----:B------:R-:W-:Y:S01]  /*8390*/  IMAD R10, R75, R72, R10 ;  /* 0x000000484b0a7224 */ /* 0x000fe200078e020a */
[----:B------:R-:W-:Y:S01]  /*83a0*/  SHF.R.S32.HI R0, RZ, 0x18, R82 ;  /* 0x00000018ff007819 */ /* 0x000fe20000011452 */
[C---:B------:R-:W-:Y:S01]  /*83b0*/  IMAD R13, R70.reuse, R17, RZ ;  /* 0x00000011460d7224 */ /* 0x040fe200078e02ff */
[----:B------:R-:W-:Y:S01]  /*83c0*/  SHF.R.S32.HI R74, RZ, 0x18, R83 ;  /* 0x00000018ff4a7819 */ /* 0x000fe20000011453 */
[----:B------:R-:W-:Y:S01]  /*83d0*/  IMAD R14, R70, R18, RZ ;  /* 0x00000012460e7224 */ /* 0x000fe200078e02ff */
[----:B------:R-:W-:Y:S01]  /*83e0*/  SHF.L.U32 R73, R83, 0x8, RZ ;  /* 0x0000000853497819 */ /* 0x000fe200000006ff */
[-C--:B------:R-:W-:Y:S01]  /*83f0*/  IMAD R15, R0, R72.reuse, R15 ;  /* 0x00000048000f7224 */ /* 0x080fe200078e020f */
[C---:B------:R-:W-:Y:S01]  /*8400*/  SHF.L.U32 R0, R84.reuse, 0x10, RZ ;  /* 0x0000001054007819 */ /* 0x040fe200000006ff */
[-C--:B------:R-:W-:Y:S01]  /*8410*/  IMAD R12, R3, R72.reuse, R12 ;  /* 0x00000048030c7224 */ /* 0x080fe200078e020c */
[----:B------:R-:W-:Y:S01]  /*8420*/  PRMT R3, R84, 0x8880, RZ ;  /* 0x0000888054037816 */ /* 0x000fe200000000ff */
[----:B------:R-:W-:Y:S01]  /*8430*/  IMAD R13, R2, R72, R13 ;  /* 0x00000048020d7224 */ /* 0x000fe200078e020d */
[----:B------:R-:W-:Y:S01]  /*8440*/  SHF.R.S32.HI R73, RZ, 0x18, R73 ;  /* 0x00000018ff497819 */ /* 0x000fe20000011449 */
[----:B------:R-:W-:Y:S01]  /*8450*/  IMAD R19, R70, R19, RZ ;  /* 0x0000001346137224 */ /* 0x000fe200078e02ff */
[----:B------:R-:W-:Y:S01]  /*8460*/  I2IP.S8.S32.SAT R90, R15, R10, RZ ;  /* 0x0000000a0f5a7239 */ /* 0x000fe200000014ff */
[----:B------:R-:W-:Y:S01]  /*8470*/  IMAD.SHL.U32 R2, R84, 0x100, RZ ;  /* 0x0000010054027824 */ /* 0x000fe200078e00ff */
[----:B------:R-:W-:Y:S01]  /*8480*/  SHF.R.S32.HI R0, RZ, 0x18, R0 ;  /* 0x00000018ff007819 */ /* 0x000fe20000011400 */
[C---:B------:R-:W-:Y:S01]  /*8490*/  IMAD R16, R70.reuse, R20, RZ ;  /* 0x0000001446107224 */ /* 0x040fe200078e02ff */
[----:B------:R-:W-:Y:S01]  /*84a0*/  I2IP.S8.S32.SAT R90, R9, R8, R90 ;  /* 0x00000008095a7239 */ /* 0x000fe2000000145a */
[-C--:B------:R-:W-:Y:S01]  /*84b0*/  IMAD R14, R73, R72.reuse, R14 ;  /* 0x00000048490e7224 */ /* 0x080fe200078e020e */
[----:B------:R-:W-:Y:S01]  /*84c0*/  SHF.R.S32.HI R73, RZ, 0x18, R2 ;  /* 0x00000018ff497819 */ /* 0x000fe20000011402 */
[----:B------:R-:W-:Y:S01]  /*84d0*/  IMAD R17, R70, R21, RZ ;  /* 0x0000001546117224 */ /* 0x000fe200078e02ff */
[----:B------:R-:W-:Y:S01]  /*84e0*/  SHF.L.U32 R2, R85, 0x8, RZ ;  /* 0x0000000855027819 */ /* 0x000fe200000006ff */
[----:B------:R-:W-:Y:S01]  /*84f0*/  IMAD R19, R74, R72, R19 ;  /* 0x000000484a137224 */ /* 0x000fe200078e0213 */
[----:B------:R-:W-:Y:S01]  /*8500*/  SHF.R.S32.HI R74, RZ, 0x18, R94 ;  /* 0x00000018ff4a7819 */ /* 0x000fe2000001145e */
[----:B------:R-:W-:Y:S01]  /*8510*/  IMAD R18, R70, R22, RZ ;  /* 0x0000001646127224 */ /* 0x000fe200078e02ff */
[----:B------:R-:W-:Y:S01]  /*8520*/  SHF.L.U32 R75, R98, 0x8, RZ ;  /* 0x00000008624b7819 */ /* 0x000fe200000006ff */
[----:B------:R-:W-:Y:S01]  /*8530*/  IMAD R16, R3, R72, R16 ;  /* 0x0000004803107224 */ /* 0x000fe200078e0210 */
[----:B------:R-:W-:Y:S01]  /*8540*/  I2IP.S8.S32.SAT R91, R19, R14, RZ ;  /* 0x0000000e135b7239 */ /* 0x000fe200000014ff */
[----:B------:R-:W-:Y:S01]  /*8550*/  IMAD R17, R0, R72, R17 ;  /* 0x0000004800117224 */ /* 0x000fe200078e0211 */
[----:B------:R-:W-:Y:S01]  /*8560*/  SHF.R.S32.HI R0, RZ, 0x18, R84 ;  /* 0x00000018ff007819 */ /* 0x000fe20000011454 */
[C---:B------:R-:W-:Y:S01]  /*8570*/  IMAD R23, R70.reuse, R23, RZ ;  /* 0x0000001746177224 */ /* 0x040fe200078e02ff */
[----:B------:R-:W-:Y:S01]  /*8580*/  I2IP.S8.S32.SAT R91, R13, R12, R91 ;  /* 0x0000000c0d5b7239 */ /* 0x000fe2000000145b */
[----:B------:R-:W-:Y:S01]  /*8590*/  IMAD R18, R73, R72, R18 ;  /* 0x0000004849127224 */ /* 0x000fe200078e0212 */
[C---:B------:R-:W-:Y:S01]  /*85a0*/  SHF.L.U32 R73, R85.reuse, 0x10, RZ ;  /* 0x0000001055497819 */ /* 0x040fe200000006ff */
[----:B------:R-:W-:Y:S01]  /*85b0*/  IMAD R20, R70, R24, RZ ;  /* 0x0000001846147224 */ /* 0x000fe200078e02ff */
[----:B------:R-:W-:Y:S01]  /*85c0*/  PRMT R3, R85, 0x8880, RZ ;  /* 0x0000888055037816 */ /* 0x000fe200000000ff */
[----:B------:R-:W-:Y:S01]  /*85d0*/  IMAD R23, R0, R72, R23 ;  /* 0x0000004800177224 */ /* 0x000fe200078e0217 */
[----:B------:R-:W-:Y:S01]  /*85e0*/  SHF.R.S32.HI R0, RZ, 0x18, R73 ;  /* 0x00000018ff007819 */ /* 0x000fe20000011449 */
[C---:B------:R-:W-:Y:S01]  /*85f0*/  IMAD R21, R70.reuse, R25, RZ ;  /* 0x0000001946157224 */ /* 0x040fe200078e02ff */
[----:B------:R-:W-:Y:S01]  /*8600*/  SHF.R.S32.HI R73, RZ, 0x18, R2 ;  /* 0x00000018ff497819 */ /* 0x000fe20000011402 */
[C---:B------:R-:W-:Y:S01]  /*8610*/  IMAD R22, R70.reuse, R26, RZ ;  /* 0x0000001a46167224 */ /* 0x040fe200078e02ff */
[----:B------:R1:W-:Y:S01]  /*8620*/  STS.128 [R135+UR44+0xa200], R88 ;  /* 0x00a2005887007988 */ /* 0x0003e20008000c2c */
[----:B------:R-:W-:Y:S01]  /*8630*/  IMAD R20, R3, R72, R20 ;  /* 0x0000004803147224 */ /* 0x000fe200078e0214 */
[----:B------:R-:W-:Y:S01]  /*8640*/  SHF.R.S32.HI R2, RZ, 0x18, R85 ;  /* 0x00000018ff027819 */ /* 0x000fe20000011455 */
[----:B------:R-:W-:Y:S01]  /*8650*/  IMAD R27, R70, R27, RZ ;  /* 0x0000001b461b7224 */ /* 0x000fe200078e02ff */
[----:B------:R-:W-:Y:S01]  /*8660*/  I2IP.S8.S32.SAT R100, R23, R18, RZ ;  /* 0x0000001217647239 */ /* 0x000fe200000014ff */
[-C--:B------:R-:W-:Y:S01]  /*8670*/  IMAD R21, R0, R72.reuse, R21 ;  /* 0x0000004800157224 */ /* 0x080fe200078e0215 */
[C---:B------:R-:W-:Y:S01]  /*8680*/  PRMT R3, R86.reuse, 0x8880, RZ ;  /* 0x0000888056037816 */ /* 0x040fe200000000ff */
[-C--:B------:R-:W-:Y:S01]  /*8690*/  IMAD R22, R73, R72.reuse, R22 ;  /* 0x0000004849167224 */ /* 0x080fe200078e0216 */
[----:B------:R-:W-:Y:S01]  /*86a0*/  SHF.L.U32 R0, R86, 0x10, RZ ;  /* 0x0000001056007819 */ /* 0x000fe200000006ff */
[----:B------:R-:W-:Y:S01]  /*86b0*/  IMAD R27, R2, R72, R27 ;  /* 0x00000048021b7224 */ /* 0x000fe200078e021b */
[----:B------:R-:W-:Y:S01]  /*86c0*/  SHF.L.U32 R2, R86, 0x8, RZ ;  /* 0x0000000856027819 */ /* 0x000fe200000006ff */
[C---:B------:R-:W-:Y:S01]  /*86d0*/  IMAD R24, R70.reuse, R28, RZ ;  /* 0x0000001c46187224 */ /* 0x040fe200078e02ff */
[----:B------:R-:W-:Y:S01]  /*86e0*/  SHF.R.S32.HI R0, RZ, 0x18, R0 ;  /* 0x00000018ff007819 */ /* 0x000fe20000011400 */
[C---:B------:R-:W-:Y:S01]  /*86f0*/  IMAD R25, R70.reuse, R29, RZ ;  /* 0x0000001d46197224 */ /* 0x040fe200078e02ff */
        /* <DEDUP_REMOVED lines=10> */
[C---:B------:R-:W-:Y:S01]  /*87a0*/  SHF.L.U32 R0, R87.reuse, 0x10, RZ ;  /* 0x0000001057007819 */ /* 0x040fe200000006ff */
        /* <DEDUP_REMOVED lines=13> */
[C---:B------:R-:W-:Y:S01]  /*8880*/  PRMT R3, R92.reuse, 0x8880, RZ ;  /* 0x000088805c037816 */ /* 0x040fe200000000ff */
[----:B------:R-:W-:Y:S01]  /*8890*/  IMAD R30, R73, R72, R30 ;  /* 0x00000048491e7224 */ /* 0x000fe200078e021e */
[----:B------:R-:W-:Y:S01]  /*88a0*/  I2IP.S8.S32.SAT R102, R25, R24, R102 ;  /* 0x0000001819667239 */ /* 0x000fe20000001466 */
[----:B------:R-:W-:Y:S01]  /*88b0*/  IMAD.U32 R0, R92, 0x10000, RZ ;  /* 0x000100005c007824 */ /* 0x000fe200078e00ff */
[----:B------:R-:W-:Y:S01]  /*88c0*/  SHF.R.S32.HI R75, RZ, 0x18, R75 ;  /* 0x00000018ff4b7819 */ /* 0x000fe2000001144b */
[----:B------:R-:W-:Y:S01]  /*88d0*/  IMAD R35, R2, R72, R35 ;  /* 0x0000004802237224 */ /* 0x000fe200078e0223 */
[----:B------:R-:W-:Y:S01]  /*88e0*/  SHF.L.U32 R2, R92, 0x8, RZ ;  /* 0x000000085c027819 */ /* 0x000fe200000006ff */
[C---:B------:R-:W-:Y:S01]  /*88f0*/  IMAD R32, R70.reuse, R36, RZ ;  /* 0x0000002446207224 */ /* 0x040fe200078e02ff */
[----:B------:R-:W-:Y:S01]  /*8900*/  SHF.R.S32.HI R0, RZ, 0x18, R0 ;  /* 0x00000018ff007819 */ /* 0x000fe20000011400 */
[C---:B------:R-:W-:Y:S01]  /*8910*/  IMAD R33, R70.reuse, R37, RZ ;  /* 0x0000002546217224 */ /* 0x040fe200078e02ff */
[----:B------:R-:W-:Y:S01]  /*8920*/  SHF.R.S32.HI R73, RZ, 0x18, R2 ;  /* 0x00000018ff497819 */ /* 0x000fe20000011402 */
[----:B------:R-:W-:Y:S01]  /*8930*/  IMAD R34, R70, R38, RZ ;  /* 0x0000002646227224 */ /* 0x000fe200078e02ff */
[----:B------:R-:W-:Y:S01]  /*8940*/  I2IP.S8.S32.SAT R103, R35, R30, RZ ;  /* 0x0000001e23677239 */ /* 0x000fe200000014ff */
[-C--:B------:R-:W-:Y:S01]  /*8950*/  IMAD R32, R3, R72.reuse, R32 ;  /* 0x0000004803207224 */ /* 0x080fe200078e0220 */
[----:B------:R-:W-:Y:S01]  /*8960*/  PRMT R3, R93, 0x8880, RZ ;  /* 0x000088805d037816 */ /* 0x000fe200000000ff */
[----:B------:R-:W-:Y:S01]  /*8970*/  IMAD R33, R0, R72, R33 ;  /* 0x0000004800217224 */ /* 0x000fe200078e0221 */
[----:B------:R-:W-:Y:S01]  /*8980*/  SHF.R.S32.HI R0, RZ, 0x18, R92 ;  /* 0x00000018ff007819 */ /* 0x000fe2000001145c */
[C---:B------:R-:W-:Y:S01]  /*8990*/  IMAD R39, R70.reuse, R39, RZ ;  /* 0x0000002746277224 */ /* 0x040fe200078e02ff */
[----:B------:R-:W-:Y:S01]  /*89a0*/  I2IP.S8.S32.SAT R103, R29, R28, R103 ;  /* 0x0000001c1d677239 */ /* 0x000fe20000001467 */
[----:B------:R-:W-:Y:S01]  /*89b0*/  IMAD R34, R73, R72, R34 ;  /* 0x0000004849227224 */ /* 0x000fe200078e0222 */
[C---:B------:R-:W-:Y:S01]  /*89c0*/  SHF.L.U32 R73, R93.reuse, 0x10, RZ ;  /* 0x000000105d497819 */ /* 0x040fe200000006ff */
[----:B------:R-:W-:Y:S01]  /*89d0*/  IMAD R36, R70, R40, RZ ;  /* 0x0000002846247224 */ /* 0x000fe200078e02ff */
[----:B------:R-:W-:Y:S01]  /*89e0*/  SHF.L.U32 R2, R93, 0x8, RZ ;  /* 0x000000085d027819 */ /* 0x000fe200000006ff */
[----:B------:R-:W-:Y:S01]  /*89f0*/  IMAD R39, R0, R72, R39 ;  /* 0x0000004800277224 */ /* 0x000fe200078e0227 */
        /* <DEDUP_REMOVED lines=8> */
[----:B------:R-:W-:Y:S01]  /*8a80*/  SHF.L.U32 R2, R94, 0x10, RZ ;  /* 0x000000105e027819 */ /* 0x000fe200000006ff */
[----:B------:R-:W-:Y:S01]  /*8a90*/  IMAD R43, R70, R43, RZ ;  /* 0x0000002b462b7224 */ /* 0x000fe200078e02ff */
[----:B------:R-:W-:Y:S01]  /*8aa0*/  SHF.R.S32.HI R0, RZ, 0x18, R93 ;  /* 0x00000018ff007819 */ /* 0x000fe2000001145d */
        /* <DEDUP_REMOVED lines=11> */
[----:B------:R-:W-:Y:S01]  /*8b60*/  SHF.L.U32 R0, R95, 0x10, RZ ;  /* 0x000000105f007819 */ /* 0x000fe200000006ff */
[----:B------:R-:W-:Y:S01]  /*8b70*/  IMAD R47, R70, R47, RZ ;  /* 0x0000002f462f7224 */ /* 0x000fe200078e02ff */
[----:B------:R-:W-:Y:S01]  /*8b80*/  I2IP.S8.S32.SAT R109, R43, R38, RZ ;  /* 0x000000262b6d7239 */ /* 0x000fe200000014ff */
[----:B------:R-:W-:Y:S01]  /*8b90*/  IMAD R41, R2, R72, R41 ;  /* 0x0000004802297224 */ /* 0x000fe200078e0229 */
[C---:B------:R-:W-:Y:S01]  /*8ba0*/  PRMT R3, R95.reuse, 0x8880, RZ ;  /* 0x000088805f037816 */ /* 0x040fe200000000ff */
[C---:B------:R-:W-:Y:S01]  /*8bb0*/  IMAD R44, R70.reuse, R48, RZ ;  /* 0x00000030462c7224 */ /* 0x040fe200078e02ff */
[----:B------:R-:W-:Y:S01]  /*8bc0*/  SHF.L.U32 R2, R95, 0x8, RZ ;  /* 0x000000085f027819 */ /* 0x000fe200000006ff */
[----:B------:R-:W-:Y:S01]  /*8bd0*/  IMAD R42, R73, R72, R42 ;  /* 0x00000048492a7224 */ /* 0x000fe200078e022a */
[----:B------:R-:W-:Y:S01]  /*8be0*/  SHF.R.S32.HI R0, RZ, 0x18, R0 ;  /* 0x00000018ff007819 */ /* 0x000fe20000011400 */
[----:B------:R-:W-:Y:S01]  /*8bf0*/  IMAD R45, R70, R49, RZ ;  /* 0x00000031462d7224 */ /* 0x000fe200078e02ff */
[----:B------:R-:W-:Y:S01]  /*8c00*/  I2IP.S8.S32.SAT R109, R37, R36, R109 ;  /* 0x00000024256d7239 */ /* 0x000fe2000000146d */
[----:B------:R-:W-:Y:S01]  /*8c10*/  IMAD R47, R74, R72, R47 ;  /* 0x000000484a2f7224 */ /* 0x000fe200078e022f */
[----:B------:R-:W-:Y:S01]  /*8c20*/  SHF.R.S32.HI R73, RZ, 0x18, R2 ;  /* 0x00000018ff497819 */ /* 0x000fe20000011402 */
[C---:B------:R-:W-:Y:S01]  /*8c30*/  IMAD R46, R70.reuse, R50, RZ ;  /* 0x00000032462e7224 */ /* 0x040fe200078e02ff */
[----:B------:R-:W-:Y:S01]  /*8c40*/  SHF.R.S32.HI R2, RZ, 0x18, R95 ;  /* 0x00000018ff027819 */ /* 0x000fe2000001145f */
[----:B------:R-:W-:Y:S01]  /*8c50*/  IMAD R44, R3, R72, R44 ;  /* 0x00000048032c7224 */ /* 0x000fe200078e022c */
[----:B------:R-:W-:Y:S01]  /*8c60*/  I2IP.S8.S32.SAT R110, R47, R42, RZ ;  /* 0x0000002a2f6e7239 */ /* 0x000fe200000014ff */
[----:B------:R-:W-:Y:S01]  /*8c70*/  IMAD R51, R70, R51, RZ ;  /* 0x0000003346337224 */ /* 0x000fe200078e02ff */
[----:B------:R-:W-:Y:S01]  /*8c80*/  PRMT R3, R96, 0x8880, RZ ;  /* 0x0000888060037816 */ /* 0x000fe200000000ff */
[----:B------:R-:W-:Y:S01]  /*8c90*/  IMAD R45, R0, R72, R45 ;  /* 0x00000048002d7224 */ /* 0x000fe200078e022d */
[----:B------:R-:W-:Y:S01]  /*8ca0*/  I2IP.S8.S32.SAT R110, R41, R40, R110 ;  /* 0x00000028296e7239 */ /* 0x000fe2000000146e */
[----:B------:R-:W-:Y:S01]  /*8cb0*/  IMAD R48, R70, R52, RZ ;  /* 0x0000003446307224 */ /* 0x000fe200078e02ff */
[----:B------:R-:W-:Y:S01]  /*8cc0*/  SHF.L.U32 R74, R97, 0x10, RZ ;  /* 0x00000010614a7819 */ /* 0x000fe200000006ff */
[-C--:B------:R-:W-:Y:S01]  /*8cd0*/  IMAD R46, R73, R72.reuse, R46 ;  /* 0x00000048492e7224 */ /* 0x080fe200078e022e */
[----:B------:R-:W-:Y:S01]  /*8ce0*/  PRMT R73, R97, 0x8880, RZ ;  /* 0x0000888061497816 */ /* 0x000fe200000000ff */
[-C--:B------:R-:W-:Y:S01]  /*8cf0*/  IMAD R51, R2, R72.reuse, R51 ;  /* 0x0000004802337224 */ /* 0x080fe200078e0233 */
[----:B------:R-:W-:Y:S01]  /*8d00*/  SHF.R.S32.HI R74, RZ, 0x18, R74 ;  /* 0x00000018ff4a7819 */ /* 0x000fe2000001144a */
[C---:B------:R-:W-:Y:S01]  /*8d10*/  IMAD.U32 R0, R96.reuse, 0x10000, RZ ;  /* 0x0001000060007824 */ /* 0x040fe200078e00ff */
        /* <DEDUP_REMOVED lines=10> */
[----:B------:R-:W-:Y:S01]  /*8dc0*/  SHF.R.S32.HI R0, RZ, 0x18, R97 ;  /* 0x00000018ff007819 */ /* 0x000fe20000011461 */
[----:B------:R-:W-:Y:S01]  /*8dd0*/  IMAD R50, R3, R72, R50 ;  /* 0x0000004803327224 */ /* 0x000fe200078e0232 */
[----:B------:R-:W-:Y:S01]  /*8de0*/  SHF.L.U32 R3, R97, 0x8, RZ ;  /* 0x0000000861037819 */ /* 0x000fe200000006ff */
[C---:B------:R-:W-:Y:S01]  /*8df0*/  IMAD R52, R70.reuse, R56, RZ ;  /* 0x0000003846347224 */ /* 0x040fe200078e02ff */
[----:B------:R-:W-:Y:S01]  /*8e00*/  I2IP.S8.S32.SAT R111, R45, R44, R111 ;  /* 0x0000002c2d6f7239 */ /* 0x000fe2000000146f */
[----:B------:R-:W-:Y:S01]  /*8e10*/  IMAD R53, R70, R57, RZ ;  /* 0x0000003946357224 */ /* 0x000fe200078e02ff */
[----:B------:R-:W-:Y:S01]  /*8e20*/  SHF.R.S32.HI R3, RZ, 0x18, R3 ;  /* 0x00000018ff037819 */ /* 0x000fe20000011403 */
[----:B------:R-:W-:Y:S01]  /*8e30*/  IMAD R55, R2, R72, R55 ;  /* 0x0000004802377224 */ /* 0x000fe200078e0237 */
[----:B------:R-:W-:Y:S01]  /*8e40*/  SHF.L.U32 R2, R98, 0x10, RZ ;  /* 0x0000001062027819 */ /* 0x000fe200000006ff */
[C---:B------:R-:W-:Y:S01]  /*8e50*/  IMAD R54, R70.reuse, R58, RZ ;  /* 0x0000003a46367224 */ /* 0x040fe200078e02ff */
[----:B------:R1:W-:Y:S01]  /*8e60*/  STS.128 [R159+0xa200], R108 ;  /* 0x00a2006c9f007388 */ /* 0x0003e20000000c00 */
[----:B------:R-:W-:Y:S01]  /*8e70*/  IMAD R52, R73, R72, R52 ;  /* 0x0000004849347224 */ /* 0x000fe200078e0234 */
[----:B------:R-:W-:Y:S01]  /*8e80*/  I2IP.S8.S32.SAT R112, R55, R50, RZ ;  /* 0x0000003237707239 */ /* 0x000fe200000014ff */
[----:B------:R-:W-:Y:S01]  /*8e90*/  IMAD R59, R70, R59, RZ ;  /* 0x0000003b463b7224 */ /* 0x000fe200078e02ff */
[----:B------:R-:W-:Y:S01]  /*8ea0*/  PRMT R73, R98, 0x8880, RZ ;  /* 0x0000888062497816 */ /* 0x000fe200000000ff */
[----:B------:R-:W-:Y:S01]  /*8eb0*/  IMAD R53, R74, R72, R53 ;  /* 0x000000484a357224 */ /* 0x000fe200078e0235 */
[----:B------:R-:W-:Y:S01]  /*8ec0*/  I2IP.S8.S32.SAT R112, R49, R48, R112 ;  /* 0x0000003031707239 */ /* 0x000fe20000001470 */
[C---:B------:R-:W-:Y:S01]  /*8ed0*/  IMAD R56, R70.reuse, R60, RZ ;  /* 0x0000003c46387224 */ /* 0x040fe200078e02ff */
[----:B------:R-:W-:Y:S01]  /*8ee0*/  SHF.R.S32.HI R2, RZ, 0x18, R2 ;  /* 0x00000018ff027819 */ /* 0x000fe20000011402 */
[-C--:B------:R-:W-:Y:S01]  /*8ef0*/  IMAD R54, R3, R72.reuse, R54 ;  /* 0x0000004803367224 */ /* 0x080fe200078e0236 */
[----:B------:R-:W-:Y:S01]  /*8f00*/  PRMT R3, R99, 0x8880, RZ ;  /* 0x0000888063037816 */ /* 0x000fe200000000ff */
[----:B------:R-:W-:Y:S01]  /*8f10*/  IMAD R57, R70, R61, RZ ;  /* 0x0000003d46397224 */ /* 0x000fe200078e02ff */
[----:B------:R-:W-:Y:S01]  /*8f20*/  SHF.R.S32.HI R74, RZ, 0x18, R99 ;  /* 0x00000018ff4a7819 */ /* 0x000fe20000011463 */
[-C--:B------:R-:W-:Y:S01]  /*8f30*/  IMAD R59, R0, R72.reuse, R59 ;  /* 0x00000048003b7224 */ /* 0x080fe200078e023b */
[----:B------:R-:W-:Y:S01]  /*8f40*/  SHF.R.S32.HI R0, RZ, 0x18, R98 ;  /* 0x00000018ff007819 */ /* 0x000fe20000011462 */
[----:B------:R-:W-:Y:S01]  /*8f50*/  IMAD R56, R73, R72, R56 ;  /* 0x0000004849387224 */ /* 0x000fe200078e0238 */
[----:B------:R-:W-:Y:S01]  /*8f60*/  SHF.L.U32 R73, R99, 0x8, RZ ;  /* 0x0000000863497819 */ /* 0x000fe200000006ff */
[----:B------:R-:W-:Y:S01]  /*8f70*/  IMAD R58, R70, R62, RZ ;  /* 0x0000003e463a7224 */ /* 0x000fe200078e02ff */
[----:B------:R-:W-:Y:S01]  /*8f80*/  I2IP.S8.S32.SAT R113, R59, R54, RZ ;  /* 0x000000363b717239 */ /* 0x000fe200000014ff */
[----:B------:R-:W-:Y:S01]  /*8f90*/  IMAD R57, R2, R72, R57 ;  /* 0x0000004802397224 */ /* 0x000fe200078e0239 */
[----:B------:R-:W-:Y:S01]  /*8fa0*/  SHF.L.U32 R2, R99, 0x10, RZ ;  /* 0x0000001063027819 */ /* 0x000fe200000006ff */
[C---:B------:R-:W-:Y:S01]  /*8fb0*/  IMAD R63, R70.reuse, R63, RZ ;  /* 0x0000003f463f7224 */ /* 0x040fe200078e02ff */
[----:B------:R-:W-:Y:S01]  /*8fc0*/  SHF.R.S32.HI R73, RZ, 0x18, R73 ;  /* 0x00000018ff497819 */ /* 0x000fe20000011449 */
[C---:B------:R-:W-:Y:S01]  /*8fd0*/  IMAD R60, R70.reuse, R64, RZ ;  /* 0x00000040463c7224 */ /* 0x040fe200078e02ff */
[----:B------:R-:W-:Y:S01]  /*8fe0*/  SHF.R.S32.HI R2, RZ, 0x18, R2 ;  /* 0x00000018ff027819 */ /* 0x000fe20000011402 */
[----:B------:R-:W-:Y:S01]  /*8ff0*/  IMAD R58, R75, R72, R58 ;  /* 0x000000484b3a7224 */ /* 0x000fe200078e023a */
[----:B------:R-:W-:Y:S01]  /*9000*/  I2IP.S8.S32.SAT R113, R53, R52, R113 ;  /* 0x0000003435717239 */ /* 0x000fe20000001471 */
[----:B------:R-:W-:Y:S02]  /*9010*/  IMAD R61, R70, R65, RZ ;  /* 0x00000041463d7224 */ /* 0x000fe400078e02ff */
[-C--:B------:R-:W-:Y:S02]  /*9020*/  IMAD R63, R0, R72.reuse, R63 ;  /* 0x00000048003f7224 */ /* 0x080fe400078e023f */
[----:B------:R-:W-:Y:S01]  /*9030*/  IMAD R60, R3, R72, R60 ;  /* 0x00000048033c7224 */ /* 0x000fe200078e023c */
[----:B------:R-:W-:Y:S01]  /*9040*/  @P6 SHF.L.U32 R3, R149, 0x1f, RZ ;  /* 0x0000001f95036819 */ /* 0x000fe200000006ff */
        /* <DEDUP_REMOVED lines=8> */
[----:B------:R-:W-:Y:S02]  /*90d0*/  I2IP.S8.S32.SAT R115, R61, R60, R0 ;  /* 0x0000003c3d737239 */ /* 0x000fe40000001400 */
[----:B------:R-:W-:Y:S03]  /*90e0*/  LEA R0, R150, UR44, 0x3 ;  /* 0x0000002c96007c11 */ /* 0x000fe6000f8e18ff */
        /* <DEDUP_REMOVED lines=9> */
[----:B------:R-:W-:Y:S02]  /*9180*/  UIADD3 UR4, UP0, UPT, UR62, 0x680, URZ ;  /* 0x000006803e047890 */ /* 0x000fe4000ff1e0ff */
[----:B------:R-:W-:Y:S02]  /*9190*/  UIADD3 UR9, UPT, UPT, UR49, 0x40, URZ ;  /* 0x0000004031097890 */ /* 0x000fe4000fffe0ff */
[----:B------:R-:W-:Y:S02]  /*91a0*/  UIADD3 UR8, UPT, UPT, UR44, 0xa200, URZ ;  /* 0x0000a2002c087890 */ /* 0x000fe4000fffe0ff */
[----:B------:R-:W-:Y:S01]  /*91b0*/  UIADD3.X UR5, UPT, UPT, URZ, UR63, URZ, UP0, !UPT ;  /* 0x0000003fff057290 */ /* 0x000fe200087fe4ff */
[----:B------:R-:W-:Y:S01]  /*91c0*/  UMOV UR10, UR50 ;  /* 0x00000032000a7c82 */ /* 0x000fe20008000000 */
[----:B------:R-:W-:Y:S07]  /*91d0*/  UMOV UR11, UR36 ;  /* 0x00000024000b7c82 */ /* 0x000fee0008000000 */
[----:B------:R2:W-:Y:S01]  /*91e0*/  UTMASTG.3D [UR8], [UR4] ;  /* 0x00000008040073b5 */ /* 0x0005e20008010000 */
[----:B------:R0:W-:Y:S01]  /*91f0*/  UTMACMDFLUSH ;  /* 0x00000000000079b7 */ /* 0x0001e20000000000 */
[----:B--2---:R-:W-:Y:S04]  /*9200*/  DEPBAR.LE SB0, 0x1 ;  /* 0x000080400000791a */ /* 0x004fe80000000000 */
.L_x_124:
[----:B------:R-:W-:Y:S05]  /*9210*/  BSYNC.RECONVERGENT B0 ;  /* 0x0000000000007941 */ /* 0x000fea0003800200 */
.L_x_123:
        /* <DEDUP_REMOVED lines=16> */
.L_x_128:
[----:B------:R-:W-:Y:S05]  /*9320*/  BSYNC B0 ;  /* 0x0000000000007941 */ /* 0x000fea0003800000 */
.L_x_127:
        /* <DEDUP_REMOVED lines=20> */
.L_x_126:
[----:B------:R-:W-:Y:S05]  /*9470*/  BSYNC B1 ;  /* 0x0000000000017941 */ /* 0x000fea0003800000 */
.L_x_125:
        /* <DEDUP_REMOVED lines=21> */
.L_x_130:
        /* <DEDUP_REMOVED lines=8> */
[----:B------:R-:W-:Y:S01]  /*9650*/  ISETP.NE.AND P0, PT, R157, RZ, PT ;  /* 0x000000ff9d00720c */ /* 0x000fe20003f05270 */
[----:B------:R-:W2:Y:S01]  /*9660*/  LDTM.x64 R4, tmem[UR4+0x80] ;  /* 0x00008004000479ee */ /* 0x000ea20008340000 */
[----:B------:R-:W-:Y:S01]  /*9670*/  ISETP.NE.AND P6, PT, R106, RZ, PT ;  /* 0x000000ff6a00720c */ /* 0x000fe20003fc5270 */
[C---:B--2---:R-:W-:Y:S02]  /*9680*/  IMAD R0, R70.reuse, R4, RZ ;  /* 0x0000000446007224 */ /* 0x044fe400078e02ff */
[C---:B------:R-:W-:Y:S02]  /*9690*/  IMAD R3, R70.reuse, R6, RZ ;  /* 0x0000000646037224 */ /* 0x040fe400078e02ff */
[C---:B------:R-:W-:Y:S02]  /*96a0*/  IMAD R4, R70.reuse, R8, RZ ;  /* 0x0000000846047224 */ /* 0x040fe400078e02ff */
[C---:B------:R-:W-:Y:S02]  /*96b0*/  IMAD R6, R70.reuse, R10, RZ ;  /* 0x0000000a46067224 */ /* 0x040fe400078e02ff */
[C---:B------:R-:W-:Y:S02]  /*96c0*/  IMAD R2, R70.reuse, R5, RZ ;  /* 0x0000000546027224 */ /* 0x040fe400078e02ff */
[C---:B------:R-:W-:Y:S02]  /*96d0*/  IMAD R8, R70.reuse, R12, RZ ;  /* 0x0000000c46087224 */ /* 0x040fe400078e02ff */
[C---:B------:R-:W-:Y:S02]  /*96e0*/  IMAD R10, R70.reuse, R14, RZ ;  /* 0x0000000e460a7224 */ /* 0x040fe400078e02ff */
[C---:B------:R-:W-:Y:S02]  /*96f0*/  IMAD R5, R70.reuse, R9, RZ ;  /* 0x0000000946057224 */ /* 0x040fe400078e02ff */
[----:B------:R-:W-:Y:S01]  /*9700*/  IMAD R0, R73, R72, R0 ;  /* 0x0000004849007224 */ /* 0x000fe200078e0200 */
[----:B------:R-:W-:Y:S01]  /*9710*/  SHF.L.U32 R73, R81, 0x8, RZ ;  /* 0x0000000851497819 */ /* 0x000fe200000006ff */
[C---:B------:R-:W-:Y:S02]  /*9720*/  IMAD R12, R70.reuse, R16, RZ ;  /* 0x00000010460c7224 */ /* 0x040fe400078e02ff */
[C---:B------:R-:W-:Y:S01]  /*9730*/  IMAD R14, R70.reuse, R18, RZ ;  /* 0x00000012460e7224 */ /* 0x040fe200078e02ff */
[----:B------:R-:W-:Y:S01]  /*9740*/  SHF.R.S32.HI R73, RZ, 0x18, R73 ;  /* 0x00000018ff497819 */ /* 0x000fe20000011449 */
[C---:B------:R-:W-:Y:S02]  /*9750*/  IMAD R9, R70.reuse, R13, RZ ;  /* 0x0000000d46097224 */ /* 0x040fe400078e02ff */
[C---:B------:R-:W-:Y:S02]  /*9760*/  IMAD R16, R70.reuse, R20, RZ ;  /* 0x0000001446107224 */ /* 0x040fe400078e02ff */
[C---:B------:R-:W-:Y:S02]  /*9770*/  IMAD R18, R70.reuse, R22, RZ ;  /* 0x0000001646127224 */ /* 0x040fe400078e02ff */
[C---:B------:R-:W-:Y:S02]  /*9780*/  IMAD R13, R70.reuse, R17, RZ ;  /* 0x00000011460d7224 */ /* 0x040fe400078e02ff */
[C---:B------:R-:W-:Y:S02]  /*9790*/  IMAD R20, R70.reuse, R24, RZ ;  /* 0x0000001846147224 */ /* 0x040fe400078e02ff */
[C---:B------:R-:W-:Y:S02]  /*97a0*/  IMAD R22, R70.reuse, R26, RZ ;  /* 0x0000001a46167224 */ /* 0x040fe400078e02ff */
[----:B------:R-:W-:Y:S02]  /*97b0*/  IMAD R2, R75, R72, R2 ;  /* 0x000000484b027224 */ /* 0x000fe400078e0202 */
[C---:B------:R-:W-:Y:S02]  /*97c0*/  IMAD R17, R70.reuse, R21, RZ ;  /* 0x0000001546117224 */ /* 0x040fe400078e02ff */
        /* <DEDUP_REMOVED lines=18> */
[C---:B------:R-:W-:Y:S01]  /*98f0*/  IMAD R60, R70.reuse, R64, RZ ;  /* 0x00000040463c7224 */ /* 0x040fe200078e02ff */
[----:B------:R-:W-:Y:S01]  /*9900*/  SHF.R.S32.HI R64, RZ, 0x18, R80 ;  /* 0x00000018ff407819 */ /* 0x000fe20000011450 */
[C---:B------:R-:W-:Y:S02]  /*9910*/  IMAD R26, R70.reuse, R30, RZ ;  /* 0x0000001e461a7224 */ /* 0x040fe400078e02ff */
[C---:B------:R-:W-:Y:S02]  /*9920*/  IMAD R30, R70.reuse, R34, RZ ;  /* 0x00000022461e7224 */ /* 0x040fe400078e02ff */
[C---:B------:R-:W-:Y:S02]  /*9930*/  IMAD R57, R70.reuse, R61, RZ ;  /* 0x0000003d46397224 */ /* 0x040fe400078e02ff */
[C---:B------:R-:W-:Y:S01]  /*9940*/  IMAD R61, R70.reuse, R65, RZ ;  /* 0x00000041463d7224 */ /* 0x040fe200078e02ff */
[C---:B------:R-:W-:Y:S01]  /*9950*/  PRMT R65, R81.reuse, 0x8880, RZ ;  /* 0x0000888051417816 */ /* 0x040fe200000000ff */
[C---:B------:R-:W-:Y:S02]  /*9960*/  IMAD R34, R70.reuse, R38, RZ ;  /* 0x0000002646227224 */ /* 0x040fe400078e02ff */
[----:B------:R-:W-:Y:S02]  /*9970*/  IMAD R38, R70, R42, RZ ;  /* 0x0000002a46267224 */ /* 0x000fe400078e02ff */
[----:B------:R-:W-:Y:S01]  /*9980*/  IMAD R3, R74, R72, R3 ;  /* 0x000000484a037224 */ /* 0x000fe200078e0203 */
[----:B------:R-:W-:Y:S01]  /*9990*/  SHF.R.S32.HI R74, RZ, 0x18, R81 ;  /* 0x00000018ff4a7819 */ /* 0x000fe20000011451 */
[C---:B------:R-:W-:Y:S02]  /*99a0*/  IMAD R42, R70.reuse, R46, RZ ;  /* 0x0000002e462a7224 */ /* 0x040fe400078e02ff */
[C---:B------:R-:W-:Y:S02]  /*99b0*/  IMAD R46, R70.reuse, R50, RZ ;  /* 0x00000032462e7224 */ /* 0x040fe400078e02ff */
[C---:B------:R-:W-:Y:S02]  /*99c0*/  IMAD R51, R70.reuse, R51, RZ ;  /* 0x0000003346337224 */ /* 0x040fe400078e02ff */
[C---:B------:R-:W-:Y:S02]  /*99d0*/  IMAD R50, R70.reuse, R54, RZ ;  /* 0x0000003646327224 */ /* 0x040fe400078e02ff */
[C---:B------:R-:W-:Y:S02]  /*99e0*/  IMAD R54, R70.reuse, R58, RZ ;  /* 0x0000003a46367224 */ /* 0x040fe400078e02ff */
[C---:B------:R-:W-:Y:S02]  /*99f0*/  IMAD R58, R70.reuse, R62, RZ ;  /* 0x0000003e463a7224 */ /* 0x040fe400078e02ff */
[C---:B------:R-:W-:Y:S01]  /*9a00*/  IMAD R62, R70.reuse, R66, RZ ;  /* 0x00000042463e7224 */ /* 0x040fe200078e02ff */
[----:B------:R-:W-:Y:S01]  /*9a10*/  SHF.L.U32 R66, R81, 0x10, RZ ;  /* 0x0000001051427819 */ /* 0x000fe200000006ff */
[C---:B------:R-:W-:Y:S02]  /*9a20*/  IMAD R7, R70.reuse, R7, RZ ;  /* 0x0000000746077224 */ /* 0x040fe400078e02ff */
[----:B------:R-:W-:Y:S01]  /*9a30*/  IMAD R11, R70, R11, RZ ;  /* 0x0000000b460b7224 */ /* 0x000fe200078e02ff */
[----:B------:R-:W-:Y:S01]  /*9a40*/  SHF.R.S32.HI R66, RZ, 0x18, R66 ;  /* 0x00000018ff427819 */ /* 0x000fe20000011442 */
[-C--:B------:R-:W-:Y:S01]  /*9a50*/  IMAD R7, R64, R72.reuse, R7 ;  /* 0x0000004840077224 */ /* 0x080fe200078e0207 */
[C---:B------:R-:W-:Y:S01]  /*9a60*/  PRMT R64, R82.reuse, 0x8880, RZ ;  /* 0x0000888052407816 */ /* 0x040fe200000000ff */
[-C--:B------:R-:W-:Y:S01]  /*9a70*/  IMAD R4, R65, R72.reuse, R4 ;  /* 0x0000004841047224 */ /* 0x080fe200078e0204 */
[----:B------:R-:W-:Y:S01]  /*9a80*/  SHF.L.U32 R65, R82, 0x10, RZ ;  /* 0x0000001052417819 */ /* 0x000fe200000006ff */
[-C--:B------:R-:W-:Y:S02]  /*9a90*/  IMAD R5, R66, R72.reuse, R5 ;  /* 0x0000004842057224 */ /* 0x080fe400078e0205 */
[-C--:B------:R-:W-:Y:S01]  /*9aa0*/  IMAD R6, R73, R72.reuse, R6 ;  /* 0x0000004849067224 */ /* 0x080fe200078e0206 */
[----:B------:R-:W-:Y:S01]  /*9ab0*/  I2IP.S8.S32.SAT R73, R7, R3, RZ ;  /* 0x0000000307497239 */ /* 0x000fe200000014ff */
[----:B------:R-:W-:Y:S01]  /*9ac0*/  IMAD R11, R74, R72, R11 ;  /* 0x000000484a0b7224 */ /* 0x000fe200078e020b */
[----:B------:R-:W-:Y:S01]  /*9ad0*/  SHF.L.U32 R7, R82, 0x8, RZ ;  /* 0x0000000852077819 */ /* 0x000fe200000006ff */
[C---:B------:R-:W-:Y:S01]  /*9ae0*/  IMAD R15, R70.reuse, R15, RZ ;  /* 0x0000000f460f7224 */ /* 0x040fe200078e02ff */
[----:B------:R-:W-:Y:S01]  /*9af0*/  MOV R3, R64 ;  /* 0x0000004000037202 */ /* 0x000fe20000000f00 */
[C---:B------:R-:W-:Y:S01]  /*9b00*/  IMAD R19, R70.reuse, R19, RZ ;  /* 0x0000001346137224 */ /* 0x040fe200078e02ff */
[----:B------:R-:W-:Y:S01]  /*9b10*/  I2IP.S8.S32.SAT R11, R11, R6, RZ ;  /* 0x000000060b0b7239 */ /* 0x000fe200000014ff */
[C---:B------:R-:W-:Y:S01]  /*9b20*/  IMAD R23, R70.reuse, R23, RZ ;  /* 0x0000001746177224 */ /* 0x040fe200078e02ff */
[----:B------:R-:W-:Y:S01]  /*9b30*/  SHF.R.S32.HI R6, RZ, 0x18, R65 ;  /* 0x00000018ff067819 */ /* 0x000fe20000011441 */
[----:B------:R-:W-:Y:S01]  /*9b40*/  IMAD R8, R3, R72, R8 ;  /* 0x0000004803087224 */ /* 0x000fe200078e0208 */
[----:B------:R-:W-:Y:S01]  /*9b50*/  SHF.R.S32.HI R7, RZ, 0x18, R7 ;  /* 0x00000018ff077819 */ /* 0x000fe20000011407 */
[----:B------:R-:W-:Y:S01]  /*9b60*/  IMAD R27, R70, R27, RZ ;  /* 0x0000001b461b7224 */ /* 0x000fe200078e02ff */
[----:B-1----:R-:W-:Y:S01]  /*9b70*/  I2IP.S8.S32.SAT R88, R2, R0, R73 ;  /* 0x0000000002587239 */ /* 0x002fe20000001449 */
[-C--:B------:R-:W-:Y:S01]  /*9b80*/  IMAD R9, R6, R72.reuse, R9 ;  /* 0x0000004806097224 */ /* 0x080fe200078e0209 */
[----:B------:R-:W-:Y:S01]  /*9b90*/  SHF.L.U32 R2, R83, 0x10, RZ ;  /* 0x0000001053027819 */ /* 0x000fe200000006ff */
[----:B------:R-:W-:Y:S01]  /*9ba0*/  IMAD R10, R7, R72, R10 ;  /* 0x00000048070a7224 */ /* 0x000fe200078e020a */
[----:B------:R-:W-:Y:S01]  /*9bb0*/  SHF.R.S32.HI R0, RZ, 0x18, R82 ;  /* 0x00000018ff007819 */ /* 0x000fe20000011452 */
[C---:B------:R-:W-:Y:S01]  /*9bc0*/  IMAD R31, R70.reuse, R31, RZ ;  /* 0x0000001f461f7224 */ /* 0x040fe200078e02ff */
[----:B------:R-:W-:Y:S01]  /*9bd0*/  I2IP.S8.S32.SAT R89, R5, R4, R11 ;  /* 0x0000000405597239 */ /* 0x000fe2000000140b */
[----:B------:R-:W-:Y:S01]  /*9be0*/  IMAD R35, R70, R35, RZ ;  /* 0x0000002346237224 */ /* 0x000fe200078e02ff */
[C---:B------:R-:W-:Y:S01]  /*9bf0*/  PRMT R3, R83.reuse, 0x8880, RZ ;  /* 0x0000888053037816 */ /* 0x040fe200000000ff */
[-C--:B------:R-:W-:Y:S01]  /*9c00*/  IMAD R15, R0, R72.reuse, R15 ;  /* 0x00000048000f7224 */ /* 0x080fe200078e020f */
[----:B------:R-:W-:Y:S01]  /*9c10*/  SHF.L.U32 R5, R83, 0x8, RZ ;  /* 0x0000000853057819 */ /* 0x000fe200000006ff */
[C---:B------:R-:W-:Y:S01]  /*9c20*/  IMAD R39, R70.reuse, R39, RZ ;  /* 0x0000002746277224 */ /* 0x040fe200078e02ff */
[----:B------:R-:W-:Y:S01]  /*9c30*/  SHF.R.S32.HI R2, RZ, 0x18, R2 ;  /* 0x00000018ff027819 */ /* 0x000fe20000011402 */
[-C--:B------:R-:W-:Y:S01]  /*9c40*/  IMAD R12, R3, R72.reuse, R12 ;  /* 0x00000048030c7224 */ /* 0x080fe200078e020c */
[----:B------:R-:W-:Y:S01]  /*9c50*/  SHF.R.S32.HI R5, RZ, 0x18, R5 ;  /* 0x00000018ff057819 */ /* 0x000fe20000011405 */
[----:B------:R-:W-:Y:S01]  /*9c60*/  IMAD R43, R70, R43, RZ ;  /* 0x0000002b462b7224 */ /* 0x000fe200078e02ff */
[----:B------:R-:W-:Y:S01]  /*9c70*/  SHF.R.S32.HI R4, RZ, 0x18, R83 ;  /* 0x00000018ff047819 */ /* 0x000fe20000011453 */
[-C--:B------:R-:W-:Y:S01]  /*9c80*/  IMAD R13, R2, R72.reuse, R13 ;  /* 0x00000048020d7224 */ /* 0x080fe200078e020d */
[C---:B------:R-:W-:Y:S01]  /*9c90*/  SHF.L.U32 R0, R84.reuse, 0x10, RZ ;  /* 0x0000001054007819 */ /* 0x040fe200000006ff */
[-C--:B------:R-:W-:Y:S01]  /*9ca0*/  IMAD R14, R5, R72.reuse, R14 ;  /* 0x00000048050e7224 */ /* 0x080fe200078e020e */
[C---:B------:R-:W-:Y:S01]  /*9cb0*/  PRMT R3, R84.reuse, 0x8880, RZ ;  /* 0x0000888054037816 */ /* 0x040fe200000000ff */
[----:B------:R-:W-:Y:S01]  /*9cc0*/  IMAD.SHL.U32 R2, R84, 0x100, RZ ;  /* 0x0000010054027824 */ /* 0x000fe200078e00ff */
[----:B------:R-:W-:Y:S01]  /*9cd0*/  SHF.R.S32.HI R0, RZ, 0x18, R0 ;  /* 0x00000018ff007819 */ /* 0x000fe20000011400 */
[-C--:B------:R-:W-:Y:S01]  /*9ce0*/  IMAD R19, R4, R72.reuse, R19 ;  /* 0x0000004804137224 */ /* 0x080fe200078e0213 */
[----:B------:R-:W-:Y:S01]  /*9cf0*/  SHF.L.U32 R4, R85, 0x10, RZ ;  /* 0x0000001055047819 */ /* 0x000fe200000006ff */
[-C--:B------:R-:W-:Y:S01]  /*9d00*/  IMAD R16, R3, R72.reuse, R16 ;  /* 0x0000004803107224 */ /* 0x080fe200078e0210 */
[----:B------:R-:W-:Y:S01]  /*9d10*/  SHF.R.S32.HI R5, RZ, 0x18, R2 ;  /* 0x00000018ff057819 */ /* 0x000fe20000011402 */
[-C--:B------:R-:W-:Y:S01]  /*9d20*/  IMAD R17, R0, R72.reuse, R17 ;  /* 0x0000004800117224 */ /* 0x080fe200078e0211 */
[----:B------:R-:W-:Y:S01]  /*9d30*/  SHF.R.S32.HI R0, RZ, 0x18, R84 ;  /* 0x00000018ff007819 */ /* 0x000fe20000011454 */
[----:B------:R-:W-:Y:S01]  /*9d40*/  IMAD R47, R70, R47, RZ ;  /* 0x0000002f462f7224 */ /* 0x000fe200078e02ff */
[----:B------:R-:W-:Y:S01]  /*9d50*/  PRMT R3, R85, 0x8880, RZ ;  /* 0x0000888055037816 */ /* 0x000fe200000000ff */
[-C--:B------:R-:W-:Y:S01]  /*9d60*/  IMAD R18, R5, R72.reuse, R18 ;  /* 0x0000004805127224 */ /* 0x080fe200078e0212 */
[----:B------:R-:W-:Y:S01]  /*9d70*/  SHF.L.U32 R2, R85, 0x8, RZ ;  /* 0x0000000855027819 */ /* 0x000fe200000006ff */
[-C--:B------:R-:W-:Y:S01]  /*9d80*/  IMAD R23, R0, R72.reuse, R23 ;  /* 0x0000004800177224 */ /* 0x080fe200078e0217 */
        /* <DEDUP_REMOVED lines=8> */
[----:B------:R-:W-:Y:S01]  /*9e10*/  PRMT R3, R86, 0x8880, RZ ;  /* 0x0000888056037816 */ /* 0x000fe200000000ff */
        /* <DEDUP_REMOVED lines=9> */
[----:B------:R-:W-:Y:S01]  /*9eb0*/  SHF.L.U32 R0, R87, 0x10, RZ ;  /* 0x0000001057007819 */ /* 0x000fe200000006ff */
[-C--:B------:R-:W-:Y:S01]  /*9ec0*/  IMAD R26, R5, R72.reuse, R26 ;  /* 0x00000048051a7224 */ /* 0x080fe200078e021a */
[C---:B------:R-:W-:Y:S01]  /*9ed0*/  PRMT R3, R87.reuse, 0x8880, RZ ;  /* 0x0000888057037816 */ /* 0x040fe200000000ff */
[-C--:B------:R-:W-:Y:S01]  /*9ee0*/  IMAD R31, R2, R72.reuse, R31 ;  /* 0x00000048021f7224 */ /* 0x080fe200078e021f */
[----:B------:R-:W-:Y:S01]  /*9ef0*/  SHF.L.U32 R2, R87, 0x8, RZ ;  /* 0x0000000857027819 */ /* 0x000fe200000006ff */
[----:B------:R-:W-:Y:S01]  /*9f00*/  IMAD R67, R70, R67, RZ ;  /* 0x0000004346437224 */ /* 0x000fe200078e02ff */
[----:B------:R-:W-:Y:S01]  /*9f10*/  SHF.R.S32.HI R0, RZ, 0x18, R0 ;  /* 0x00000018ff007819 */ /* 0x000fe20000011400 */
[-C--:B------:R-:W-:Y:S01]  /*9f20*/  IMAD R28, R3, R72.reuse, R28 ;  /* 0x00000048031c7224 */ /* 0x080fe200078e021c */
[----:B------:R-:W-:Y:S02]  /*9f30*/  SHF.R.S32.HI R5, RZ, 0x18, R2 ;  /* 0x00000018ff057819 */ /* 0x000fe40000011402 */
[----:B------:R-:W-:Y:S01]  /*9f40*/  SHF.R.S32.HI R2, RZ, 0x18, R87 ;  /* 0x00000018ff027819 */ /* 0x000fe20000011457 */
[-C--:B------:R-:W-:Y:S01]  /*9f50*/  IMAD R29, R0, R72.reuse, R29 ;  /* 0x00000048001d7224 */ /* 0x080fe200078e021d */
[C---:B------:R-:W-:Y:S01]  /*9f60*/  PRMT R3, R92.reuse, 0x8880, RZ ;  /* 0x000088805c037816 */ /* 0x040fe200000000ff */
[----:B------:R-:W-:Y:S01]  /*9f70*/  IMAD.U32 R0, R92, 0x10000, RZ ;  /* 0x000100005c007824 */ /* 0x000fe200078e00ff */
[----:B------:R-:W-:Y:S01]  /*9f80*/  SHF.L.U32 R4, R93, 0x10, RZ ;  /* 0x000000105d047819 */ /* 0x000fe200000006ff */
[----:B------:R-:W-:Y:S01]  /*9f90*/  IMAD R30, R5, R72, R30 ;  /* 0x00000048051e7224 */ /* 0x000fe200078e021e */
[----:B------:R-:W-:Y:S01]  /*9fa0*/  I2IP.S8.S32.SAT R10, R15, R10, RZ ;  /* 0x0000000a0f0a7239 */ /* 0x000fe200000014ff */
[-C--:B------:R-:W-:Y:S01]  /*9fb0*/  IMAD R35, R2, R72.reuse, R35 ;  /* 0x0000004802237224 */ /* 0x080fe200078e0223 */
[----:B------:R-:W-:Y:S01]  /*9fc0*/  SHF.L.U32 R2, R92, 0x8, RZ ;  /* 0x000000085c027819 */ /* 0x000fe200000006ff */
[-C--:B------:R-:W-:Y:S01]  /*9fd0*/  IMAD R32, R3, R72.reuse, R32 ;  /* 0x0000004803207224 */ /* 0x080fe200078e0220 */
[----:B------:R-:W-:Y:S02]  /*9fe0*/  SHF.R.S32.HI R0, RZ, 0x18, R0 ;  /* 0x00000018ff007819 */ /* 0x000fe40000011400 */
[----:B------:R-:W-:Y:S02]  /*9ff0*/  SHF.R.S32.HI R5, RZ, 0x18, R2 ;  /* 0x00000018ff057819 */ /* 0x000fe40000011402 */
[----:B------:R-:W-:Y:S01]  /*a000*/  PRMT R3, R93, 0x8880, RZ ;  /* 0x000088805d037816 */ /* 0x000fe200000000ff */
[-C--:B------:R-:W-:Y:S01]  /*a010*/  IMAD R33, R0, R72.reuse, R33 ;  /* 0x0000004800217224 */ /* 0x080fe200078e0221 */
[----:B------:R-:W-:Y:S01]  /*a020*/  SHF.R.S32.HI R0, RZ, 0x18, R92 ;  /* 0x00000018ff007819 */ /* 0x000fe2000001145c */
[----:B------:R-:W-:Y:S01]  /*a030*/  IMAD R34, R5, R72, R34 ;  /* 0x0000004805227224 */ /* 0x000fe200078e0222 */
[----:B------:R-:W-:Y:S02]  /*a040*/  SHF.L.U32 R2, R93, 0x8, RZ ;  /* 0x000000085d027819 */ /* 0x000fe400000006ff */
[----:B------:R-:W-:Y:S01]  /*a050*/  I2IP.S8.S32.SAT R14, R19, R14, RZ ;  /* 0x0000000e130e7239 */ /* 0x000fe200000014ff */
[-C--:B------:R-:W-:Y:S01]  /*a060*/  IMAD R39, R0, R72.reuse, R39 ;  /* 0x0000004800277224 */ /* 0x080fe200078e0227 */
[----:B------:R-:W-:Y:S01]  /*a070*/  SHF.R.S32.HI R0, RZ, 0x18, R4 ;  /* 0x00000018ff007819 */ /* 0x000fe20000011404 */
[-C--:B------:R-:W-:Y:S01]  /*a080*/  IMAD R36, R3, R72.reuse, R36 ;  /* 0x0000004803247224 */ /* 0x080fe200078e0224 */
[----:B------:R-:W-:Y:S02]  /*a090*/  SHF.R.S32.HI R5, RZ, 0x18, R2 ;  /* 0x00000018ff057819 */ /* 0x000fe40000011402 */
[----:B------:R-:W-:Y:S01]  /*a0a0*/  SHF.L.U32 R2, R94, 0x10, RZ ;  /* 0x000000105e027819 */ /* 0x000fe200000006ff */
[-C--:B------:R-:W-:Y:S01]  /*a0b0*/  IMAD R37, R0, R72.reuse, R37 ;  /* 0x0000004800257224 */ /* 0x080fe200078e0225 */
[----:B------:R-:W-:Y:S01]  /*a0c0*/  SHF.R.S32.HI R0, RZ, 0x18, R93 ;  /* 0x00000018ff007819 */ /* 0x000fe2000001145d */
[-C--:B------:R-:W-:Y:S01]  /*a0d0*/  IMAD R38, R5, R72.reuse, R38 ;  /* 0x0000004805267224 */ /* 0x080fe200078e0226 */
[C---:B------:R-:W-:Y:S02]  /*a0e0*/  PRMT R3, R94.reuse, 0x8880, RZ ;  /* 0x000088805e037816 */ /* 0x040fe400000000ff */
[----:B------:R-:W-:Y:S01]  /*a0f0*/  SHF.L.U32 R5, R94, 0x8, RZ ;  /* 0x000000085e057819 */ /* 0x000fe200000006ff */
[-C--:B------:R-:W-:Y:S01]  /*a100*/  IMAD R43, R0, R72.reuse, R43 ;  /* 0x00000048002b7224 */ /* 0x080fe200078e022b */
[----:B------:R-:W-:Y:S01]  /*a110*/  SHF.R.S32.HI R2, RZ, 0x18, R2 ;  /* 0x00000018ff027819 */ /* 0x000fe20000011402 */
[-C--:B------:R-:W-:Y:S01]  /*a120*/  IMAD R40, R3, R72.reuse, R40 ;  /* 0x0000004803287224 */ /* 0x080fe200078e0228 */
[----:B------:R-:W-:Y:S02]  /*a130*/  SHF.R.S32.HI R5, RZ, 0x18, R5 ;  /* 0x00000018ff057819 */ /* 0x000fe40000011405 */
[----:B------:R-:W-:Y:S01]  /*a140*/  SHF.R.S32.HI R4, RZ, 0x18, R94 ;  /* 0x00000018ff047819 */ /* 0x000fe2000001145e */
[-C--:B------:R-:W-:Y:S01]  /*a150*/  IMAD R41, R2, R72.reuse, R41 ;  /* 0x0000004802297224 */ /* 0x080fe200078e0229 */
[----:B------:R-:W-:Y:S01]  /*a160*/  SHF.L.U32 R0, R95, 0x10, RZ ;  /* 0x000000105f007819 */ /* 0x000fe200000006ff */
[-C--:B------:R-:W-:Y:S01]  /*a170*/  IMAD R42, R5, R72.reuse, R42 ;  /* 0x00000048052a7224 */ /* 0x080fe200078e022a */
[C---:B------:R-:W-:Y:S01]  /*a180*/  PRMT R3, R95.reuse, 0x8880, RZ ;  /* 0x000088805f037816 */ /* 0x040fe200000000ff */
[-C--:B------:R-:W-:Y:S01]  /*a190*/  IMAD R47, R4, R72.reuse, R47 ;  /* 0x00000048042f7224 */ /* 0x080fe200078e022f */
[----:B------:R-:W-:Y:S02]  /*a1a0*/  SHF.L.U32 R2, R95, 0x8, RZ ;  /* 0x000000085f027819 */ /* 0x000fe400000006ff */
[----:B------:R-:W-:Y:S01]  /*a1b0*/  SHF.R.S32.HI R0, RZ, 0x18, R0 ;  /* 0x00000018ff007819 */ /* 0x000fe20000011400 */
[-C--:B------:R-:W-:Y:S01]  /*a1c0*/  IMAD R44, R3, R72.reuse, R44 ;  /* 0x00000048032c7224 */ /* 0x080fe200078e022c */
[----:B------:R-:W-:Y:S02]  /*a1d0*/  SHF.R.S32.HI R5, RZ, 0x18, R2 ;  /* 0x00000018ff057819 */ /* 0x000fe40000011402 */
[----:B------:R-:W-:Y:S01]  /*a1e0*/  SHF.R.S32.HI R2, RZ, 0x18, R95 ;  /* 0x00000018ff027819 */ /* 0x000fe2000001145f */
[-C--:B------:R-:W-:Y:S01]  /*a1f0*/  IMAD R45, R0, R72.reuse, R45 ;  /* 0x00000048002d7224 */ /* 0x080fe200078e022d */
[----:B------:R-:W-:Y:S01]  /*a200*/  PRMT R3, R96, 0x8880, RZ ;  /* 0x0000888060037816 */ /* 0x000fe200000000ff */
[-C--:B------:R-:W-:Y:S01]  /*a210*/  IMAD R46, R5, R72.reuse, R46 ;  /* 0x00000048052e7224 */ /* 0x080fe200078e022e */
[C---:B------:R-:W-:Y:S01]  /*a220*/  SHF.L.U32 R4, R97.reuse, 0x10, RZ ;  /* 0x0000001061047819 */ /* 0x040fe200000006ff */
[-C--:B------:R-:W-:Y:S01]  /*a230*/  IMAD R51, R2, R72.reuse, R51 ;  /* 0x0000004802337224 */ /* 0x080fe200078e0233 */
[----:B------:R-:W-:Y:S01]  /*a240*/  SHF.R.S32.HI R2, RZ, 0x18, R96 ;  /* 0x00000018ff027819 */ /* 0x000fe20000011460 */
[C---:B------:R-:W-:Y:S01]  /*a250*/  IMAD.U32 R0, R96.reuse, 0x10000, RZ ;  /* 0x0001000060007824 */ /* 0x040fe200078e00ff */
[----:B------:R-:W-:Y:S01]  /*a260*/  PRMT R5, R97, 0x8880, RZ ;  /* 0x0000888061057816 */ /* 0x000fe200000000ff */
[-C--:B------:R-:W-:Y:S01]  /*a270*/  IMAD R48, R3, R72.reuse, R48 ;  /* 0x0000004803307224 */ /* 0x080fe200078e0230 */
[----:B------:R-:W-:Y:S02]  /*a280*/  SHF.L.U32 R3, R96, 0x8, RZ ;  /* 0x0000000860037819 */ /* 0x000fe400000006ff */
[----:B------:R-:W-:Y:S02]  /*a290*/  SHF.R.S32.HI R0, RZ, 0x18, R0 ;  /* 0x00000018ff007819 */ /* 0x000fe40000011400 */
[----:B------:R-:W-:Y:S02]  /*a2a0*/  SHF.R.S32.HI R3, RZ, 0x18, R3 ;  /* 0x00000018ff037819 */ /* 0x000fe40000011403 */
[----:B------:R-:W-:Y:S01]  /*a2b0*/  SHF.R.S32.HI R4, RZ, 0x18, R4 ;  /* 0x00000018ff047819 */ /* 0x000fe20000011404 */
[-C--:B------:R-:W-:Y:S01]  /*a2c0*/  IMAD R49, R0, R72.reuse, R49 ;  /* 0x0000004800317224 */ /* 0x080fe200078e0231 */
[----:B------:R-:W-:Y:S01]  /*a2d0*/  SHF.R.S32.HI R0, RZ, 0x18, R97 ;  /* 0x00000018ff007819 */ /* 0x000fe20000011461 */
[-C--:B------:R-:W-:Y:S01]  /*a2e0*/  IMAD R50, R3, R72.reuse, R50 ;  /* 0x0000004803327224 */ /* 0x080fe200078e0232 */
[----:B------:R-:W-:Y:S01]  /*a2f0*/  SHF.L.U32 R3, R97, 0x8, RZ ;  /* 0x0000000861037819 */ /* 0x000fe200000006ff */
[-C--:B------:R-:W-:Y:S01]  /*a300*/  IMAD R55, R2, R72.reuse, R55 ;  /* 0x0000004802377224 */ /* 0x080fe200078e0237 */
        /* <DEDUP_REMOVED lines=8> */
[----:B------:R-:W-:Y:S01]  /*a390*/  IMAD R59, R0, R72, R59 ;  /* 0x00000048003b7224 */ /* 0x000fe200078e023b */
[----:B------:R-:W-:Y:S01]  /*a3a0*/  I2IP.S8.S32.SAT R18, R23, R18, RZ ;  /* 0x0000001217127239 */ /* 0x000fe200000014ff */
[----:B------:R-:W-:Y:S01]  /*a3b0*/  IMAD R56, R5, R72, R56 ;  /* 0x0000004805387224 */ /* 0x000fe200078e0238 */
[----:B------:R-:W-:Y:S01]  /*a3c0*/  I2IP.S8.S32.SAT R90, R9, R8, R10 ;  /* 0x00000008095a7239 */ /* 0x000fe2000000140a */
[----:B------:R-:W-:Y:S01]  /*a3d0*/  IMAD R57, R2, R72, R57 ;  /* 0x0000004802397224 */ /* 0x000fe200078e0239 */
[----:B------:R-:W-:Y:S02]  /*a3e0*/  I2IP.S8.S32.SAT R91, R13, R12, R14 ;  /* 0x0000000c0d5b7239 */ /* 0x000fe4000000140e */
[----:B------:R-:W-:Y:S02]  /*a3f0*/  SHF.R.S32.HI R7, RZ, 0x18, R7 ;  /* 0x00000018ff077819 */ /* 0x000fe40000011407 */
[----:B------:R-:W-:Y:S01]  /*a400*/  SHF.L.U32 R2, R99, 0x10, RZ ;  /* 0x0000001063027819 */ /* 0x000fe200000006ff */
[----:B------:R1:W-:Y:S01]  /*a410*/  STS.128 [R135+UR44+0x8200], R88 ;  /* 0x0082005887007988 */ /* 0x0003e20008000c2c */
[----:B------:R-:W-:Y:S01]  /*a420*/  SHF.R.S32.HI R0, RZ, 0x18, R98 ;  /* 0x00000018ff007819 */ /* 0x000fe20000011462 */
[----:B------:R-:W-:Y:S01]  /*a430*/  IMAD R58, R7, R72, R58 ;  /* 0x00000048073a7224 */ /* 0x000fe200078e023a */
[----:B------:R-:W-:Y:S02]  /*a440*/  I2IP.S8.S32.SAT R16, R17, R16, R18 ;  /* 0x0000001011107239 */ /* 0x000fe40000001412 */
[----:B------:R-:W-:Y:S01]  /*a450*/  I2IP.S8.S32.SAT R17, R27, R22, RZ ;  /* 0x000000161b117239 */ /* 0x000fe200000014ff */
[----:B------:R-:W-:Y:S01]  /*a460*/  IMAD R63, R0, R72, R63 ;  /* 0x00000048003f7224 */ /* 0x000fe200078e023f */
[----:B------:R-:W-:Y:S02]  /*a470*/  I2IP.S8.S32.SAT R18, R31, R26, RZ ;  /* 0x0000001a1f127239 */ /* 0x000fe400000014ff */
[----:B------:R-:W-:Y:S02]  /*a480*/  I2IP.S8.S32.SAT R19, R35, R30, RZ ;  /* 0x0000001e23137239 */ /* 0x000fe400000014ff */
[C---:B------:R-:W-:Y:S02]  /*a490*/  PRMT R3, R99.reuse, 0x8880, RZ ;  /* 0x0000888063037816 */ /* 0x040fe400000000ff */
[----:B------:R-:W-:Y:S02]  /*a4a0*/  SHF.L.U32 R5, R99, 0x8, RZ ;  /* 0x0000000863057819 */ /* 0x000fe400000006ff */
[----:B------:R-:W-:Y:S01]  /*a4b0*/  SHF.R.S32.HI R2, RZ, 0x18, R2 ;  /* 0x00000018ff027819 */ /* 0x000fe20000011402 */
[----:B------:R-:W-:Y:S01]  /*a4c0*/  IMAD R60, R3, R72, R60 ;  /* 0x00000048033c7224 */ /* 0x000fe200078e023c */
[----:B------:R-:W-:Y:S02]  /*a4d0*/  I2IP.S8.S32.SAT R17, R21, R20, R17 ;  /* 0x0000001415117239 */ /* 0x000fe40000001411 */
[----:B------:R-:W-:Y:S01]  /*a4e0*/  I2IP.S8.S32.SAT R18, R25, R24, R18 ;  /* 0x0000001819127239 */ /* 0x000fe20000001412 */
[----:B------:R-:W-:Y:S01]  /*a4f0*/  IMAD R61, R2, R72, R61 ;  /* 0x00000048023d7224 */ /* 0x000fe200078e023d */
[----:B------:R-:W-:Y:S02]  /*a500*/  I2IP.S8.S32.SAT R19, R29, R28, R19 ;  /* 0x0000001c1d137239 */ /* 0x000fe40000001413 */
[----:B------:R-:W-:Y:S02]  /*a510*/  SHF.R.S32.HI R5, RZ, 0x18, R5 ;  /* 0x00000018ff057819 */ /* 0x000fe40000011405 */
[----:B------:R-:W-:Y:S01]  /*a520*/  SHF.R.S32.HI R4, RZ, 0x18, R99 ;  /* 0x00000018ff047819 */ /* 0x000fe20000011463 */
[----:B------:R1:W-:Y:S01]  /*a530*/  STS.128 [R160+0x8200], R16 ;  /* 0x00820010a0007388 */ /* 0x0003e20000000c00 */
[----:B------:R-:W-:Y:S01]  /*a540*/  I2IP.S8.S32.SAT R34, R39, R34, RZ ;  /* 0x0000002227227239 */ /* 0x000fe200000014ff */
[----:B------:R-:W-:Y:S01]  /*a550*/  IMAD R62, R5, R72, R62 ;  /* 0x00000048053e7224 */ /* 0x000fe200078e023e */
[----:B------:R-:W-:Y:S01]  /*a560*/  I2IP.S8.S32.SAT R38, R43, R38, RZ ;  /* 0x000000262b267239 */ /* 0x000fe200000014ff */
[----:B------:R-:W-:Y:S01]  /*a570*/  IMAD R67, R4, R72, R67 ;  /* 0x0000004804437224 */ /* 0x000fe200078e0243 */
[----:B------:R-:W-:Y:S02]  /*a580*/  I2IP.S8.S32.SAT R42, R47, R42, RZ ;  /* 0x0000002a2f2a7239 */ /* 0x000fe400000014ff */
[----:B------:R-:W-:Y:S02]  /*a590*/  I2IP.S8.S32.SAT R35, R51, R46, RZ ;  /* 0x0000002e33237239 */ /* 0x000fe400000014ff */
[----:B------:R-:W-:Y:S02]  /*a5a0*/  I2IP.S8.S32.SAT R32, R33, R32, R34 ;  /* 0x0000002021207239 */ /* 0x000fe40000001422 */
[----:B------:R-:W-:Y:S02]  /*a5b0*/  I2IP.S8.S32.SAT R33, R37, R36, R38 ;  /* 0x0000002425217239 */ /* 0x000fe40000001426 */
[----:B------:R-:W-:Y:S02]  /*a5c0*/  I2IP.S8.S32.SAT R34, R41, R40, R42 ;  /* 0x0000002829227239 */ /* 0x000fe4000000142a */
[----:B------:R-:W-:Y:S02]  /*a5d0*/  I2IP.S8.S32.SAT R35, R45, R44, R35 ;  /* 0x0000002c2d237239 */ /* 0x000fe40000001423 */
[----:B------:R-:W-:Y:S02]  /*a5e0*/  I2IP.S8.S32.SAT R50, R55, R50, RZ ;  /* 0x0000003237327239 */ /* 0x000fe400000014ff */
[----:B------:R-:W-:Y:S01]  /*a5f0*/  I2IP.S8.S32.SAT R54, R59, R54, RZ ;  /* 0x000000363b367239 */ /* 0x000fe200000014ff */
[----:B------:R1:W-:Y:S01]  /*a600*/  STS.128 [R159+0x8200], R32 ;  /* 0x008200209f007388 */ /* 0x0003e20000000c00 */
[----:B------:R-:W-:Y:S02]  /*a610*/  I2IP.S8.S32.SAT R58, R63, R58, RZ ;  /* 0x0000003a3f3a7239 */ /* 0x000fe400000014ff */
[----:B------:R-:W-:Y:S02]  /*a620*/  I2IP.S8.S32.SAT R62, R67, R62, RZ ;  /* 0x0000003e433e7239 */ /* 0x000fe400000014ff */
[----:B------:R-:W-:Y:S02]  /*a630*/  I2IP.S8.S32.SAT R48, R49, R48, R50 ;  /* 0x0000003031307239 */ /* 0x000fe40000001432 */
[----:B------:R-:W-:Y:S02]  /*a640*/  I2IP.S8.S32.SAT R49, R53, R52, R54 ;  /* 0x0000003435317239 */ /* 0x000fe40000001436 */
[----:B------:R-:W-:Y:S02]  /*a650*/  I2IP.S8.S32.SAT R50, R57, R56, R58 ;  /* 0x0000003839327239 */ /* 0x000fe4000000143a */
[----:B------:R-:W-:Y:S02]  /*a660*/  I2IP.S8.S32.SAT R51, R61, R60, R62 ;  /* 0x0000003c3d337239 */ /* 0x000fe4000000143e */
[----:B------:R-:W-:Y:S02]  /*a670*/  LEA R0, R150, UR44, 0x3 ;  /* 0x0000002c96007c11 */ /* 0x000fe4000f8e18ff */
[----:B------:R-:W-:Y:S01]  /*a680*/  @P6 SHF.L.U32 R3, R149, 0x1f, RZ ;  /* 0x0000001f95036819 */ /* 0x000fe200000006ff */
        /* <DEDUP_REMOVED lines=9> */
[----:B------:R-:W-:Y:S02]  /*a720*/  UIADD3 UR4, UPT, UPT, UR44, 0x8200, URZ ;  /* 0x000082002c047890 */ /* 0x000fe4000fffe0ff */
[----:B------:R-:W-:Y:S01]  /*a730*/  UIADD3 UR9, UPT, UPT, UR49, 0x80, URZ ;  /* 0x0000008031097890 */ /* 0x000fe2000fffe0ff */
[----:B------:R-:W-:Y:S01]  /*a740*/  UMOV UR10, UR50 ;  /* 0x00000032000a7c82 */ /* 0x000fe20008000000 */
[----:B------:R-:W-:Y:S02]  /*a750*/  UMOV UR11, UR36 ;  /* 0x00000024000b7c82 */ /* 0x000fe40008000000 */
        /* <DEDUP_REMOVED lines=8> */
.L_x_132:
[----:B------:R-:W-:Y:S05]  /*a7e0*/  BSYNC.RECONVERGENT B0 ;  /* 0x0000000000007941 */ /* 0x000fea0003800200 */
.L_x_131:
        /* <DEDUP_REMOVED lines=16> */
.L_x_136:
[----:B------:R-:W-:Y:S05]  /*a8f0*/  BSYNC B0 ;  /* 0x0000000000007941 */ /* 0x000fea0003800000 */
.L_x_135:
        /* <DEDUP_REMOVED lines=20> */
.L_x_134:
[----:B------:R-:W-:Y:S05]  /*aa40*/  BSYNC B1 ;  /* 0x0000000000017941 */ /* 0x000fea0003800000 */
.L_x_133:
        /* <DEDUP_REMOVED lines=21> */
.L_x_138:
[----:B------:R-:W-:Y:S01]  /*aba0*/  ISETP.NE.AND P0, PT, R157, RZ, PT ;  /* 0x000000ff9d00720c */ /* 0x000fe20003f05270 */
[----:B------:R-:W-:Y:S05]  /*abb0*/  WARPSYNC.ALL ;  /* 0x0000000000007948 */ /* 0x000fea0003800000 */
[----:B------:R-:W-:Y:S01]  /*abc0*/  R2UR UR4, R71 ;  /* 0x00000000470472ca */ /* 0x000fe200000e0000 */
[----:B------:R-:W-:Y:S01]  /*abd0*/  IMAD.U32 R130, R82, 0x10000, RZ ;  /* 0x0001000052827824 */ /* 0x000fe200078e00ff */
[C---:B------:R-:W-:Y:S01]  /*abe0*/  SHF.L.U32 R75, R80.reuse, 0x10, RZ ;  /* 0x00000010504b7819 */ /* 0x040fe200000006ff */
[----:B------:R-:W-:Y:S01]  /*abf0*/  IMAD.U32 R115, R87, 0x10000, RZ ;  /* 0x0001000057737824 */ /* 0x000fe200078e00ff */
[----:B------:R-:W-:Y:S01]  /*ac00*/  PRMT R73, R80, 0x8880, RZ ;  /* 0x0000888050497816 */ /* 0x000fe200000000ff */
[----:B-1----:R-:W-:Y:S01]  /*ac10*/  IMAD.U32 R104, R96, 0x10000, RZ ;  /* 0x0001000060687824 */ /* 0x002fe200078e00ff */
[----:B------:R-:W-:Y:S01]  /*ac20*/  SHF.L.U32 R74, R80, 0x8, RZ ;  /* 0x00000008504a7819 */ /* 0x000fe200000006ff */
[----:B------:R-:W-:Y:S01]  /*ac30*/  IMAD.SHL.U32 R123, R84, 0x100, RZ ;  /* 0x00000100547b7824 */ /* 0x000fe200078e00ff */
[----:B------:R-:W-:Y:S01]  /*ac40*/  SHF.R.S32.HI R75, RZ, 0x18, R75 ;  /* 0x00000018ff4b7819 */ /* 0x000fe2000001144b */
[----:B------:R-:W-:Y:S01]  /*ac50*/  IMAD.SHL.U32 R108, R93, 0x100, RZ ;  /* 0x000001005d6c7824 */ /* 0x000fe200078e00ff */
[----:B------:R-:W-:Y:S01]  /*ac60*/  SHF.R.S32.HI R74, RZ, 0x18, R74 ;  /* 0x00000018ff4a7819 */ /* 0x000fe2000001144a */
[----:B------:R-:W-:Y:S01]  /*ac70*/  BSSY.RECONVERGENT B0, `(.L_x_139) ;  /* 0x0000121000007945 */ /* 0x000fe20003800200 */
[----:B------:R-:W-:Y:S01]  /*ac80*/  SHF.R.S32.HI R76, RZ, 0x18, R80 ;  /* 0x00000018ff4c7819 */ /* 0x000fe20000011450 */
[----:B------:R-:W1:Y:S01]  /*ac90*/  LDTM.x64 R4, tmem[UR4+0xc0] ;  /* 0x0000c004000479ee */ /* 0x000e620008340000 */
[----:B------:R-:W-:Y:S01]  /*aca0*/  NOP ;  /* 0x0000000000007918 */ /* 0x000fe20000000000 */
[----:B------:R-:W-:Y:S02]  /*acb0*/  IADD3 R147, PT, PT, R147, 0xd0, RZ ;  /* 0x000000d093937810 */ /* 0x000fe40007ffe0ff */
[----:B------:R-:W-:Y:S02]  /*acc0*/  PRMT R134, R81, 0x8880, RZ ;  /* 0x0000888051867816 */ /* 0x000fe400000000ff */
[----:B------:R-:W-:Y:S02]  /*acd0*/  LOP3.LUT R147, R147, 0xfefffff8, RZ, 0xc0, !PT ;  /* 0xfefffff893937812 */ /* 0x000fe400078ec0ff */
[----:B------:R-:W-:Y:S02]  /*ace0*/  SHF.L.U32 R133, R81, 0x10, RZ ;  /* 0x0000001051857819 */ /* 0x000fe400000006ff */
[----:B-1----:R1:W-:Y:S01]  /*acf0*/  SYNCS.ARRIVE.TRANS64.RED.A1T0 RZ, [R147+URZ], RZ ;  /* 0x000000ff93ff79a7 */ /* 0x0023e200081004ff */
[----:B------:R-:W-:Y:S02]  /*ad00*/  PRMT R131, R82, 0x8880, RZ ;  /* 0x0000888052837816 */ /* 0x000fe400000000ff */
[----:B------:R-:W-:Y:S02]  /*ad10*/  SHF.R.S32.HI R77, RZ, 0x18, R81 ;  /* 0x00000018ff4d7819 */ /* 0x000fe40000011451 */
[C---:B------:R-:W-:Y:S02]  /*ad20*/  PRMT R128, R83.reuse, 0x8880, RZ ;  /* 0x0000888053807816 */ /* 0x040fe400000000ff */
[----:B------:R-:W-:Y:S02]  /*ad30*/  SHF.R.S32.HI R78, RZ, 0x18, R82 ;  /* 0x00000018ff4e7819 */ /* 0x000fe40000011452 */
[----:B------:R-:W-:Y:S02]  /*ad40*/  SHF.L.U32 R127, R83, 0x10, RZ ;  /* 0x00000010537f7819 */ /* 0x000fe400000006ff */
[----:B------:R-:W-:Y:S02]  /*ad50*/  PRMT R125, R84, 0x8880, RZ ;  /* 0x00008880547d7816 */ /* 0x000fe400000000ff */
[----:B------:R-:W-:Y:S01]  /*ad60*/  SHF.R.S32.HI R79, RZ, 0x18, R83 ;  /* 0x00000018ff4f7819 */ /* 0x000fe20000011453 */
[C---:B------:R-:W-:Y:S01]  /*ad70*/  IMAD R0, R70.reuse, R4, RZ ;  /* 0x0000000446007224 */ /* 0x040fe200078e02ff */
[----:B------:R-:W-:Y:S01]  /*ad80*/  SHF.R.S32.HI R4, RZ, 0x18, R133 ;  /* 0x00000018ff047819 */ /* 0x000fe20000011485 */
[----:B------:R-:W-:Y:S01]  /*ad90*/  IMAD R2, R70, R5, RZ ;  /* 0x0000000546027224 */ /* 0x000fe200078e02ff */
[----:B------:R-:W-:Y:S01]  /*ada0*/  SHF.L.U32 R124, R84, 0x10, RZ ;  /* 0x00000010547c7819 */ /* 0x000fe200000006ff */
[C---:B------:R-:W-:Y:S01]  /*adb0*/  IMAD R3, R70.reuse, R6, RZ ;  /* 0x0000000646037224 */ /* 0x040fe200078e02ff */
[----:B------:R-:W-:Y:S01]  /*adc0*/  PRMT R122, R85, 0x8880, RZ ;  /* 0x00008880557a7816 */ /* 0x000fe200000000ff */
[-C--:B------:R-:W-:Y:S01]  /*add0*/  IMAD R0, R73, R72.reuse, R0 ;  /* 0x0000004849007224 */ /* 0x080fe200078e0200 */
[----:B------:R-:W-:Y:S01]  /*ade0*/  SHF.L.U32 R121, R85, 0x10, RZ ;  /* 0x0000001055797819 */ /* 0x000fe200000006ff */
[----:B------:R-:W-:Y:S01]  /*adf0*/  IMAD R7, R70, R7, RZ ;  /* 0x0000000746077224 */ /* 0x000fe200078e02ff */
[C---:B------:R-:W-:Y:S01]  /*ae00*/  PRMT R119, R86.reuse, 0x8880, RZ ;  /* 0x0000888056777816 */ /* 0x040fe200000000ff */
[-C--:B------:R-:W-:Y:S01]  /*ae10*/  IMAD R2, R75, R72.reuse, R2 ;  /* 0x000000484b027224 */ /* 0x080fe200078e0202 */
[----:B------:R-:W-:Y:S01]  /*ae20*/  SHF.L.U32 R118, R86, 0x10, RZ ;  /* 0x0000001056767819 */ /* 0x000fe200000006ff */
[-C--:B------:R-:W-:Y:S01]  /*ae30*/  IMAD R3, R74, R72.reuse, R3 ;  /* 0x000000484a037224 */ /* 0x080fe200078e0203 */
[----:B------:R-:W-:Y:S01]  /*ae40*/  PRMT R116, R87, 0x8880, RZ ;  /* 0x0000888057747816 */ /* 0x000fe200000000ff */
[----:B------:R-:W-:Y:S01]  /*ae50*/  IMAD R7, R76, R72, R7 ;  /* 0x000000484c077224 */ /* 0x000fe200078e0207 */
[----:B------:R-:W-:Y:S01]  /*ae60*/  PRMT R113, R92, 0x8880, RZ ;  /* 0x000088805c717816 */ /* 0x000fe200000000ff */
[----:B------:R-:W-:Y:S01]  /*ae70*/  IMAD R8, R70, R8, RZ ;  /* 0x0000000846087224 */ /* 0x000fe200078e02ff */
[----:B------:R-:W-:Y:S01]  /*ae80*/  SHF.L.U32 R112, R92, 0x10, RZ ;  /* 0x000000105c707819 */ /* 0x000fe200000006ff */
[C---:B------:R-:W-:Y:S01]  /*ae90*/  IMAD R9, R70.reuse, R9, RZ ;  /* 0x0000000946097224 */ /* 0x040fe200078e02ff */
[----:B------:R-:W-:Y:S01]  /*aea0*/  I2IP.S8.S32.SAT R161, R7, R3, RZ ;  /* 0x0000000307a17239 */ /* 0x000fe200000014ff */
[C---:B------:R-:W-:Y:S01]  /*aeb0*/  IMAD R10, R70.reuse, R10, RZ ;  /* 0x0000000a460a7224 */ /* 0x040fe200078e02ff */
[----:B------:R-:W-:Y:S01]  /*aec0*/  MOV R3, R134 ;  /* 0x0000008600037202 */ /* 0x000fe20000000f00 */
[C---:B------:R-:W-:Y:S01]  /*aed0*/  IMAD R7, R70.reuse, R20, RZ ;  /* 0x0000001446077224 */ /* 0x040fe200078e02ff */
[----:B------:R-:W-:Y:S01]  /*aee0*/  PRMT R110, R93, 0x8880, RZ ;  /* 0x000088805d6e7816 */ /* 0x000fe200000000ff */
[----:B------:R-:W-:Y:S01]  /*aef0*/  IMAD R11, R70, R11, RZ ;  /* 0x0000000b460b7224 */ /* 0x000fe200078e02ff */
[----:B------:R-:W-:Y:S01]  /*af00*/  SHF.R.S32.HI R89, RZ, 0x18, R92 ;  /* 0x00000018ff597819 */ /* 0x000fe2000001145c */
[-C--:B------:R-:W-:Y:S01]  /*af10*/  IMAD R8, R3, R72.reuse, R8 ;  /* 0x0000004803087224 */ /* 0x080fe200078e0208 */
[----:B------:R-:W-:Y:S01]  /*af20*/  MOV R3, R131 ;  /* 0x0000008300037202 */ /* 0x000fe20000000f00 */
[----:B------:R-:W-:Y:S01]  /*af30*/  IMAD R9, R4, R72, R9 ;  /* 0x0000004804097224 */ /* 0x000fe200078e0209 */
[----:B------:R-:W-:Y:S01]  /*af40*/  SHF.R.S32.HI R4, RZ, 0x18, R130 ;  /* 0x00000018ff047819 */ /* 0x000fe20000011482 */
[C---:B------:R-:W-:Y:S01]  /*af50*/  IMAD R20, R70.reuse, R25, RZ ;  /* 0x0000001946147224 */ /* 0x040fe200078e02ff */
[----:B------:R-:W-:Y:S01]  /*af60*/  SHF.L.U32 R109, R93, 0x10, RZ ;  /* 0x000000105d6d7819 */ /* 0x000fe200000006ff */
[----:B------:R-:W-:Y:S01]  /*af70*/  IMAD R25, R70, R30, RZ ;  /* 0x0000001e46197224 */ /* 0x000fe200078e02ff */
[----:B------:R-:W-:Y:S01]  /*af80*/  PRMT R107, R94, 0x8880, RZ ;  /* 0x000088805e6b7816 */ /* 0x000fe200000000ff */
[C---:B------:R-:W-:Y:S01]  /*af90*/  IMAD R12, R70.reuse, R12, RZ ;  /* 0x0000000c460c7224 */ /* 0x040fe200078e02ff */
[----:B------:R-:W-:Y:S01]  /*afa0*/  SHF.R.S32.HI R91, RZ, 0x18, R93 ;  /* 0x00000018ff5b7819 */ /* 0x000fe2000001145d */
[----:B------:R-:W-:Y:S01]  /*afb0*/  IMAD R6, R70, R19, RZ ;  /* 0x0000001346067224 */ /* 0x000fe200078e02ff */
[----:B------:R-:W-:Y:S01]  /*afc0*/  SHF.L.U32 R105, R94, 0x10, RZ ;  /* 0x000000105e697819 */ /* 0x000fe200000006ff */
[C---:B------:R-:W-:Y:S01]  /*afd0*/  IMAD R30, R70.reuse, R35, RZ ;  /* 0x00000023461e7224 */ /* 0x040fe200078e02ff */
[C---:B------:R-:W-:Y:S01]  /*afe0*/  PRMT R101, R95.reuse, 0x8880, RZ ;  /* 0x000088805f657816 */ /* 0x040fe200000000ff */
[C---:B------:R-:W-:Y:S01]  /*aff0*/  IMAD R19, R70.reuse, R24, RZ ;  /* 0x0000001846137224 */ /* 0x040fe200078e02ff */
[----:B------:R-:W-:Y:S01]  /*b000*/  SHF.R.S32.HI R93, RZ, 0x18, R94 ;  /* 0x00000018ff5d7819 */ /* 0x000fe2000001145e */
[C---:B------:R-:W-:Y:S01]  /*b010*/  IMAD R35, R70.reuse, R40, RZ ;  /* 0x0000002846237224 */ /* 0x040fe200078e02ff */
[----:B------:R-:W-:Y:S01]  /*b020*/  SHF.L.U32 R100, R95, 0x10, RZ ;  /* 0x000000105f647819 */ /* 0x000fe200000006ff */
[----:B------:R-:W-:Y:S01]  /*b030*/  IMAD R13, R70, R13, RZ ;  /* 0x0000000d460d7224 */ /* 0x000fe200078e02ff */
[----:B------:R-:W-:Y:S01]  /*b040*/  PRMT R106, R96, 0x8880, RZ ;  /* 0x00008880606a7816 */ /* 0x000fe200000000ff */
[C---:B------:R-:W-:Y:S01]  /*b050*/  IMAD R24, R70.reuse, R29, RZ ;  /* 0x0000001d46187224 */ /* 0x040fe200078e02ff */
[----:B------:R-:W-:Y:S01]  /*b060*/  SHF.R.S32.HI R73, RZ, 0x18, R96 ;  /* 0x00000018ff497819 */ /* 0x000fe20000011460 */
[C---:B------:R-:W-:Y:S01]  /*b070*/  IMAD R40, R70.reuse, R45, RZ ;  /* 0x0000002d46287224 */ /* 0x040fe200078e02ff */
[----:B------:R-:W-:Y:S01]  /*b080*/  SHF.L.U32 R90, R97, 0x10, RZ ;  /* 0x00000010615a7819 */ /* 0x000fe200000006ff */
[C---:B------:R-:W-:Y:S01]  /*b090*/  IMAD R29, R70.reuse, R34, RZ ;  /* 0x00000022461d7224 */ /* 0x040fe200078e02ff */
[----:B------:R-:W-:Y:S01]  /*b0a0*/  SHF.R.S32.HI R75, RZ, 0x18, R97 ;  /* 0x00000018ff4b7819 */ /* 0x000fe20000011461 */
[C---:B------:R-:W-:Y:S01]  /*b0b0*/  IMAD R45, R70.reuse, R50, RZ ;  /* 0x00000032462d7224 */ /* 0x040fe200078e02ff */
[C---:B------:R-:W-:Y:S01]  /*b0c0*/  PRMT R80, R99.reuse, 0x8880, RZ ;  /* 0x0000888063507816 */ /* 0x040fe200000000ff */
[C---:B------:R-:W-:Y:S01]  /*b0d0*/  IMAD R14, R70.reuse, R14, RZ ;  /* 0x0000000e460e7224 */ /* 0x040fe200078e02ff */
[----:B------:R-:W-:Y:S01]  /*b0e0*/  SHF.L.U32 R76, R99, 0x10, RZ ;  /* 0x00000010634c7819 */ /* 0x000fe200000006ff */
[C---:B------:R-:W-:Y:S01]  /*b0f0*/  IMAD R34, R70.reuse, R39, RZ ;  /* 0x0000002746227224 */ /* 0x040fe200078e02ff */
[----:B------:R-:W-:Y:S01]  /*b100*/  SHF.L.U32 R132, R81, 0x8, RZ ;  /* 0x0000000851847819 */ /* 0x000fe200000006ff */
[C---:B------:R-:W-:Y:S01]  /*b110*/  IMAD R50, R70.reuse, R55, RZ ;  /* 0x0000003746327224 */ /* 0x040fe200078e02ff */
[----:B------:R-:W-:Y:S01]  /*b120*/  SHF.R.S32.HI R81, RZ, 0x18, R84 ;  /* 0x00000018ff517819 */ /* 0x000fe20000011454 */
[C---:B------:R-:W-:Y:S01]  /*b130*/  IMAD R39, R70.reuse, R44, RZ ;  /* 0x0000002c46277224 */ /* 0x040fe200078e02ff */
[----:B------:R-:W-:Y:S01]  /*b140*/  SHF.R.S32.HI R5, RZ, 0x18, R132 ;  /* 0x00000018ff057819 */ /* 0x000fe20000011484 */
[----:B------:R-:W-:Y:S01]  /*b150*/  IMAD R55, R70, R60, RZ ;  /* 0x0000003c46377224 */ /* 0x000fe200078e02ff */
[----:B------:R-:W-:Y:S01]  /*b160*/  SHF.L.U32 R84, R98, 0x10, RZ ;  /* 0x0000001062547819 */ /* 0x000fe200000006ff */
[----:B------:R-:W-:Y:S01]  /*b170*/  IMAD R15, R70, R15, RZ ;  /* 0x0000000f460f7224 */ /* 0x000fe200078e02ff */
[----:B------:R-:W-:Y:S01]  /*b180*/  SHF.L.U32 R129, R82, 0x8, RZ ;  /* 0x0000000852817819 */ /* 0x000fe200000006ff */
[-C--:B------:R-:W-:Y:S01]  /*b190*/  IMAD R10, R5, R72.reuse, R10 ;  /* 0x00000048050a7224 */ /* 0x080fe200078e020a */
[----:B------:R-:W-:Y:S01]  /*b1a0*/  SHF.L.U32 R126, R83, 0x8, RZ ;  /* 0x00000008537e7819 */ /* 0x000fe200000006ff */
[-C--:B------:R-:W-:Y:S01]  /*b1b0*/  IMAD R11, R77, R72.reuse, R11 ;  /* 0x000000484d0b7224 */ /* 0x080fe200078e020b */
[----:B------:R-:W-:Y:S01]  /*b1c0*/  SHF.R.S32.HI R5, RZ, 0x18, R129 ;  /* 0x00000018ff057819 */ /* 0x000fe20000011481 */
[-C--:B------:R-:W-:Y:S01]  /*b1d0*/  IMAD R12, R3, R72.reuse, R12 ;  /* 0x00000048030c7224 */ /* 0x080fe200078e020c */
[----:B------:R-:W-:Y:S01]  /*b1e0*/  SHF.R.S32.HI R83, RZ, 0x18, R85 ;  /* 0x00000018ff537819 */ /* 0x000fe20000011455 */
[----:B------:R-:W-:Y:S01]  /*b1f0*/  IMAD R13, R4, R72, R13 ;  /* 0x00000048040d7224 */ /* 0x000fe200078e020d */
[----:B------:R-:W-:Y:S01]  /*b200*/  SHF.L.U32 R120, R85, 0x8, RZ ;  /* 0x0000000855787819 */ /* 0x000fe200000006ff */
[C---:B------:R-:W-:Y:S01]  /*b210*/  IMAD R44, R70.reuse, R49, RZ ;  /* 0x00000031462c7224 */ /* 0x040fe200078e02ff */
[----:B------:R-:W-:Y:S01]  /*b220*/  SHF.R.S32.HI R85, RZ, 0x18, R86 ;  /* 0x00000018ff557819 */ /* 0x000fe20000011456 */
[C---:B------:R-:W-:Y:S01]  /*b230*/  IMAD R60, R70.reuse, R65, RZ ;  /* 0x00000041463c7224 */ /* 0x040fe200078e02ff */
[----:B------:R-:W-:Y:S01]  /*b240*/  I2IP.S8.S32.SAT R65, R11, R10, RZ ;  /* 0x0000000a0b417239 */ /* 0x000fe200000014ff */
[C---:B------:R-:W-:Y:S01]  /*b250*/  IMAD R49, R70.reuse, R54, RZ ;  /* 0x0000003646317224 */ /* 0x040fe200078e02ff */
[----:B------:R-:W-:Y:S01]  /*b260*/  SHF.R.S32.HI R11, RZ, 0x18, R127 ;  /* 0x00000018ff0b7819 */ /* 0x000fe2000001147f */
[----:B------:R-:W-:Y:S01]  /*b270*/  IMAD R14, R5, R72, R14 ;  /* 0x00000048050e7224 */ /* 0x000fe200078e020e */
[----:B------:R-:W-:Y:S01]  /*b280*/  I2IP.S8.S32.SAT R65, R9, R8, R65 ;  /* 0x0000000809417239 */ /* 0x000fe20000001441 */
[C---:B------:R-:W-:Y:S01]  /*b290*/  IMAD R3, R70.reuse, R16, RZ ;  /* 0x0000001046037224 */ /* 0x040fe200078e02ff */
[----:B------:R-:W-:Y:S01]  /*b2a0*/  SHF.R.S32.HI R9, RZ, 0x18, R124 ;  /* 0x00000018ff097819 */ /* 0x000fe2000001147c */
[----:B------:R-:W-:Y:S01]  /*b2b0*/  IMAD R54, R70, R59, RZ ;  /* 0x0000003b46367224 */ /* 0x000fe200078e02ff */
[----:B------:R-:W-:Y:S01]  /*b2c0*/  SHF.R.S32.HI R8, RZ, 0x18, R123 ;  /* 0x00000018ff087819 */ /* 0x000fe2000001147b */
[----:B------:R-:W-:Y:S01]  /*b2d0*/  IMAD.MOV.U32 R10, RZ, RZ, R128 ;  /* 0x000000ffff0a7224 */ /* 0x000fe200078e0080 */
[----:B------:R-:W-:Y:S01]  /*b2e0*/  SHF.L.U32 R117, R86, 0x8, RZ ;  /* 0x0000000856757819 */ /* 0x000fe200000006ff */
[----:B------:R-:W-:Y:S01]  /*b2f0*/  IMAD R59, R70, R64, RZ ;  /* 0x00000040463b7224 */ /* 0x000fe200078e02ff */
[----:B------:R-:W-:Y:S01]  /*b300*/  I2IP.S8.S32.SAT R64, R2, R0, R161 ;  /* 0x0000000002407239 */ /* 0x000fe200000014a1 */
[----:B------:R-:W-:Y:S01]  /*b310*/  IMAD R15, R78, R72, R15 ;  /* 0x000000484e0f7224 */ /* 0x000fe200078e020f */
[----:B------:R-:W-:Y:S01]  /*b320*/  MOV R2, R125 ;  /* 0x0000007d00027202 */ /* 0x000fe20000000f00 */
[C---:B------:R-:W-:Y:S01]  /*b330*/  IMAD R4, R70.reuse, R17, RZ ;  /* 0x0000001146047224 */ /* 0x040fe200078e02ff */
        /* <DEDUP_REMOVED lines=8> */
[----:B------:R-:W-:Y:S01]  /*b3c0*/  MOV R0, R122 ;  /* 0x0000007a00007202 */ /* 0x000fe20000000f00 */
[----:B------:R-:W-:Y:S01]  /*b3d0*/  IMAD R16, R70, R21, RZ ;  /* 0x0000001546107224 */ /* 0x000fe200078e02ff */
[----:B------:R-:W-:Y:S01]  /*b3e0*/  SHF.R.S32.HI R87, RZ, 0x18, R87 ;  /* 0x00000018ff577819 */ /* 0x000fe20000011457 */
[----:B------:R-:W-:Y:S01]  /*b3f0*/  IMAD R6, R79, R72, R6 ;  /* 0x000000484f067224 */ /* 0x000fe200078e0206 */
[----:B------:R-:W-:Y:S01]  /*b400*/  SHF.L.U32 R111, R92, 0x8, RZ ;  /* 0x000000085c6f7819 */ /* 0x000fe200000006ff */
[----:B------:R-:W-:Y:S01]  /*b410*/  IMAD R17, R70, R22, RZ ;  /* 0x0000001646117224 */ /* 0x000fe200078e02ff */
[----:B------:R-:W-:Y:S01]  /*b420*/  PRMT R92, R97, 0x8880, RZ ;  /* 0x00008880615c7816 */ /* 0x000fe200000000ff */
[-C--:B------:R-:W-:Y:S01]  /*b430*/  IMAD R7, R2, R72.reuse, R7 ;  /* 0x0000004802077224 */ /* 0x080fe200078e0207 */
[----:B------:R-:W-:Y:S01]  /*b440*/  I2IP.S8.S32.SAT R5, R6, R5, RZ ;  /* 0x0000000506057239 */ /* 0x000fe200000014ff */
[----:B------:R-:W-:Y:S01]  /*b450*/  IMAD R18, R70, R23, RZ ;  /* 0x0000001746127224 */ /* 0x000fe200078e02ff */
[----:B------:R-:W-:Y:S01]  /*b460*/  SHF.R.S32.HI R2, RZ, 0x18, R120 ;  /* 0x00000018ff027819 */ /* 0x000fe20000011478 */
[-C--:B------:R-:W-:Y:S01]  /*b470*/  IMAD R16, R9, R72.reuse, R16 ;  /* 0x0000004809107224 */ /* 0x080fe200078e0210 */
[----:B------:R-:W-:Y:S01]  /*b480*/  SHF.R.S32.HI R9, RZ, 0x18, R121 ;  /* 0x00000018ff097819 */ /* 0x000fe20000011479 */
[----:B------:R-:W-:Y:S01]  /*b490*/  IMAD R17, R8, R72, R17 ;  /* 0x0000004808117224 */ /* 0x000fe200078e0211 */
[----:B------:R-:W-:Y:S01]  /*b4a0*/  SHF.L.U32 R102, R94, 0x8, RZ ;  /* 0x000000085e667819 */ /* 0x000fe200000006ff */
[C---:B------:R-:W-:Y:S01]  /*b4b0*/  IMAD R22, R70.reuse, R27, RZ ;  /* 0x0000001b46167224 */ /* 0x040fe200078e02ff */
[----:B------:R-:W-:Y:S01]  /*b4c0*/  SHF.L.U32 R94, R95, 0x8, RZ ;  /* 0x000000085f5e7819 */ /* 0x000fe200000006ff */
[----:B------:R-:W-:Y:S01]  /*b4d0*/  IMAD R27, R70, R32, RZ ;  /* 0x00000020461b7224 */ /* 0x000fe200078e02ff */
[----:B------:R-:W-:Y:S01]  /*b4e0*/  SHF.R.S32.HI R95, RZ, 0x18, R95 ;  /* 0x00000018ff5f7819 */ /* 0x000fe2000001145f */
[----:B------:R-:W-:Y:S01]  /*b4f0*/  IMAD R18, R81, R72, R18 ;  /* 0x0000004851127224 */ /* 0x000fe200078e0212 */
[----:B------:R-:W-:Y:S01]  /*b500*/  SHF.L.U32 R103, R96, 0x8, RZ ;  /* 0x0000000860677819 */ /* 0x000fe200000006ff */
[C---:B------:R-:W-:Y:S01]  /*b510*/  IMAD R32, R70.reuse, R37, RZ ;  /* 0x0000002546207224 */ /* 0x040fe200078e02ff */
[----:B------:R-:W-:Y:S01]  /*b520*/  SHF.L.U32 R88, R97, 0x8, RZ ;  /* 0x0000000861587819 */ /* 0x000fe200000006ff */
[----:B------:R-:W-:Y:S01]  /*b530*/  IMAD R21, R70, R26, RZ ;  /* 0x0000001a46157224 */ /* 0x000fe200078e02ff */
[----:B------:R-:W-:Y:S01]  /*b540*/  I2IP.S8.S32.SAT R17, R18, R17, RZ ;  /* 0x0000001112117239 */ /* 0x000fe200000014ff */
[----:B------:R-:W-:Y:S01]  /*b550*/  IMAD R37, R70, R42, RZ ;  /* 0x0000002a46257224 */ /* 0x000fe200078e02ff */
[----:B------:R-:W-:Y:S01]  /*b560*/  SHF.R.S32.HI R97, RZ, 0x18, R98 ;  /* 0x00000018ff617819 */ /* 0x000fe20000011462 */
[----:B------:R-:W-:Y:S01]  /*b570*/  IMAD R19, R0, R72, R19 ;  /* 0x0000004800137224 */ /* 0x000fe200078e0213 */
[----:B------:R-:W-:Y:S01]  /*b580*/  I2IP.S8.S32.SAT R16, R16, R7, R17 ;  /* 0x0000000710107239 */ /* 0x000fe20000001411 */
[C---:B------:R-:W-:Y:S01]  /*b590*/  IMAD R42, R70.reuse, R47, RZ ;  /* 0x0000002f462a7224 */ /* 0x040fe200078e02ff */
[----:B------:R-:W-:Y:S01]  /*b5a0*/  MOV R0, R119 ;  /* 0x0000007700007202 */ /* 0x000fe20000000f00 */
[C---:B------:R-:W-:Y:S01]  /*b5b0*/  IMAD R47, R70.reuse, R52, RZ ;  /* 0x00000034462f7224 */ /* 0x040fe200078e02ff */
[----:B------:R-:W-:Y:S01]  /*b5c0*/  SHF.L.U32 R74, R99, 0x8, RZ ;  /* 0x00000008634a7819 */ /* 0x000fe200000006ff */
[----:B------:R-:W-:Y:S01]  /*b5d0*/  IMAD R20, R9, R72, R20 ;  /* 0x0000004809147224 */ /* 0x000fe200078e0214 */
[----:B------:R-:W-:Y:S01]  /*b5e0*/  SHF.R.S32.HI R99, RZ, 0x18, R99 ;  /* 0x00000018ff637819 */ /* 0x000fe20000011463 */
[----:B------:R-:W-:Y:S01]  /*b5f0*/  IMAD R52, R70, R57, RZ ;  /* 0x0000003946347224 */ /* 0x000fe200078e02ff */
[----:B------:R-:W-:Y:S01]  /*b600*/  IADD3 R68, PT, PT, R68, 0x1, RZ ;  /* 0x0000000144447810 */ /* 0x000fe20007ffe0ff */
[C---:B------:R-:W-:Y:S02]  /*b610*/  IMAD R23, R70.reuse, R28, RZ ;  /* 0x0000001c46177224 */ /* 0x040fe400078e02ff */
[----:B------:R-:W-:Y:S02]  /*b620*/  IMAD R57, R70, R62, RZ ;  /* 0x0000003e46397224 */ /* 0x000fe400078e02ff */
[----:B------:R-:W-:Y:S01]  /*b630*/  IMAD R21, R2, R72, R21 ;  /* 0x0000004802157224 */ /* 0x000fe200078e0215 */
[----:B------:R-:W-:Y:S01]  /*b640*/  MOV R2, R116 ;  /* 0x0000007400027202 */ /* 0x000fe20000000f00 */
[----:B------:R-:W-:Y:S01]  /*b650*/  IMAD R62, R70, R67, RZ ;  /* 0x00000043463e7224 */ /* 0x000fe200078e02ff */
[----:B------:R-:W-:Y:S01]  /*b660*/  I2IP.S8.S32.SAT R67, R4, R3, R5 ;  /* 0x0000000304437239 */ /* 0x000fe20000001405 */
[-C--:B------:R-:W-:Y:S01]  /*b670*/  IMAD R22, R83, R72.reuse, R22 ;  /* 0x0000004853167224 */ /* 0x080fe200078e0216 */
[----:B------:R-:W-:Y:S01]  /*b680*/  SHF.R.S32.HI R3, RZ, 0x18, R118 ;  /* 0x00000018ff037819 */ /* 0x000fe20000011476 */
[-C--:B------:R-:W-:Y:S01]  /*b690*/  IMAD R23, R0, R72.reuse, R23 ;  /* 0x0000004800177224 */ /* 0x080fe200078e0217 */
[----:B------:R-:W-:Y:S01]  /*b6a0*/  SHF.R.S32.HI R0, RZ, 0x18, R117 ;  /* 0x00000018ff007819 */ /* 0x000fe20000011475 */
[----:B------:R-:W-:Y:S01]  /*b6b0*/  IMAD R26, R70, R31, RZ ;  /* 0x0000001f461a7224 */ /* 0x000fe200078e02ff */
[----:B------:R-:W-:Y:S01]  /*b6c0*/  I2IP.S8.S32.SAT R17, R22, R21, RZ ;  /* 0x0000001516117239 */ /* 0x000fe200000014ff */
[-C--:B------:R-:W-:Y:S01]  /*b6d0*/  IMAD R24, R3, R72.reuse, R24 ;  /* 0x0000004803187224 */ /* 0x080fe200078e0218 */
[----:B------:R-:W-:Y:S01]  /*b6e0*/  SHF.R.S32.HI R3, RZ, 0x18, R115 ;  /* 0x00000018ff037819 */ /* 0x000fe20000011473 */
[-C--:B------:R-:W-:Y:S01]  /*b6f0*/  IMAD R25, R0, R72.reuse, R25 ;  /* 0x0000004800197224 */ /* 0x080fe200078e0219 */
[----:B------:R-:W-:Y:S01]  /*b700*/  I2IP.S8.S32.SAT R17, R20, R19, R17 ;  /* 0x0000001314117239 */ /* 0x000fe20000001411 */
[----:B------:R-:W-:Y:S01]  /*b710*/  IMAD R28, R70, R33, RZ ;  /* 0x00000021461c7224 */ /* 0x000fe200078e02ff */
[----:B------:R-:W-:Y:S01]  /*b720*/  SHF.R.S32.HI R4, RZ, 0x18, R114 ;  /* 0x00000018ff047819 */ /* 0x000fe20000011472 */
[-C--:B------:R-:W-:Y:S02]  /*b730*/  IMAD R26, R85, R72.reuse, R26 ;  /* 0x00000048551a7224 */ /* 0x080fe400078e021a */
[----:B------:R-:W-:Y:S01]  /*b740*/  IMAD R27, R2, R72, R27 ;  /* 0x00000048021b7224 */ /* 0x000fe200078e021b */
[----:B------:R-:W-:Y:S01]  /*b750*/  MOV R2, R110 ;  /* 0x0000006e00027202 */ /* 0x000fe20000000f00 */
[----:B------:R-:W-:Y:S01]  /*b760*/  IMAD R28, R3, R72, R28 ;  /* 0x00000048031c7224 */ /* 0x000fe200078e021c */
[----:B------:R-:W-:Y:S01]  /*b770*/  I2IP.S8.S32.SAT R18, R26, R25, RZ ;  /* 0x000000191a127239 */ /* 0x000fe200000014ff */
[----:B------:R-:W-:Y:S01]  /*b780*/  IMAD R31, R70, R36, RZ ;  /* 0x00000024461f7224 */ /* 0x000fe200078e02ff */
[----:B------:R-:W-:Y:S01]  /*b790*/  SHF.R.S32.HI R3, RZ, 0x18, R112 ;  /* 0x00000018ff037819 */ /* 0x000fe20000011470 */
[-C--:B------:R-:W-:Y:S01]  /*b7a0*/  IMAD R29, R4, R72.reuse, R29 ;  /* 0x00000048041d7224 */ /* 0x080fe200078e021d */
[----:B------:R-:W-:Y:S01]  /*b7b0*/  I2IP.S8.S32.SAT R18, R24, R23, R18 ;  /* 0x0000001718127239 */ /* 0x000fe20000001412 */
[----:B------:R-:W-:Y:S01]  /*b7c0*/  IMAD.MOV.U32 R0, RZ, RZ, R113 ;  /* 0x000000ffff007224 */ /* 0x000fe200078e0071 */
[----:B------:R-:W-:Y:S01]  /*b7d0*/  SHF.R.S32.HI R4, RZ, 0x18, R108 ;  /* 0x00000018ff047819 */ /* 0x000fe2000001146c */
[-C--:B------:R-:W-:Y:S02]  /*b7e0*/  IMAD R30, R87, R72.reuse, R30 ;  /* 0x00000048571e7224 */ /* 0x080fe400078e021e */
[----:B------:R-:W-:Y:S01]  /*b7f0*/  IMAD R31, R0, R72, R31 ;  /* 0x00000048001f7224 */ /* 0x000fe200078e021f */
        /* <DEDUP_REMOVED lines=8> */
[----:B------:R-:W-:Y:S01]  /*b880*/  MOV R0, R107 ;  /* 0x0000006b00007202 */ /* 0x000fe20000000f00 */
[-C--:B------:R-:W-:Y:S02]  /*b890*/  IMAD R34, R89, R72.reuse, R34 ;  /* 0x0000004859227224 */ /* 0x080fe400078e0222 */
[-C--:B------:R-:W-:Y:S01]  /*b8a0*/  IMAD R35, R2, R72.reuse, R35 ;  /* 0x0000004802237224 */ /* 0x080fe200078e0223 */
[----:B------:R-:W-:Y:S01]  /*b8b0*/  MOV R2, R101 ;  /* 0x0000006500027202 */ /* 0x000fe20000000f00 */
[----:B------:R-:W-:Y:S01]  /*b8c0*/  IMAD R38, R70, R43, RZ ;  /* 0x0000002b46267224 */ /* 0x000fe200078e02ff */
[----:B------:R-:W-:Y:S01]  /*b8d0*/  I2IP.S8.S32.SAT R33, R34, R33, RZ ;  /* 0x0000002122217239 */ /* 0x000fe200000014ff */
[-C--:B------:R-:W-:Y:S01]  /*b8e0*/  IMAD R36, R3, R72.reuse, R36 ;  /* 0x0000004803247224 */ /* 0x080fe200078e0224 */
[----:B------:R-:W-:Y:S01]  /*b8f0*/  SHF.R.S32.HI R3, RZ, 0x18, R105 ;  /* 0x00000018ff037819 */ /* 0x000fe20000011469 */
[-C--:B------:R-:W-:Y:S01]  /*b900*/  IMAD R37, R4, R72.reuse, R37 ;  /* 0x0000004804257224 */ /* 0x080fe200078e0225 */
[----:B------:R-:W-:Y:S01]  /*b910*/  I2IP.S8.S32.SAT R32, R32, R31, R33 ;  /* 0x0000001f20207239 */ /* 0x000fe20000001421 */
        /* <DEDUP_REMOVED lines=8> */
[----:B------:R-:W-:Y:S01]  /*b9a0*/  IMAD R43, R70, R48, RZ ;  /* 0x00000030462b7224 */ /* 0x000fe200078e02ff */
[----:B------:R-:W-:Y:S01]  /*b9b0*/  I2IP.S8.S32.SAT R33, R36, R35, R37 ;  /* 0x0000002324217239 */ /* 0x000fe20000001425 */
[----:B------:R-:W-:Y:S01]  /*b9c0*/  IMAD R41, R0, R72, R41 ;  /* 0x0000004800297224 */ /* 0x000fe200078e0229 */
[----:B------:R-:W-:Y:S01]  /*b9d0*/  MOV R0, R106 ;  /* 0x0000006a00007202 */ /* 0x000fe20000000f00 */
[-C--:B------:R-:W-:Y:S02]  /*b9e0*/  IMAD R42, R93, R72.reuse, R42 ;  /* 0x000000485d2a7224 */ /* 0x080fe400078e022a */
        /* <DEDUP_REMOVED lines=11> */
[-C--:B------:R-:W-:Y:S02]  /*baa0*/  IMAD R47, R0, R72.reuse, R47 ;  /* 0x00000048002f7224 */ /* 0x080fe400078e022f */
[----:B------:R-:W-:Y:S01]  /*bab0*/  IMAD R48, R3, R72, R48 ;  /* 0x0000004803307224 */ /* 0x000fe200078e0230 */
[----:B------:R-:W-:Y:S01]  /*bac0*/  SHF.R.S32.HI R3, RZ, 0x18, R90 ;  /* 0x00000018ff037819 */ /* 0x000fe2000001145a */
[----:B------:R-:W-:Y:S01]  /*bad0*/  IMAD R51, R70, R56, RZ ;  /* 0x0000003846337224 */ /* 0x000fe200078e02ff */
[----:B------:R-:W-:Y:S01]  /*bae0*/  I2IP.S8.S32.SAT R35, R46, R45, RZ ;  /* 0x0000002d2e237239 */ /* 0x000fe200000014ff */
[-C--:B------:R-:W-:Y:S01]  /*baf0*/  IMAD R49, R2, R72.reuse, R49 ;  /* 0x0000004802317224 */ /* 0x080fe200078e0231 */
[----:B------:R-:W-:Y:S01]  /*bb00*/  SHF.R.S32.HI R2, RZ, 0x18, R88 ;  /* 0x00000018ff027819 */ /* 0x000fe20000011458 */
[----:B------:R-:W-:Y:S01]  /*bb10*/  IMAD.MOV.U32 R0, RZ, RZ, R92 ;  /* 0x000000ffff007224 */ /* 0x000fe200078e005c */
[----:B------:R-:W-:Y:S01]  /*bb20*/  I2IP.S8.S32.SAT R35, R44, R43, R35 ;  /* 0x0000002b2c237239 */ /* 0x000fe20000001423 */
[-C--:B------:R-:W-:Y:S02]  /*bb30*/  IMAD R50, R73, R72.reuse, R50 ;  /* 0x0000004849327224 */ /* 0x080fe400078e0232 */
[----:B------:R-:W-:Y:S01]  /*bb40*/  IMAD R51, R0, R72, R51 ;  /* 0x0000004800337224 */ /* 0x000fe200078e0233 */
[----:B------:R-:W-:Y:S01]  /*bb50*/  MOV R0, R86 ;  /* 0x0000005600007202 */ /* 0x000fe20000000f00 */
[----:B------:R-:W-:Y:S01]  /*bb60*/  IMAD R53, R70, R58, RZ ;  /* 0x0000003a46357224 */ /* 0x000fe200078e02ff */
[----:B------:R-:W-:Y:S01]  /*bb70*/  I2IP.S8.S32.SAT R49, R50, R49, RZ ;  /* 0x0000003132317239 */ /* 0x000fe200000014ff */
[-C--:B------:R-:W-:Y:S01]  /*bb80*/  IMAD R52, R3, R72.reuse, R52 ;  /* 0x0000004803347224 */ /* 0x080fe200078e0234 */
[----:B------:R-:W-:Y:S01]  /*bb90*/  SHF.R.S32.HI R3, RZ, 0x18, R84 ;  /* 0x00000018ff037819 */ /* 0x000fe20000011454 */
[----:B------:R-:W-:Y:S01]  /*bba0*/  IMAD R53, R2, R72, R53 ;  /* 0x0000004802357224 */ /* 0x000fe200078e0235 */
[----:B------:R-:W-:Y:S01]  /*bbb0*/  MOV R2, R80 ;  /* 0x0000005000027202 */ /* 0x000fe20000000f00 */
[----:B------:R-:W-:Y:S01]  /*bbc0*/  IMAD.SHL.U32 R82, R98, 0x100, RZ ;  /* 0x0000010062527824 */ /* 0x000fe200078e00ff */
[----:B------:R-:W-:Y:S01]  /*bbd0*/  I2IP.S8.S32.SAT R48, R48, R47, R49 ;  /* 0x0000002f30307239 */ /* 0x000fe20000001431 */
[----:B------:R-:W-:Y:S02]  /*bbe0*/  IMAD R54, R75, R72, R54 ;  /* 0x000000484b367224 */ /* 0x000fe400078e0236 */
[C---:B------:R-:W-:Y:S02]  /*bbf0*/  IMAD R56, R70.reuse, R61, RZ ;  /* 0x0000003d46387224 */ /* 0x040fe400078e02ff */
[----:B------:R-:W-:Y:S01]  /*bc00*/  IMAD R61, R70, R66, RZ ;  /* 0x00000042463d7224 */ /* 0x000fe200078e02ff */
[----:B------:R-:W-:Y:S01]  /*bc10*/  I2IP.S8.S32.SAT R66, R13, R12, R14 ;  /* 0x0000000c0d427239 */ /* 0x000fe2000000140e */
[-C--:B------:R-:W-:Y:S01]  /*bc20*/  IMAD R55, R0, R72.reuse, R55 ;  /* 0x0000004800377224 */ /* 0x080fe200078e0237 */
[----:B------:R-:W-:Y:S01]  /*bc30*/  SHF.R.S32.HI R0, RZ, 0x18, R82 ;  /* 0x00000018ff007819 */ /* 0x000fe20000011452 */
[-C--:B------:R-:W-:Y:S01]  /*bc40*/  IMAD R56, R3, R72.reuse, R56 ;  /* 0x0000004803387224 */ /* 0x080fe200078e0238 */
[----:B------:R-:W-:Y:S01]  /*bc50*/  I2IP.S8.S32.SAT R49, R54, R53, RZ ;  /* 0x0000003536317239 */ /* 0x000fe200000014ff */
[----:B------:R1:W-:Y:S01]  /*bc60*/  STS.128 [R135+UR44+0xa200], R64 ;  /* 0x00a2004087007988 */ /* 0x0003e20008000c2c */
[----:B------:R-:W-:Y:S01]  /*bc70*/  IMAD R58, R70, R63, RZ ;  /* 0x0000003f463a7224 */ /* 0x000fe200078e02ff */
[----:B------:R-:W-:Y:S01]  /*bc80*/  SHF.R.S32.HI R3, RZ, 0x18, R76 ;  /* 0x00000018ff037819 */ /* 0x000fe2000001144c */
[-C--:B------:R-:W-:Y:S01]  /*bc90*/  IMAD R57, R0, R72.reuse, R57 ;  /* 0x0000004800397224 */ /* 0x080fe200078e0239 */
[----:B------:R-:W-:Y:S01]  /*bca0*/  I2IP.S8.S32.SAT R49, R52, R51, R49 ;  /* 0x0000003334317239 */ /* 0x000fe20000001431 */
[-C--:B------:R-:W-:Y:S02]  /*bcb0*/  IMAD R58, R97, R72.reuse, R58 ;  /* 0x00000048613a7224 */ /* 0x080fe400078e023a */
[-C--:B------:R-:W-:Y:S01]  /*bcc0*/  IMAD R59, R2, R72.reuse, R59 ;  /* 0x00000048023b7224 */ /* 0x080fe200078e023b */
[----:B------:R1:W-:Y:S01]  /*bcd0*/  STS.128 [R160+0xa200], R16 ;  /* 0x00a20010a0007388 */ /* 0x0003e20000000c00 */
[-C--:B------:R-:W-:Y:S01]  /*bce0*/  IMAD R60, R3, R72.reuse, R60 ;  /* 0x00000048033c7224 */ /* 0x080fe200078e023c */
[----:B------:R-:W-:Y:S01]  /*bcf0*/  I2IP.S8.S32.SAT R50, R58, R57, RZ ;  /* 0x000000393a327239 */ /* 0x000fe200000014ff */
[-C--:B------:R-:W-:Y:S02]  /*bd00*/  IMAD R61, R4, R72.reuse, R61 ;  /* 0x00000048043d7224 */ /* 0x080fe400078e023d */
[----:B------:R-:W-:Y:S01]  /*bd10*/  IMAD R62, R99, R72, R62 ;  /* 0x00000048633e7224 */ /* 0x000fe200078e023e */
[----:B------:R-:W-:Y:S02]  /*bd20*/  I2IP.S8.S32.SAT R50, R56, R55, R50 ;  /* 0x0000003738327239 */ /* 0x000fe40000001432 */
[----:B------:R1:W-:Y:S02]  /*bd30*/  STS.128 [R159+0xa200], R32 ;  /* 0x00a200209f007388 */ /* 0x0003e40000000c00 */
        /* <DEDUP_REMOVED lines=20> */
.L_x_140:
[----:B------:R-:W-:Y:S05]  /*be80*/  BSYNC.RECONVERGENT B0 ;  /* 0x0000000000007941 */ /* 0x000fea0003800200 */
.L_x_139:
[----:B------:R-:W-:Y:S01]  /*be90*/  R2UR UR4, R146 ;  /* 0x00000000920472ca */ /* 0x000fe200000e0000 */
[----:B------:R-:W-:Y:S01]  /*bea0*/  BAR.SYNC.DEFER_BLOCKING 0x1, 0x80 ;  /* 0x0042000000007b1d */ /* 0x000fe20000010000 */
[----:B------:R-:W-:Y:S01]  /*beb0*/  ISETP.NE.AND P0, PT, R148, 0x2, PT ;  /* 0x000000029400780c */ /* 0x000fe20003f05270 */
[----:B------:R-:W-:Y:S01]  /*bec0*/  UISETP.NE.AND UP0, UPT, UR46, URZ, UPT ;  /* 0x000000ff2e00728c */ /* 0x000fe2000bf05270 */
[----:B------:R-:W-:Y:S01]  /*bed0*/  ISETP.NE.AND P1, PT, R68, 0x2, PT ;  /* 0x000000024400780c */ /* 0x000fe20003f25270 */
[----:B------:R-:W-:Y:S01]  /*bee0*/  UIADD3 UR16, UPT, UPT, UR38, UR61, URZ ;  /* 0x0000003d26107290 */ /* 0x000fe2000fffe0ff */
[----:B------:R-:W-:Y:S02]  /*bef0*/  SEL R0, RZ, 0x1, P0 ;  /* 0x00000001ff007807 */ /* 0x000fe40000000000 */
[----:B------:R-:W-:Y:S02]  /*bf00*/  SEL R3, RZ, 0x1, P1 ;  /* 0x00000001ff037807 */ /* 0x000fe40000800000 */
[----:B------:R-:W-:Y:S02]  /*bf10*/  LOP3.LUT R151, R151, R0, RZ, 0x3c, !PT ;  /* 0x0000000097977212 */ /* 0x000fe400078e3cff */
[----:B------:R-:W-:Y:S01]  /*bf20*/  LOP3.LUT R152, R152, R3, RZ, 0x3c, !PT ;  /* 0x0000000398987212 */ /* 0x000fe200078e3cff */
[----:B------:R-:W-:Y:S01]  /*bf30*/  UIADD3 UR20, UPT, UPT, UR37, UR4, URZ ;  /* 0x0000000425147290 */ /* 0x000fe2000fffe0ff */
[----:B------:R-:W-:Y:S02]  /*bf40*/  SEL R148, R148, RZ, P0 ;  /* 0x000000ff94947207 */ /* 0x000fe40000000000 */
[----:B------:R-:W-:Y:S01]  /*bf50*/  SEL R68, R68, RZ, P1 ;  /* 0x000000ff44447207 */ /* 0x000fe20000800000 */
[----:B------:R-:W-:Y:S01]  /*bf60*/  UMOV UR36, UR59 ;  /* 0x0000003b00247c82 */ /* 0x000fe20008000000 */
[----:B------:R-:W-:Y:S07]  /*bf70*/  BRA.U UP0, `(.L_x_141) ;  /* 0xffffff9900607547 */ /* 0x000fee000b83ffff */
[----:B------:R-:W-:Y:S05]  /*bf80*/  EXIT ;  /* 0x000000000000794d */ /* 0x000fea0003800000 */
.L_x_24:
[----:B---3--:R3:W4:Y:S02]  /*bf90*/  SYNCS.PHASECHK.TRANS64.TRYWAIT P0, [R3+URZ+0xf0], R2 ;  /* 0x0000f002030075a7 */ /* 0x00872400080011ff */
[----:B----4-:R-:W-:Y:S05]  /*bfa0*/  @!P0 NANOSLEEP.SYNCS 0x989680 ;  /* 0x009896800000895d */ /* 0x010fea0003900000 */
[----:B------:R-:W4:Y:S02]  /*bfb0*/  @!P0 SYNCS.PHASECHK.TRANS64 P0, [R3+URZ+0xf0], R2 ;  /* 0x0000f002030085a7 */ /* 0x000f2400080010ff */
[----:B----4-:R-:W-:Y:S05]  /*bfc0*/  @!P0 BRA `(.L_x_24) ;  /* 0xfffffffc00f08947 */ /* 0x010fea000383ffff */
[----:B------:R-:W-:Y:S05]  /*bfd0*/  BRA `(.L_x_142) ;  /* 0xffffff5800e87947 */ /* 0x000fea000383ffff */
.L_x_27:
[----:B--2---:R-:W-:-:S07]  /*bfe0*/  MOV R0, UR33 ;  /* 0x0000002100007c02 */ /* 0x004fce0008000f00 */
.L_x_143:
[----:B--2---:R2:W3:Y:S02]  /*bff0*/  SYNCS.PHASECHK.TRANS64.TRYWAIT P0, [R0+URZ+0x28], R3 ;  /* 0x00002803000075a7 */ /* 0x0044e400080011ff */
[----:B---3--:R-:W-:Y:S05]  /*c000*/  @!P0 NANOSLEEP.SYNCS 0x989680 ;  /* 0x009896800000895d */ /* 0x008fea0003900000 */
[----:B------:R-:W3:Y:S02]  /*c010*/  @!P0 SYNCS.PHASECHK.TRANS64 P0, [R0+URZ+0x28], R3 ;  /* 0x00002803000085a7 */ /* 0x000ee400080010ff */
[----:B---3--:R-:W-:Y:S05]  /*c020*/  @!P0 BRA `(.L_x_143) ;  /* 0xfffffffc00f08947 */ /* 0x008fea000383ffff */
[----:B------:R-:W-:Y:S05]  /*c030*/  BRA `(.L_x_26) ;  /* 0xffffff5c00407947 */ /* 0x000fea000383ffff */
.L_x_34:
[----:B-1----:R-:W-:-:S07]  /*c040*/  MOV R0, UR17 ;  /* 0x0000001100007c02 */ /* 0x002fce0008000f00 */
.L_x_144:
[----:B-1----:R1:W2:Y:S02]  /*c050*/  SYNCS.PHASECHK.TRANS64.TRYWAIT P0, [R0+URZ+0x28], R3 ;  /* 0x00002803000075a7 */ /* 0x0022a400080011ff */
[----:B--2---:R-:W-:Y:S05]  /*c060*/  @!P0 NANOSLEEP.SYNCS 0x989680 ;  /* 0x009896800000895d */ /* 0x004fea0003900000 */
[----:B------:R-:W2:Y:S02]  /*c070*/  @!P0 SYNCS.PHASECHK.TRANS64 P0, [R0+URZ+0x28], R3 ;  /* 0x00002803000085a7 */ /* 0x000ea400080010ff */
[----:B--2---:R-:W-:Y:S05]  /*c080*/  @!P0 BRA `(.L_x_144) ;  /* 0xfffffffc00f08947 */ /* 0x004fea000383ffff */
[----:B------:R-:W-:Y:S05]  /*c090*/  BRA `(.L_x_33) ;  /* 0xffffff6000087947 */ /* 0x000fea000383ffff */
.L_x_39:
[----:B-1----:R1:W2:Y:S02]  /*c0a0*/  SYNCS.PHASECHK.TRANS64.TRYWAIT P0, [R3+URZ+0xa0], R0 ;  /* 0x0000a000030075a7 */ /* 0x0022a400080011ff */
[----:B--2---:R-:W-:Y:S05]  /*c0b0*/  @!P0 NANOSLEEP.SYNCS 0x989680 ;  /* 0x009896800000895d */ /* 0x004fea0003900000 */
[----:B------:R-:W2:Y:S02]  /*c0c0*/  @!P0 SYNCS.PHASECHK.TRANS64 P0, [R3+URZ+0xa0], R0 ;  /* 0x0000a000030085a7 */ /* 0x000ea400080010ff */
[----:B--2---:R-:W-:Y:S05]  /*c0d0*/  @!P0 BRA `(.L_x_39) ;  /* 0xfffffffc00f08947 */ /* 0x004fea000383ffff */
[----:B------:R-:W-:Y:S05]  /*c0e0*/  BRA `(.L_x_145) ;  /* 0xffffff6000b87947 */ /* 0x000fea000383ffff */
.L_x_43:
[----:B-1----:R-:W-:-:S07]  /*c0f0*/  MOV R0, UR4 ;  /* 0x0000000400007c02 */ /* 0x002fce0008000f00 */
.L_x_146:
[----:B-1----:R1:W2:Y:S02]  /*c100*/  SYNCS.PHASECHK.TRANS64.TRYWAIT P0, [R0+URZ], R3 ;  /* 0x00000003000075a7 */ /* 0x0022a400080011ff */
[----:B--2---:R-:W-:Y:S05]  /*c110*/  @!P0 NANOSLEEP.SYNCS 0x989680 ;  /* 0x009896800000895d */ /* 0x004fea0003900000 */
[----:B------:R-:W2:Y:S02]  /*c120*/  @!P0 SYNCS.PHASECHK.TRANS64 P0, [R0+URZ], R3 ;  /* 0x00000003000085a7 */ /* 0x000ea400080010ff */
[----:B--2---:R-:W-:Y:S05]  /*c130*/  @!P0 BRA `(.L_x_146) ;  /* 0xfffffffc00f08947 */ /* 0x004fea000383ffff */
[----:B------:R-:W-:Y:S05]  /*c140*/  BRA `(.L_x_147) ;  /* 0xffffff6800607947 */ /* 0x000fea000383ffff */
.L_x_44:
[----:B------:R-:W-:-:S07]  /*c150*/  MOV R0, UR5 ;  /* 0x0000000500007c02 */ /* 0x000fce0008000f00 */
.L_x_148:
[----:B-1----:R1:W2:Y:S02]  /*c160*/  SYNCS.PHASECHK.TRANS64.TRYWAIT P0, [R0+URZ], R3 ;  /* 0x00000003000075a7 */ /* 0x0022a400080011ff */
[----:B--2---:R-:W-:Y:S05]  /*c170*/  @!P0 NANOSLEEP.SYNCS 0x989680 ;  /* 0x009896800000895d */ /* 0x004fea0003900000 */
[----:B------:R-:W2:Y:S02]  /*c180*/  @!P0 SYNCS.PHASECHK.TRANS64 P0, [R0+URZ], R3 ;  /* 0x00000003000085a7 */ /* 0x000ea400080010ff */
[----:B--2---:R-:W-:Y:S05]  /*c190*/  @!P0 BRA `(.L_x_148) ;  /* 0xfffffffc00f08947 */ /* 0x004fea000383ffff */
[----:B------:R-:W-:Y:S05]  /*c1a0*/  BRA `(.L_x_149) ;  /* 0xffffff68006c7947 */ /* 0x000fea000383ffff */
.L_x_45:
[----:B------:R-:W-:-:S07]  /*c1b0*/  MOV R0, UR5 ;  /* 0x0000000500007c02 */ /* 0x000fce0008000f00 */
.L_x_150:
[----:B-1----:R1:W2:Y:S02]  /*c1c0*/  SYNCS.PHASECHK.TRANS64.TRYWAIT P0, [R0+URZ], R3 ;  /* 0x00000003000075a7 */ /* 0x0022a400080011ff */
[----:B--2---:R-:W-:Y:S05]  /*c1d0*/  @!P0 NANOSLEEP.SYNCS 0x989680 ;  /* 0x009896800000895d */ /* 0x004fea0003900000 */
[----:B------:R-:W2:Y:S02]  /*c1e0*/  @!P0 SYNCS.PHASECHK.TRANS64 P0, [R0+URZ], R3 ;  /* 0x00000003000085a7 */ /* 0x000ea400080010ff */
[----:B--2---:R-:W-:Y:S05]  /*c1f0*/  @!P0 BRA `(.L_x_150) ;  /* 0xfffffffc00f08947 */ /* 0x004fea000383ffff */
[----:B------:R-:W-:Y:S05]  /*c200*/  BRA `(.L_x_151) ;  /* 0xffffff6800787947 */ /* 0x000fea000383ffff */
.L_x_46:
[----:B------:R-:W-:-:S07]  /*c210*/  MOV R0, UR5 ;  /* 0x0000000500007c02 */ /* 0x000fce0008000f00 */
.L_x_152:
[----:B-1----:R1:W2:Y:S02]  /*c220*/  SYNCS.PHASECHK.TRANS64.TRYWAIT P0, [R0+URZ], R3 ;  /* 0x00000003000075a7 */ /* 0x0022a400080011ff */
[----:B--2---:R-:W-:Y:S05]  /*c230*/  @!P0 NANOSLEEP.SYNCS 0x989680 ;  /* 0x009896800000895d */ /* 0x004fea0003900000 */
[----:B------:R-:W2:Y:S02]  /*c240*/  @!P0 SYNCS.PHASECHK.TRANS64 P0, [R0+URZ], R3 ;  /* 0x00000003000085a7 */ /* 0x000ea400080010ff */
[----:B--2---:R-:W-:Y:S05]  /*c250*/  @!P0 BRA `(.L_x_152) ;  /* 0xfffffffc00f08947 */ /* 0x004fea000383ffff */
[----:B------:R-:W-:Y:S05]  /*c260*/  BRA `(.L_x_153) ;  /* 0xffffff6800847947 */ /* 0x000fea000383ffff */
.L_x_49:
[----:B--2---:R2:W3:Y:S02]  /*c270*/  SYNCS.PHASECHK.TRANS64.TRYWAIT P0, [R2+URZ+0xe0], R5 ;  /* 0x0000e005020075a7 */ /* 0x0044e400080011ff */
[----:B---3--:R-:W-:Y:S05]  /*c280*/  @!P0 NANOSLEEP.SYNCS 0x989680 ;  /* 0x009896800000895d */ /* 0x008fea0003900000 */
[----:B------:R-:W3:Y:S02]  /*c290*/  @!P0 SYNCS.PHASECHK.TRANS64 P0, [R2+URZ+0xe0], R5 ;  /* 0x0000e005020085a7 */ /* 0x000ee400080010ff */
[----:B---3--:R-:W-:Y:S05]  /*c2a0*/  @!P0 BRA `(.L_x_49) ;  /* 0xfffffffc00f08947 */ /* 0x008fea000383ffff */
[----:B------:R-:W-:Y:S05]  /*c2b0*/  BRA `(.L_x_154) ;  /* 0xffffff6800e07947 */ /* 0x000fea000383ffff */
.L_x_50:
[----:B------:R-:W-:-:S07]  /*c2c0*/  MOV R2, UR4 ;  /* 0x0000000400027c02 */ /* 0x000fce0008000f00 */
.L_x_155:
[----:B--2---:R2:W3:Y:S02]  /*c2d0*/  SYNCS.PHASECHK.TRANS64.TRYWAIT P0, [R2+URZ+0xb0], R5 ;  /* 0x0000b005020075a7 */ /* 0x0044e400080011ff */
[----:B---3--:R-:W-:Y:S05]  /*c2e0*/  @!P0 NANOSLEEP.SYNCS 0x989680 ;  /* 0x009896800000895d */ /* 0x008fea0003900000 */
[----:B------:R-:W3:Y:S02]  /*c2f0*/  @!P0 SYNCS.PHASECHK.TRANS64 P0, [R2+URZ+0xb0], R5 ;  /* 0x0000b005020085a7 */ /* 0x000ee400080010ff */
[----:B---3--:R-:W-:Y:S05]  /*c300*/  @!P0 BRA `(.L_x_155) ;  /* 0xfffffffc00f08947 */ /* 0x008fea000383ffff */
[----:B------:R-:W-:Y:S05]  /*c310*/  BRA `(.L_x_156) ;  /* 0xffffff6800f07947 */ /* 0x000fea000383ffff */
.L_x_51:
[----:B--2---:R2:W3:Y:S02]  /*c320*/  SYNCS.PHASECHK.TRANS64.TRYWAIT P1, [R2+URZ+0xa0], R5 ;  /* 0x0000a005020075a7 */ /* 0x0044e400080211ff */
[----:B---3--:R-:W-:Y:S05]  /*c330*/  @!P1 NANOSLEEP.SYNCS 0x989680 ;  /* 0x009896800000995d */ /* 0x008fea0003900000 */
[----:B------:R-:W3:Y:S02]  /*c340*/  @!P1 SYNCS.PHASECHK.TRANS64 P1, [R2+URZ+0xa0], R5 ;  /* 0x0000a005020095a7 */ /* 0x000ee400080210ff */
[----:B---3--:R-:W-:Y:S05]  /*c350*/  @!P1 BRA `(.L_x_51) ;  /* 0xfffffffc00f09947 */ /* 0x008fea000383ffff */
[----:B------:R-:W-:Y:S05]  /*c360*/  BRA `(.L_x_157) ;  /* 0xffffff6c00207947 */ /* 0x000fea000383ffff */
.L_x_54:
[----:B------:R-:W-:-:S07]  /*c370*/  MOV R0, UR4 ;  /* 0x0000000400007c02 */ /* 0x000fce0008000f00 */
.L_x_158:
[----:B--2---:R2:W3:Y:S02]  /*c380*/  SYNCS.PHASECHK.TRANS64.TRYWAIT P0, [R0+URZ+0xb0], R3 ;  /* 0x0000b003000075a7 */ /* 0x0044e400080011ff */
[----:B---3--:R-:W-:Y:S05]  /*c390*/  @!P0 NANOSLEEP.SYNCS 0x989680 ;  /* 0x009896800000895d */ /* 0x008fea0003900000 */
[----:B------:R-:W3:Y:S02]  /*c3a0*/  @!P0 SYNCS.PHASECHK.TRANS64 P0, [R0+URZ+0xb0], R3 ;  /* 0x0000b003000085a7 */ /* 0x000ee400080010ff */
[----:B---3--:R-:W-:Y:S05]  /*c3b0*/  @!P0 BRA `(.L_x_158) ;  /* 0xfffffffc00f08947 */ /* 0x008fea000383ffff */
[----:B------:R-:W-:Y:S05]  /*c3c0*/  BRA `(.L_x_53) ;  /* 0xffffff6c00747947 */ /* 0x000fea000383ffff */
.L_x_63:
[----:B--2---:R-:W-:-:S04]  /*c3d0*/  MOV R0, UR5 ;  /* 0x0000000500007c02 */ /* 0x004fc80008000f00 */
[----:B------:R2:W3:Y:S03]  /*c3e0*/  SYNCS.PHASECHK.TRANS64.TRYWAIT P0, [R0+URZ+0x8], R7 ;  /* 0x00000807000075a7 */ /* 0x0004e600080011ff */
[----:B---3--:R-:W-:Y:S05]  /*c3f0*/  @!P0 NANOSLEEP.SYNCS 0x989680 ;  /* 0x009896800000895d */ /* 0x008fea0003900000 */
[----:B------:R-:W3:Y:S02]  /*c400*/  @!P0 SYNCS.PHASECHK.TRANS64 P0, [R0+URZ+0x8], R7 ;  /* 0x00000807000085a7 */ /* 0x000ee400080010ff */
[----:B---3--:R-:W-:Y:S05]  /*c410*/  @!P0 BRA `(.L_x_63) ;  /* 0xfffffffc00ec8947 */ /* 0x008fea000383ffff */
[----:B------:R-:W-:Y:S05]  /*c420*/  BRA `(.L_x_62) ;  /* 0xffffff7000287947 */ /* 0x000fea000383ffff */
.L_x_65:
[----:B------:R-:W-:Y:S01]  /*c430*/  BSSY B0, `(.L_x_159) ;  /* 0x0000006000007945 */ /* 0x000fe20003800000 */
[----:B------:R-:W-:-:S07]  /*c440*/  MOV R15, 0xffffffff ;  /* 0xffffffff000f7802 */ /* 0x000fce0000000f00 */
[----:B-12--5:R-:W-:Y:S05]  /*c450*/  WARPSYNC.COLLECTIVE R15, `(.L_x_160) ;  /* 0x000000000f0c7348 */ /* 0x026fea0003c00000 */
[----:B------:R-:W-:Y:S02]  /*c460*/  ELECT P6, UR79, PT ;  /* 0x00000000004f782f */ /* 0x000fe400038c0000 */
[----:B------:R-:W-:Y:S01]  /*c470*/  MOV R14, UR79 ;  /* 0x0000004f000e7c02 */ /* 0x000fe20008000f00 */
[----:B-12--5:R-:W-:Y:S10]  /*c480*/  ENDCOLLECTIVE ;  /* 0x000000000000791b */ /* 0x026ff40003800000 */
.L_x_160:
[----:B------:R-:W-:Y:S05]  /*c490*/  BSYNC B0 ;  /* 0x0000000000007941 */ /* 0x000fea0003800000 */
.L_x_159:
[----:B------:R-:W-:Y:S01]  /*c4a0*/  PLOP3.LUT P0, PT, P6, PT, PT, 0x80, 0x8 ;  /* 0x000000000008781c */ /* 0x000fe2000370f070 */
[----:B------:R-:W-:-:S12]  /*c4b0*/  BRA `(.L_x_161) ;  /* 0xffffff7000547947 */ /* 0x000fd8000383ffff */
.L_x_67:
[----:B--2---:R-:W-:-:S04]  /*c4c0*/  MOV R0, UR5 ;  /* 0x0000000500007c02 */ /* 0x004fc80008000f00 */
[----:B------:R2:W3:Y:S03]  /*c4d0*/  SYNCS.PHASECHK.TRANS64.TRYWAIT P0, [R0+URZ+0x8], R5 ;  /* 0x00000805000075a7 */ /* 0x0004e600080011ff */
[----:B---3--:R-:W-:Y:S05]  /*c4e0*/  @!P0 NANOSLEEP.SYNCS 0x989680 ;  /* 0x009896800000895d */ /* 0x008fea0003900000 */
[----:B------:R-:W3:Y:S02]  /*c4f0*/  @!P0 SYNCS.PHASECHK.TRANS64 P0, [R0+URZ+0x8], R5 ;  /* 0x00000805000085a7 */ /* 0x000ee400080010ff */
[----:B---3--:R-:W-:Y:S05]  /*c500*/  @!P0 BRA `(.L_x_67) ;  /* 0xfffffffc00ec8947 */ /* 0x008fea000383ffff */
[----:B------:R-:W-:Y:S05]  /*c510*/  BRA `(.L_x_66) ;  /* 0xffffff7000587947 */ /* 0x000fea000383ffff */
.L_x_68:
[----:B-1----:R1:W2:Y:S02]  /*c520*/  SYNCS.PHASECHK.TRANS64.TRYWAIT P0, [R0+URZ+0xa0], R5 ;  /* 0x0000a005000075a7 */ /* 0x0022a400080011ff */
[----:B--2---:R-:W-:Y:S05]  /*c530*/  @!P0 NANOSLEEP.SYNCS 0x989680 ;  /* 0x009896800000895d */ /* 0x004fea0003900000 */
[----:B------:R-:W2:Y:S02]  /*c540*/  @!P0 SYNCS.PHASECHK.TRANS64 P0, [R0+URZ+0xa0], R5 ;  /* 0x0000a005000085a7 */ /* 0x000ea400080010ff */
[----:B--2---:R-:W-:Y:S05]  /*c550*/  @!P0 BRA `(.L_x_68) ;  /* 0xfffffffc00f08947 */ /* 0x004fea000383ffff */
[----:B------:R-:W-:Y:S05]  /*c560*/  BRA `(.L_x_162) ;  /* 0xffffff7400447947 */ /* 0x000fea000383ffff */
.L_x_70:
[----:B------:R-:W-:-:S07]  /*c570*/  MOV R0, UR31 ;  /* 0x0000001f00007c02 */ /* 0x000fce0008000f00 */
.L_x_163:
[----:B-1----:R1:W2:Y:S02]  /*c580*/  SYNCS.PHASECHK.TRANS64.TRYWAIT P0, [R0+URZ+0xd0], R5 ;  /* 0x0000d005000075a7 */ /* 0x0022a400080011ff */
[----:B--2---:R-:W-:Y:S05]  /*c590*/  @!P0 NANOSLEEP.SYNCS 0x989680 ;  /* 0x009896800000895d */ /* 0x004fea0003900000 */
[----:B------:R-:W2:Y:S02]  /*c5a0*/  @!P0 SYNCS.PHASECHK.TRANS64 P0, [R0+URZ+0xd0], R5 ;  /* 0x0000d005000085a7 */ /* 0x000ea400080010ff */
[----:B--2---:R-:W-:Y:S05]  /*c5b0*/  @!P0 BRA `(.L_x_163) ;  /* 0xfffffffc00f08947 */ /* 0x004fea000383ffff */
[----:B------:R-:W-:Y:S05]  /*c5c0*/  BRA `(.L_x_164) ;  /* 0xffffff7400907947 */ /* 0x000fea000383ffff */
.L_x_73:
[----:B------:R-:W-:Y:S07]  /*c5d0*/  MOV R0, UR5 ;  /* 0x0000000500007c02 */ /* 0x000fee0008000f00 */
.L_x_165:
[----:B-1----:R1:W2:Y:S02]  /*c5e0*/  SYNCS.PHASECHK.TRANS64.TRYWAIT P0, [R0+URZ], R5 ;  /* 0x00000005000075a7 */ /* 0x0022a400080011ff */
[----:B--2---:R-:W-:Y:S05]  /*c5f0*/  @!P0 NANOSLEEP.SYNCS 0x989680 ;  /* 0x009896800000895d */ /* 0x004fea0003900000 */
[----:B------:R-:W2:Y:S02]  /*c600*/  @!P0 SYNCS.PHASECHK.TRANS64 P0, [R0+URZ], R5 ;  /* 0x00000005000085a7 */ /* 0x000ea400080010ff */
[----:B--2---:R-:W-:Y:S05]  /*c610*/  @!P0 BRA `(.L_x_165) ;  /* 0xfffffffc00f08947 */ /* 0x004fea000383ffff */
[----:B------:R-:W-:Y:S05]  /*c620*/  BRA `(.L_x_72) ;  /* 0xffffff7400a47947 */ /* 0x000fea000383ffff */
.L_x_77:
[----:B-1----:R-:W-:-:S07]  /*c630*/  MOV R0, UR4 ;  /* 0x0000000400007c02 */ /* 0x002fce0008000f00 */
.L_x_166:
[----:B-1----:R1:W2:Y:S02]  /*c640*/  SYNCS.PHASECHK.TRANS64.TRYWAIT P0, [R0+URZ], R3 ;  /* 0x00000003000075a7 */ /* 0x0022a400080011ff */
[----:B--2---:R-:W-:Y:S05]  /*c650*/  @!P0 NANOSLEEP.SYNCS 0x989680 ;  /* 0x009896800000895d */ /* 0x004fea0003900000 */
[----:B------:R-:W2:Y:S02]  /*c660*/  @!P0 SYNCS.PHASECHK.TRANS64 P0, [R0+URZ], R3 ;  /* 0x00000003000085a7 */ /* 0x000ea400080010ff */
[----:B--2---:R-:W-:Y:S05]  /*c670*/  @!P0 BRA `(.L_x_166) ;  /* 0xfffffffc00f08947 */ /* 0x004fea000383ffff */
[----:B------:R-:W-:Y:S05]  /*c680*/  BRA `(.L_x_167) ;  /* 0xffffff7800987947 */ /* 0x000fea000383ffff */
.L_x_80:
[----:B------:R-:W-:-:S07]  /*c690*/  MOV R0, UR26 ;  /* 0x0000001a00007c02 */ /* 0x000fce0008000f00 */
.L_x_168:
[----:B-1----:R1:W2:Y:S02]  /*c6a0*/  SYNCS.PHASECHK.TRANS64.TRYWAIT P1, [R0+URZ+0x100], R3 ;  /* 0x00010003000075a7 */ /* 0x0022a400080211ff */
[----:B--2---:R-:W-:Y:S05]  /*c6b0*/  @!P1 NANOSLEEP.SYNCS 0x989680 ;  /* 0x009896800000995d */ /* 0x004fea0003900000 */
[----:B------:R-:W2:Y:S02]  /*c6c0*/  @!P1 SYNCS.PHASECHK.TRANS64 P1, [R0+URZ+0x100], R3 ;  /* 0x00010003000095a7 */ /* 0x000ea400080210ff */
[----:B--2---:R-:W-:Y:S05]  /*c6d0*/  @!P1 BRA `(.L_x_168) ;  /* 0xfffffffc00f09947 */ /* 0x004fea000383ffff */
[----:B------:R-:W-:Y:S05]  /*c6e0*/  BRA `(.L_x_169) ;  /* 0xffffff7800e47947 */ /* 0x000fea000383ffff */
.L_x_85:
[----:B---3--:R3:W4:Y:S02]  /*c6f0*/  SYNCS.PHASECHK.TRANS64.TRYWAIT P0, [R12+URZ+0xa0], R9 ;  /* 0x0000a0090c0075a7 */ /* 0x00872400080011ff */
[----:B----4-:R-:W-:Y:S05]  /*c700*/  @!P0 NANOSLEEP.SYNCS 0x989680 ;  /* 0x009896800000895d */ /* 0x010fea0003900000 */
[----:B------:R-:W4:Y:S02]  /*c710*/  @!P0 SYNCS.PHASECHK.TRANS64 P0, [R12+URZ+0xa0], R9 ;  /* 0x0000a0090c0085a7 */ /* 0x000f2400080010ff */
[----:B----4-:R-:W-:Y:S05]  /*c720*/  @!P0 BRA `(.L_x_85) ;  /* 0xfffffffc00f08947 */ /* 0x010fea000383ffff */
[----:B------:R-:W-:Y:S05]  /*c730*/  BRA `(.L_x_170) ;  /* 0xffffff80000c7947 */ /* 0x000fea000383ffff */
.L_x_88:
[----:B------:R-:W-:Y:S07]  /*c740*/  MOV R0, UR21 ;  /* 0x0000001500007c02 */ /* 0x000fee0008000f00 */
.L_x_171:
[----:B-1----:R1:W3:Y:S02]  /*c750*/  SYNCS.PHASECHK.TRANS64.TRYWAIT P2, [R0+URZ+0x98], R11 ;  /* 0x0000980b000075a7 */ /* 0x0022e400080411ff */
[----:B---3--:R-:W-:Y:S05]  /*c760*/  @!P2 NANOSLEEP.SYNCS 0x989680 ;  /* 0x009896800000a95d */ /* 0x008fea0003900000 */
[----:B------:R-:W3:Y:S02]  /*c770*/  @!P2 SYNCS.PHASECHK.TRANS64 P2, [R0+URZ+0x98], R11 ;  /* 0x0000980b0000a5a7 */ /* 0x000ee400080410ff */
[----:B---3--:R-:W-:Y:S05]  /*c780*/  @!P2 BRA `(.L_x_171) ;  /* 0xfffffffc00f0a947 */ /* 0x008fea000383ffff */
[----:B------:R-:W-:Y:S05]  /*c790*/  BRA `(.L_x_87) ;  /* 0xffffff8400747947 */ /* 0x000fea000383ffff */
.L_x_91:
[----:B---3--:R-:W-:Y:S07]  /*c7a0*/  MOV R0, UR21 ;  /* 0x0000001500007c02 */ /* 0x008fee0008000f00 */
.L_x_172:
[----:B-1----:R1:W3:Y:S02]  /*c7b0*/  SYNCS.PHASECHK.TRANS64.TRYWAIT P0, [R0+URZ+0x70], R9 ;  /* 0x00007009000075a7 */ /* 0x0022e400080011ff */
[----:B---3--:R-:W-:Y:S05]  /*c7c0*/  @!P0 NANOSLEEP.SYNCS 0x989680 ;  /* 0x009896800000895d */ /* 0x008fea0003900000 */
[----:B------:R-:W3:Y:S02]  /*c7d0*/  @!P0 SYNCS.PHASECHK.TRANS64 P0, [R0+URZ+0x70], R9 ;  /* 0x00007009000085a7 */ /* 0x000ee400080010ff */
[----:B---3--:R-:W-:Y:S05]  /*c7e0*/  @!P0 BRA `(.L_x_172) ;  /* 0xfffffffc00f08947 */ /* 0x008fea000383ffff */
[----:B------:R-:W-:Y:S05]  /*c7f0*/  BRA `(.L_x_173) ;  /* 0xffffff8400d07947 */ /* 0x000fea000383ffff */
.L_x_92:
[----:B------:R-:W-:Y:S07]  /*c800*/  MOV R0, UR21 ;  /* 0x0000001500007c02 */ /* 0x000fee0008000f00 */
.L_x_174:
[----:B-1----:R1:W3:Y:S02]  /*c810*/  SYNCS.PHASECHK.TRANS64.TRYWAIT P0, [R0+URZ+0x78], R9 ;  /* 0x00007809000075a7 */ /* 0x0022e400080011ff */
[----:B---3--:R-:W-:Y:S05]  /*c820*/  @!P0 NANOSLEEP.SYNCS 0x989680 ;  /* 0x009896800000895d */ /* 0x008fea0003900000 */
[----:B------:R-:W3:Y:S02]  /*c830*/  @!P0 SYNCS.PHASECHK.TRANS64 P0, [R0+URZ+0x78], R9 ;  /* 0x00007809000085a7 */ /* 0x000ee400080010ff */
[----:B---3--:R-:W-:Y:S05]  /*c840*/  @!P0 BRA `(.L_x_174) ;  /* 0xfffffffc00f08947 */ /* 0x008fea000383ffff */
[----:B------:R-:W-:Y:S05]  /*c850*/  BRA `(.L_x_175) ;  /* 0xffffff88000c7947 */ /* 0x000fea000383ffff */
.L_x_93:
[----:B------:R-:W-:Y:S07]  /*c860*/  MOV R0, UR21 ;  /* 0x0000001500007c02 */ /* 0x000fee0008000f00 */
.L_x_176:
[----:B-1----:R1:W3:Y:S02]  /*c870*/  SYNCS.PHASECHK.TRANS64.TRYWAIT P0, [R0+URZ+0x80], R9 ;  /* 0x00008009000075a7 */ /* 0x0022e400080011ff */
[----:B---3--:R-:W-:Y:S05]  /*c880*/  @!P0 NANOSLEEP.SYNCS 0x989680 ;  /* 0x009896800000895d */ /* 0x008fea0003900000 */
[----:B------:R-:W3:Y:S02]  /*c890*/  @!P0 SYNCS.PHASECHK.TRANS64 P0, [R0+URZ+0x80], R9 ;  /* 0x00008009000085a7 */ /* 0x000ee400080010ff */
[----:B---3--:R-:W-:Y:S05]  /*c8a0*/  @!P0 BRA `(.L_x_176) ;  /* 0xfffffffc00f08947 */ /* 0x008fea000383ffff */
[----:B------:R-:W-:Y:S05]  /*c8b0*/  BRA `(.L_x_177) ;  /* 0xffffff8800547947 */ /* 0x000fea000383ffff */
.L_x_94:
[----:B------:R-:W-:Y:S07]  /*c8c0*/  MOV R0, UR21 ;  /* 0x0000001500007c02 */ /* 0x000fee0008000f00 */
.L_x_178:
[----:B-1----:R1:W3:Y:S02]  /*c8d0*/  SYNCS.PHASECHK.TRANS64.TRYWAIT P0, [R0+URZ+0x88], R9 ;  /* 0x00008809000075a7 */ /* 0x0022e400080011ff */
[----:B---3--:R-:W-:Y:S05]  /*c8e0*/  @!P0 NANOSLEEP.SYNCS 0x989680 ;  /* 0x009896800000895d */ /* 0x008fea0003900000 */
[----:B------:R-:W3:Y:S02]  /*c8f0*/  @!P0 SYNCS.PHASECHK.TRANS64 P0, [R0+URZ+0x88], R9 ;  /* 0x00008809000085a7 */ /* 0x000ee400080010ff */
[----:B---3--:R-:W-:Y:S05]  /*c900*/  @!P0 BRA `(.L_x_178) ;  /* 0xfffffffc00f08947 */ /* 0x008fea000383ffff */
[----:B------:R-:W-:Y:S05]  /*c910*/  BRA `(.L_x_179) ;  /* 0xffffff8800987947 */ /* 0x000fea000383ffff */
.L_x_96:
[----:B------:R-:W-:-:S07]  /*c920*/  MOV R0, UR21 ;  /* 0x0000001500007c02 */ /* 0x000fce0008000f00 */
.L_x_180:
[----:B-1----:R1:W4:Y:S02]  /*c930*/  SYNCS.PHASECHK.TRANS64.TRYWAIT P0, [R0+URZ+0x70], R3 ;  /* 0x00007003000075a7 */ /* 0x00232400080011ff */
[----:B----4-:R-:W-:Y:S05]  /*c940*/  @!P0 NANOSLEEP.SYNCS 0x989680 ;  /* 0x009896800000895d */ /* 0x010fea0003900000 */
[----:B------:R-:W4:Y:S02]  /*c950*/  @!P0 SYNCS.PHASECHK.TRANS64 P0, [R0+URZ+0x70], R3 ;  /* 0x00007003000085a7 */ /* 0x000f2400080010ff */
[----:B----4-:R-:W-:Y:S05]  /*c960*/  @!P0 BRA `(.L_x_180) ;  /* 0xfffffffc00f08947 */ /* 0x010fea000383ffff */
[----:B------:R-:W-:Y:S05]  /*c970*/  BRA `(.L_x_181) ;  /* 0xffffff8c000c7947 */ /* 0x000fea000383ffff */
.L_x_97:
[----:B-1----:R-:W-:-:S07]  /*c980*/  MOV R0, UR21 ;  /* 0x0000001500007c02 */ /* 0x002fce0008000f00 */
.L_x_182:
[----:B-1----:R1:W4:Y:S02]  /*c990*/  SYNCS.PHASECHK.TRANS64.TRYWAIT P0, [R0+URZ+0x78], R3 ;  /* 0x00007803000075a7 */ /* 0x00232400080011ff */
[----:B----4-:R-:W-:Y:S05]  /*c9a0*/  @!P0 NANOSLEEP.SYNCS 0x989680 ;  /* 0x009896800000895d */ /* 0x010fea0003900000 */
[----:B------:R-:W4:Y:S02]  /*c9b0*/  @!P0 SYNCS.PHASECHK.TRANS64 P0, [R0+URZ+0x78], R3 ;  /* 0x00007803000085a7 */ /* 0x000f2400080010ff */
[----:B----4-:R-:W-:Y:S05]  /*c9c0*/  @!P0 BRA `(.L_x_182) ;  /* 0xfffffffc00f08947 */ /* 0x010fea000383ffff */
[----:B------:R-:W-:Y:S05]  /*c9d0*/  BRA `(.L_x_183) ;  /* 0xffffff8800fc7947 */ /* 0x000fea000383ffff */
.L_x_98:
[----:B-1----:R-:W-:-:S07]  /*c9e0*/  MOV R0, UR21 ;  /* 0x0000001500007c02 */ /* 0x002fce0008000f00 */
.L_x_184:
[----:B-1----:R1:W4:Y:S02]  /*c9f0*/  SYNCS.PHASECHK.TRANS64.TRYWAIT P0, [R0+URZ+0x80], R3 ;  /* 0x00008003000075a7 */ /* 0x00232400080011ff */
[----:B----4-:R-:W-:Y:S05]  /*ca00*/  @!P0 NANOSLEEP.SYNCS 0x989680 ;  /* 0x009896800000895d */ /* 0x010fea0003900000 */
[----:B------:R-:W4:Y:S02]  /*ca10*/  @!P0 SYNCS.PHASECHK.TRANS64 P0, [R0+URZ+0x80], R3 ;  /* 0x00008003000085a7 */ /* 0x000f2400080010ff */
[----:B----4-:R-:W-:Y:S05]  /*ca20*/  @!P0 BRA `(.L_x_184) ;  /* 0xfffffffc00f08947 */ /* 0x010fea000383ffff */
[----:B------:R-:W-:Y:S05]  /*ca30*/  BRA `(.L_x_185) ;  /* 0xffffff8800ec7947 */ /* 0x000fea000383ffff */
.L_x_100:
[----:B--2---:R2:W4:Y:S02]  /*ca40*/  SYNCS.PHASECHK.TRANS64.TRYWAIT P0, [R3+URZ+0xa0], R0 ;  /* 0x0000a000030075a7 */ /* 0x00452400080011ff */
[----:B----4-:R-:W-:Y:S05]  /*ca50*/  @!P0 NANOSLEEP.SYNCS 0x989680 ;  /* 0x009896800000895d */ /* 0x010fea0003900000 */
[----:B------:R-:W4:Y:S02]  /*ca60*/  @!P0 SYNCS.PHASECHK.TRANS64 P0, [R3+URZ+0xa0], R0 ;  /* 0x0000a000030085a7 */ /* 0x000f2400080010ff */
[----:B----4-:R-:W-:Y:S05]  /*ca70*/  @!P0 BRA `(.L_x_100) ;  /* 0xfffffffc00f08947 */ /* 0x010fea000383ffff */
[----:B------:R-:W-:Y:S05]  /*ca80*/  BRA `(.L_x_186) ;  /* 0xffffff8c00b07947 */ /* 0x000fea000383ffff */
.L_x_111:
[----:B-1----:R1:W2:Y:S02]  /*ca90*/  SYNCS.PHASECHK.TRANS64.TRYWAIT P1, [R3+URZ+0x50], R0 ;  /* 0x00005000030075a7 */ /* 0x0022a400080211ff */
[----:B--2---:R-:W-:Y:S05]  /*caa0*/  @!P1 NANOSLEEP.SYNCS 0x989680 ;  /* 0x009896800000995d */ /* 0x004fea0003900000 */
[----:B------:R-:W2:Y:S02]  /*cab0*/  @!P1 SYNCS.PHASECHK.TRANS64 P1, [R3+URZ+0x50], R0 ;  /* 0x00005000030095a7 */ /* 0x000ea400080210ff */
[----:B--2---:R-:W-:Y:S05]  /*cac0*/  @!P1 BRA `(.L_x_111) ;  /* 0xfffffffc00f09947 */ /* 0x004fea000383ffff */
[----:B------:R-:W-:Y:S05]  /*cad0*/  BRA `(.L_x_110) ;  /* 0xffffff9c00207947 */ /* 0x000fea000383ffff */
.L_x_113:
[----:B--2---:R2:W3:Y:S02]  /*cae0*/  SYNCS.PHASECHK.TRANS64.TRYWAIT P0, [R147+URZ+0xc0], R2 ;  /* 0x0000c002930075a7 */ /* 0x0044e400080011ff */
[----:B---3--:R-:W-:Y:S05]  /*caf0*/  @!P0 NANOSLEEP.SYNCS 0x989680 ;  /* 0x009896800000895d */ /* 0x008fea0003900000 */
[----:B------:R-:W3:Y:S02]  /*cb00*/  @!P0 SYNCS.PHASECHK.TRANS64 P0, [R147+URZ+0xc0], R2 ;  /* 0x0000c002930085a7 */ /* 0x000ee400080010ff */
[----:B---3--:R-:W-:Y:S05]  /*cb10*/  @!P0 BRA `(.L_x_113) ;  /* 0xfffffffc00f08947 */ /* 0x008fea000383ffff */
[----:B------:R-:W-:Y:S05]  /*cb20*/  BRA `(.L_x_112) ;  /* 0xffffff9c007c7947 */ /* 0x000fea000383ffff */
.L_x_121:
[----:B--2---:R2:W3:Y:S02]  /*cb30*/  SYNCS.PHASECHK.TRANS64.TRYWAIT P0, [R107+URZ+0x50], R0 ;  /* 0x000050006b0075a7 */ /* 0x0044e400080011ff */
[----:B---3--:R-:W-:Y:S05]  /*cb40*/  @!P0 NANOSLEEP.SYNCS 0x989680 ;  /* 0x009896800000895d */ /* 0x008fea0003900000 */
[----:B------:R-:W3:Y:S02]  /*cb50*/  @!P0 SYNCS.PHASECHK.TRANS64 P0, [R107+URZ+0x50], R0 ;  /* 0x000050006b0085a7 */ /* 0x000ee400080010ff */
[----:B---3--:R-:W-:Y:S05]  /*cb60*/  @!P0 BRA `(.L_x_121) ;  /* 0xfffffffc00f08947 */ /* 0x008fea000383ffff */
[----:B------:R-:W-:Y:S05]  /*cb70*/  BRA `(.L_x_120) ;  /* 0xffffffb000807947 */ /* 0x000fea000383ffff */
.L_x_129:
[----:B--2---:R2:W3:Y:S02]  /*cb80*/  SYNCS.PHASECHK.TRANS64.TRYWAIT P0, [R0+URZ+0x50], R7 ;  /* 0x00005007000075a7 */ /* 0x0044e400080011ff */
[----:B---3--:R-:W-:Y:S05]  /*cb90*/  @!P0 NANOSLEEP.SYNCS 0x989680 ;  /* 0x009896800000895d */ /* 0x008fea0003900000 */
[----:B------:R-:W3:Y:S02]  /*cba0*/  @!P0 SYNCS.PHASECHK.TRANS64 P0, [R0+URZ+0x50], R7 ;  /* 0x00005007000085a7 */ /* 0x000ee400080010ff */
[----:B---3--:R-:W-:Y:S05]  /*cbb0*/  @!P0 BRA `(.L_x_129) ;  /* 0xfffffffc00f08947 */ /* 0x008fea000383ffff */
[----:B------:R-:W-:Y:S05]  /*cbc0*/  BRA `(.L_x_128) ;  /* 0xffffffc400d47947 */ /* 0x000fea000383ffff */
.L_x_137:
[----:B--2---:R2:W3:Y:S02]  /*cbd0*/  SYNCS.PHASECHK.TRANS64.TRYWAIT P0, [R0+URZ+0x50], R5 ;  /* 0x00005005000075a7 */ /* 0x0044e400080011ff */
[----:B---3--:R-:W-:Y:S05]  /*cbe0*/  @!P0 NANOSLEEP.SYNCS 0x989680 ;  /* 0x009896800000895d */ /* 0x008fea0003900000 */
[----:B------:R-:W3:Y:S02]  /*cbf0*/  @!P0 SYNCS.PHASECHK.TRANS64 P0, [R0+URZ+0x50], R5 ;  /* 0x00005005000085a7 */ /* 0x000ee400080010ff */
[----:B---3--:R-:W-:Y:S05]  /*cc00*/  @!P0 BRA `(.L_x_137) ;  /* 0xfffffffc00f08947 */ /* 0x008fea000383ffff */
[----:B------:R-:W-:Y:S05]  /*cc10*/  BRA `(.L_x_136) ;  /* 0xffffffdc00347947 */ /* 0x000fea000383ffff */
        .weak           $__internal_0_$__cuda_sm10x_tcgen05_guardrail_trap_col_being_dealloced_not_returned_by_alloc
        .type           $__internal_0_$__cuda_sm10x_tcgen05_guardrail_trap_col_being_dealloced_not_returned_by_alloc,@function
        .size           $__internal_0_$__cuda_sm10x_tcgen05_guardrail_trap_col_being_dealloced_not_returned_by_alloc,($__internal_1_$__cuda_sm10x_tcgen05_guardrail_trap_phase_invalid_during_alloc - $__internal_0_$__cuda_sm10x_tcgen05_guardrail_trap_col_being_dealloced_not_returned_by_alloc)
$__internal_0_$__cuda_sm10x_tcgen05_guardrail_trap_col_being_dealloced_not_returned_by_alloc:
[----:B------:R-:W-:Y:S05]  /*cc20*/  BPT.TRAP 0x1 ;  /* 0x000000040000795c */ /* 0x000fea0000300000 */
[----:B------:R-:W-:-:S04]  /*cc30*/  HFMA2 R3, -RZ, RZ, 0, 0 ;  /* 0x00000000ff037431 */ /* 0x000fc800000001ff */
[----:B------:R-:W-:Y:S05]  /*cc40*/  RET.REL.NODEC R2 `(_ZN7cutlass13device_kernelINS_4gemm6kernel13GemmUniversalIN4cute5tupleIJiiiiEEENS1_10collective13CollectiveMmaINS1_35MainloopSm100TmaUmmaWarpSpecializedILi5ELi2ELi2ENS5_IJNS4_1CILi4EEENSA_ILi2EEENSA_ILi1EEEEEEEENS5_IJNSA_ILi256EEESG_NSA_ILi128EEEEEEaNS5_IJlSD_lEEEaSJ_NS4_8TiledMMAINS4_8MMA_AtomIJNS4_21SM100_MMA_S8_2x1SM_SSIaaiLi256ELi256ELNS4_4UMMA5MajorE0ELSO_0ELNSN_8SaturateE0EEEEEENS4_6LayoutINS5_IJSD_SD_SD_EEENS5_IJNSA_ILi0EEESU_SU_EEEEENS5_IJNS4_10UnderscoreESX_SX_EEEEENS4_28SM100_TMA_2SM_LOAD_MULTICASTENS4_14ComposedLayoutINS4_7SwizzleILi3ELi4ELi3EEENS4_18smem_ptr_flag_bitsILi8EEENSS_INS5_IJNSA_ILi8EEESH_EEENS5_IJSH_SD_EEEEEEEvNS4_8identityES10_S1A_vS1B_EENS_8epilogue10collective18CollectiveEpilogueINS1D_23Sm100TmaWarpSpecializedILi4ELi2ELi64ELb0ELb0EEEJNS5_IJSH_SG_SH_EEENS5_IJNSS_ISH_SD_EENSS_INSA_ILi64EEESD_EEEEEaSJ_aSJ_NS1D_6fusion15FusionCallbacksIS1H_NS1N_17LinearCombinationIaiaiLNS_15FloatRoundStyleE2EEES1I_S1M_JEEENS4_5SM1004TMEM4LOAD26SM100_TMEM_LOAD_32dp32b64xENS4_13SM90_TMA_LOADENS11_INS12_ILi2ELi4ELi3EEES15_NSS_INS5_IJS16_S1K_EEENS5_IJS1K_SD_EEEEEEENS4_39AutoVectorizingCopyWithAssumedAlignmentILi128EEENS4_14SM90_TMA_STOREES22_S24_S24_EEEvvEEEEvNT_6ParamsE) ;  /* 0xffffff3002ec7950 */ /* 0x000fea0003c3ffff */
        .weak           $__internal_1_$__cuda_sm10x_tcgen05_guardrail_trap_phase_invalid_during_alloc
        .type           $__internal_1_$__cuda_sm10x_tcgen05_guardrail_trap_phase_invalid_during_alloc,@function
        .size           $__internal_1_$__cuda_sm10x_tcgen05_guardrail_trap_phase_invalid_during_alloc,($__internal_2_$__cuda_sm10x_tcgen05_guardrail_trap_unallocated_columns_being_dealloced - $__internal_1_$__cuda_sm10x_tcgen05_guardrail_trap_phase_invalid_during_alloc)
$__internal_1_$__cuda_sm10x_tcgen05_guardrail_trap_phase_invalid_during_alloc:
[----:B------:R-:W-:Y:S05]  /*cc50*/  BPT.TRAP 0x1 ;  /* 0x000000040000795c */ /* 0x000fea0000300000 */
[----:B------:R-:W-:-:S04]  /*cc60*/  MOV R5, 0x0 ;  /* 0x0000000000057802 */ /* 0x000fc80000000f00 */
[----:B------:R-:W-:Y:S05]  /*cc70*/  RET.REL.NODEC R4 `(_ZN7cutlass13device_kernelINS_4gemm6kernel13GemmUniversalIN4cute5tupleIJiiiiEEENS1_10collective13CollectiveMmaINS1_35MainloopSm100TmaUmmaWarpSpecializedILi5ELi2ELi2ENS5_IJNS4_1CILi4EEENSA_ILi2EEENSA_ILi1EEEEEEEENS5_IJNSA_ILi256EEESG_NSA_ILi128EEEEEEaNS5_IJlSD_lEEEaSJ_NS4_8TiledMMAINS4_8MMA_AtomIJNS4_21SM100_MMA_S8_2x1SM_SSIaaiLi256ELi256ELNS4_4UMMA5MajorE0ELSO_0ELNSN_8SaturateE0EEEEEENS4_6LayoutINS5_IJSD_SD_SD_EEENS5_IJNSA_ILi0EEESU_SU_EEEEENS5_IJNS4_10UnderscoreESX_SX_EEEEENS4_28SM100_TMA_2SM_LOAD_MULTICASTENS4_14ComposedLayoutINS4_7SwizzleILi3ELi4ELi3EEENS4_18smem_ptr_flag_bitsILi8EEENSS_INS5_IJNSA_ILi8EEESH_EEENS5_IJSH_SD_EEEEEEEvNS4_8identityES10_S1A_vS1B_EENS_8epilogue10collective18CollectiveEpilogueINS1D_23Sm100TmaWarpSpecializedILi4ELi2ELi64ELb0ELb0EEEJNS5_IJSH_SG_SH_EEENS5_IJNSS_ISH_SD_EENSS_INSA_ILi64EEESD_EEEEEaSJ_aSJ_NS1D_6fusion15FusionCallbacksIS1H_NS1N_17LinearCombinationIaiaiLNS_15FloatRoundStyleE2EEES1I_S1M_JEEENS4_5SM1004TMEM4LOAD26SM100_TMEM_LOAD_32dp32b64xENS4_13SM90_TMA_LOADENS11_INS12_ILi2ELi4ELi3EEES15_NSS_INS5_IJS16_S1K_EEENS5_IJS1K_SD_EEEEEEENS4_39AutoVectorizingCopyWithAssumedAlignmentILi128EEENS4_14SM90_TMA_STOREES22_S24_S24_EEEvvEEEEvNT_6ParamsE) ;  /* 0xffffff3004e07950 */ /* 0x000fea0003c3ffff */
        .weak           $__internal_2_$__cuda_sm10x_tcgen05_guardrail_trap_unallocated_columns_being_dealloced
        .type           $__internal_2_$__cuda_sm10x_tcgen05_guardrail_trap_unallocated_columns_being_dealloced,@function
        .size           $__internal_2_$__cuda_sm10x_tcgen05_guardrail_trap_unallocated_columns_being_dealloced,(.L_x_188 - $__internal_2_$__cuda_sm10x_tcgen05_guardrail_trap_unallocated_columns_being_dealloced)
$__internal_2_$__cuda_sm10x_tcgen05_guardrail_trap_unallocated_columns_being_dealloced:
[----:B------:R-:W-:Y:S05]  /*cc80*/  BPT.TRAP 0x1 ;  /* 0x000000040000795c */ /* 0x000fea0000300000 */
[----:B------:R-:W-:-:S04]  /*cc90*/  HFMA2 R3, -RZ, RZ, 0, 0 ;  /* 0x00000000ff037431 */ /* 0x000fc800000001ff */
[----:B------:R-:W-:Y:S05]  /*cca0*/  RET.REL.NODEC R2 `(_ZN7cutlass13device_kernelINS_4gemm6kernel13GemmUniversalIN4cute5tupleIJiiiiEEENS1_10collective13CollectiveMmaINS1_35MainloopSm100TmaUmmaWarpSpecializedILi5ELi2ELi2ENS5_IJNS4_1CILi4EEENSA_ILi2EEENSA_ILi1EEEEEEEENS5_IJNSA_ILi256EEESG_NSA_ILi128EEEEEEaNS5_IJlSD_lEEEaSJ_NS4_8TiledMMAINS4_8MMA_AtomIJNS4_21SM100_MMA_S8_2x1SM_SSIaaiLi256ELi256ELNS4_4UMMA5MajorE0ELSO_0ELNSN_8SaturateE0EEEEEENS4_6LayoutINS5_IJSD_SD_SD_EEENS5_IJNSA_ILi0EEESU_SU_EEEEENS5_IJNS4_10UnderscoreESX_SX_EEEEENS4_28SM100_TMA_2SM_LOAD_MULTICASTENS4_14ComposedLayoutINS4_7SwizzleILi3ELi4ELi3EEENS4_18smem_ptr_flag_bitsILi8EEENSS_INS5_IJNSA_ILi8EEESH_EEENS5_IJSH_SD_EEEEEEEvNS4_8identityES10_S1A_vS1B_EENS_8epilogue10collective18CollectiveEpilogueINS1D_23Sm100TmaWarpSpecializedILi4ELi2ELi64ELb0ELb0EEEJNS5_IJSH_SG_SH_EEENS5_IJNSS_ISH_SD_EENSS_INSA_ILi64EEESD_EEEEEaSJ_aSJ_NS1D_6fusion15FusionCallbacksIS1H_NS1N_17LinearCombinationIaiaiLNS_15FloatRoundStyleE2EEES1I_S1M_JEEENS4_5SM1004TMEM4LOAD26SM100_TMEM_LOAD_32dp32b64xENS4_13SM90_TMA_LOADENS11_INS12_ILi2ELi4ELi3EEES15_NSS_INS5_IJS16_S1K_EEENS5_IJS1K_SD_EEEEEEENS4_39AutoVectorizingCopyWithAssumedAlignmentILi128EEENS4_14SM90_TMA_STOREES22_S24_S24_EEEvvEEEEvNT_6ParamsE) ;  /* 0xffffff3002d47950 */ /* 0x000fea0003c3ffff */
.L_x_187:
[----:B------:R-:W-:-:S00]  /*ccb0*/  BRA `(.L_x_187) ;  /* 0xfffffffc00fc7947 */ /* 0x000fc0000383ffff */
[----:B------:R-:W-:-:S00]  /*ccc0*/  NOP ;  /* 0x0000000000007918 */ /* 0x000fc00000000000 */
        /* <DEDUP_REMOVED lines=11> */
.L_x_188:


//--------------------- .nv.global.init           --------------------------
	.section	.nv.global.init,"aw",@progbits
.nv.global.init:
	.type		$str$27,@object
	.size		$str$27,($str$28 - $str$27)
$str$27:
        /*0000*/ 	.byte	0x28, 0x61, 0x64, 0x64, 0x72, 0x65, 0x73, 0x73, 0x20, 0x26, 0x20, 0x6d, 0x61, 0x73, 0x6b, 0x29
        /*0010*/ 	.byte	0x20, 0x3d, 0x3d, 0x20, 0x30, 0x00
	.type		$str$28,@object
	.size		$str$28,($str$26 - $str$28)
$str$28:
        /*0016*/ 	.byte	0x2f, 0x74, 0x6d, 0x70, 0x2f, 0x63, 0x75, 0x74, 0x6c, 0x61, 0x73, 0x73, 0x5f, 0x73, 0x77, 0x65
        /*0026*/ 	.byte	0x65, 0x70, 0x5f, 0x73, 0x72, 0x63, 0x2f, 0x69, 0x6e, 0x63, 0x6c, 0x75, 0x64, 0x65, 0x2f, 0x63
        /*0036*/ 	.byte	0x75, 0x74, 0x65, 0x2f, 0x70, 0x6f, 0x69, 0x6e, 0x74, 0x65, 0x72, 0x5f, 0x66, 0x6c, 0x61, 0x67
        /*0046*/ 	.byte	0x67, 0x65, 0x64, 0x2e, 0x68, 0x70, 0x70, 0x00
	.type		$str$26,@object
	.size		$str$26,($str$25 - $str$26)
$str$26:
        /*004e*/ 	.byte	0x2f, 0x74, 0x6d, 0x70, 0x2f, 0x63, 0x75, 0x74, 0x6c, 0x61, 0x73, 0x73, 0x5f, 0x73, 0x77, 0x65
        /*005e*/ 	.byte	0x65, 0x70, 0x5f, 0x73, 0x72, 0x63, 0x2f, 0x69, 0x6e, 0x63, 0x6c, 0x75, 0x64, 0x65, 0x2f, 0x63
        /*006e*/ 	.byte	0x75, 0x74, 0x65, 0x2f, 0x61, 0x74, 0x6f, 0x6d, 0x2f, 0x63, 0x6f, 0x70, 0x79, 0x5f, 0x74, 0x72
        /*007e*/ 	.byte	0x61, 0x69, 0x74, 0x73, 0x5f, 0x73, 0x6d, 0x31, 0x30, 0x30, 0x2e, 0x68, 0x70, 0x70, 0x00
	.type		$str$25,@object
	.size		$str$25,(__unnamed_1 - $str$25)
$str$25:
        /*008d*/ 	.byte	0x28, 0x28, 0x75, 0x69, 0x6e, 0x74, 0x33, 0x32, 0x5f, 0x74, 0x28, 0x74, 0x68, 0x72, 0x65, 0x61
        /*009d*/ 	.byte	0x64, 0x49, 0x64, 0x78, 0x2e, 0x78, 0x29, 0x20, 0x2f, 0x20, 0x33, 0x32, 0x29, 0x20, 0x25, 0x20
        /*00ad*/ 	.byte	0x34, 0x29, 0x20, 0x3d, 0x3d, 0x20, 0x28, 0x28, 0x28, 0x74, 0x6d, 0x65, 0x6d, 0x5f, 0x61, 0x64
        /*00bd*/ 	.byte	0x64, 0x72, 0x20, 0x3e, 0x3e, 0x20, 0x31, 0x36, 0x29, 0x20, 0x2f, 0x20, 0x33, 0x32, 0x29, 0x20
        /*00cd*/ 	.byte	0x25, 0x20, 0x34, 0x29, 0x00
	.type		__unnamed_1,@object
	.size		__unnamed_1,(__unnamed_2 - __unnamed_1)
__unnamed_1:
        /*00d2*/ 	.byte	0x61, 0x75, 0x74, 0x6f, 0x20, 0x63, 0x75, 0x74, 0x65, 0x3a, 0x3a, 0x61, 0x73, 0x5f, 0x70, 0x6f
        /* <DEDUP_REMOVED lines=24> */
        /*0262*/ 	.byte	0x5d, 0x00
	.type		__unnamed_2,@object
	.size		__unnamed_2,(__unnamed_3 - __unnamed_2)
__unnamed_2:
        /* <DEDUP_REMOVED lines=26> */
	.type		__unnamed_3,@object
	.size		__unnamed_3,(.L_3 - __unnamed_3)
__unnamed_3:
        /* <DEDUP_REMOVED lines=42> */
        /*0696*/ 	.byte	0x43, 0x3c, 0x30, 0x3e, 0x3e, 0x3e, 0x3e, 0x5d, 0x00
.L_3:


//--------------------- .nv.shared._ZN7cutlass13device_kernelINS_4gemm6kernel13GemmUniversalIN4cute5tupleIJiiiiEEENS1_10collective13CollectiveMmaINS1_35MainloopSm100TmaUmmaWarpSpecializedILi5ELi2ELi2ENS5_IJNS4_1CILi4EEENSA_ILi2EEENSA_ILi1EEEEEEEENS5_IJNSA_ILi256EEESG_NSA_ILi128EEEEEEaNS5_IJlSD_lEEEaSJ_NS4_8TiledMMAINS4_8MMA_AtomIJNS4_21SM100_MMA_S8_2x1SM_SSIaaiLi256ELi256ELNS4_4UMMA5MajorE0ELSO_0ELNSN_8SaturateE0EEEEEENS4_6LayoutINS5_IJSD_SD_SD_EEENS5_IJNSA_ILi0EEESU_SU_EEEEENS5_IJNS4_10UnderscoreESX_SX_EEEEENS4_28SM100_TMA_2SM_LOAD_MULTICASTENS4_14ComposedLayoutINS4_7SwizzleILi3ELi4ELi3EEENS4_18smem_ptr_flag_bitsILi8EEENSS_INS5_IJNSA_ILi8EEESH_EEENS5_IJSH_SD_EEEEEEEvNS4_8identityES10_S1A_vS1B_EENS_8epilogue10collective18CollectiveEpilogueINS1D_23Sm100TmaWarpSpecializedILi4ELi2ELi64ELb0ELb0EEEJNS5_IJSH_SG_SH_EEENS5_IJNSS_ISH_SD_EENSS_INSA_ILi64EEESD_EEEEEaSJ_aSJ_NS1D_6fusion15FusionCallbacksIS1H_NS1N_17LinearCombinationIaiaiLNS_15FloatRoundStyleE2EEES1I_S1M_JEEENS4_5SM1004TMEM4LOAD26SM100_TMEM_LOAD_32dp32b64xENS4_13SM90_TMA_LOADENS11_INS12_ILi2ELi4ELi3EEES15_NSS_INS5_IJS16_S1K_EEENS5_IJS1K_SD_EEEEEEENS4_39AutoVectorizingCopyWithAssumedAlignmentILi128EEENS4_14SM90_TMA_STOREES22_S24_S24_EEEvvEEEEvNT_6ParamsE --------------------------
	.section	.nv.shared._ZN7cutlass13device_kernelINS_4gemm6kernel13GemmUniversalIN4cute5tupleIJiiiiEEENS1_10collective13CollectiveMmaINS1_35MainloopSm100TmaUmmaWarpSpecializedILi5ELi2ELi2ENS5_IJNS4_1CILi4EEENSA_ILi2EEENSA_ILi1EEEEEEEENS5_IJNSA_ILi256EEESG_NSA_ILi128EEEEEEaNS5_IJlSD_lEEEaSJ_NS4_8TiledMMAINS4_8MMA_AtomIJNS4_21SM100_MMA_S8_2x1SM_SSIaaiLi256ELi256ELNS4_4UMMA5MajorE0ELSO_0ELNSN_8SaturateE0EEEEEENS4_6LayoutINS5_IJSD_SD_SD_EEENS5_IJNSA_ILi0EEESU_SU_EEEEENS5_IJNS4_10UnderscoreESX_SX_EEEEENS4_28SM100_TMA_2SM_LOAD_MULTICASTENS4_14ComposedLayoutINS4_7SwizzleILi3ELi4ELi3EEENS4_18smem_ptr_flag_bitsILi8EEENSS_INS5_IJNSA_ILi8EEESH_EEENS5_IJSH_SD_EEEEEEEvNS4_8identityES10_S1A_vS1B_EENS_8epilogue10collective18CollectiveEpilogueINS1D_23Sm100TmaWarpSpecializedILi4ELi2ELi64ELb0ELb0EEEJNS5_IJSH_SG_SH_EEENS5_IJNSS_ISH_SD_EENSS_INSA_ILi64EEESD_EEEEEaSJ_aSJ_NS1D_6fusion15FusionCallbacksIS1H_NS1N_17LinearCombinationIaiaiLNS_15FloatRoundStyleE2EEES1I_S1M_JEEENS4_5SM1004TMEM4LOAD26SM100_TMEM_LOAD_32dp32b64xENS4_13SM90_TMA_LOADENS11_INS12_ILi2ELi4ELi3EEES15_NSS_INS5_IJS16_S1K_EEENS5_IJS1K_SD_EEEEEEENS4_39AutoVectorizingCopyWithAssumedAlignmentILi128EEENS4_14SM90_TMA_STOREES22_S24_S24_EEEvvEEEEvNT_6ParamsE,"aw",@nobits
	.sectionflags	@""
	.align	16
	.zero		1024


//--------------------- .nv.shared.reserved.0     --------------------------
	.section	.nv.shared.reserved.0,"aw",@nobits
	.weak		__nv_reservedSMEM_offset_0_alias
	.size		__nv_reservedSMEM_offset_0_alias, 0, 64
	.other		__nv_reservedSMEM_offset_0_alias,@"STO_CUDA_RESERVED_SHARED STV_DEFAULT"
__nv_reservedSMEM_offset_0_alias:
	.zero		0
.nv.shared.reserved.0:
	.zero		64
	.weak		__nv_reservedSMEM_tcgen05_partition
	.type		__nv_reservedSMEM_tcgen05_partition,@object
	.size		__nv_reservedSMEM_tcgen05_partition,(.L_0 - __nv_reservedSMEM_tcgen05_partition)
__nv_reservedSMEM_tcgen05_partition:
	.zero		32
.L_0:


//--------------------- .nv.global                --------------------------
	.section	.nv.global,"aw",@nobits
.nv.global:
	.type		_ZN40_INTERNAL_7e17b904_4_k_cu_59fc002f_310494cute1_E,@object
	.size		_ZN40_INTERNAL_7e17b904_4_k_cu_59fc002f_310494cute1_E,(_ZN40_INTERNAL_7e17b904_4_k_cu_59fc002f_310494cuda3std3__45__cpo6cbeginE - _ZN40_INTERNAL_7e17b904_4_k_cu_59fc002f_310494cute1_E)
_ZN40_INTERNAL_7e17b904_4_k_cu_59fc002f_310494cute1_E:
	.zero		1
	.type		_ZN40_INTERNAL_7e17b904_4_k_cu_59fc002f_310494cuda3std3__45__cpo6cbeginE,@object
	.size		_ZN40_INTERNAL_7e17b904_4_k_cu_59fc002f_310494cuda3std3__45__cpo6cbeginE,(_ZN40_INTERNAL_7e17b904_4_k_cu_59fc002f_310494cuda3std3__48in_placeE - _ZN40_INTERNAL_7e17b904_4_k_cu_59fc002f_310494cuda3std3__45__cpo6cbeginE)
_ZN40_INTERNAL_7e17b904_4_k_cu_59fc002f_310494cuda3std3__45__cpo6cbeginE:
	.zero		1
	.type		_ZN40_INTERNAL_7e17b904_4_k_cu_59fc002f_310494cuda3std3__48in_placeE,@object
	.size		_ZN40_INTERNAL_7e17b904_4_k_cu_59fc002f_310494cuda3std3__48in_placeE,(_ZN40_INTERNAL_7e17b904_4_k_cu_59fc002f_310494cuda3std6ranges3__45__cpo9iter_moveE - _ZN40_INTERNAL_7e17b904_4_k_cu_59fc002f_310494cuda3std3__48in_placeE)
_ZN40_INTERNAL_7e17b904_4_k_cu_59fc002f_310494cuda3std3__48in_placeE:
	.zero		1
	.type		_ZN40_INTERNAL_7e17b904_4_k_cu_59fc002f_310494cuda3std6ranges3__45__cpo9iter_moveE,@object
	.size		_ZN40_INTERNAL_7e17b904_4_k_cu_59fc002f_310494cuda3std6ranges3__45__cpo9iter_moveE,(_ZN40_INTERNAL_7e17b904_4_k_cu_59fc002f_310494cuda3std3__45__cpo5beginE - _ZN40_INTERNAL_7e17b904_4_k_cu_59fc002f_310494cuda3std6ranges3__45__cpo9iter_moveE)
_ZN40_INTERNAL_7e17b904_4_k_cu_59fc002f_310494cuda3std6ranges3__45__cpo9iter_moveE:
	.zero		1
	.type		_ZN40_INTERNAL_7e17b904_4_k_cu_59fc002f_310494cuda3std3__45__cpo5beginE,@object
	.size		_ZN40_INTERNAL_7e17b904_4_k_cu_59fc002f_310494cuda3std3__45__cpo5beginE,(_ZN40_INTERNAL_7e17b904_4_k_cu_59fc002f_310494cuda3std3__442_GLOBAL__N__7e17b904_4_k_cu_59fc002f_310496ignoreE - _ZN40_INTERNAL_7e17b904_4_k_cu_59fc002f_310494cuda3std3__45__cpo5beginE)
_ZN40_INTERNAL_7e17b904_4_k_cu_59fc002f_310494cuda3std3__45__cpo5beginE:
	.zero		1
	.type		_ZN40_INTERNAL_7e17b904_4_k_cu_59fc002f_310494cuda3std3__442_GLOBAL__N__7e17b904_4_k_cu_59fc002f_310496ignoreE,@object
	.size		_ZN40_INTERNAL_7e17b904_4_k_cu_59fc002f_310494cuda3std3__442_GLOBAL__N__7e17b904_4_k_cu_59fc002f_310496ignoreE,(_ZN40_INTERNAL_7e17b904_4_k_cu_59fc002f_310494cute7productE - _ZN40_INTERNAL_7e17b904_4_k_cu_59fc002f_310494cuda3std3__442_GLOBAL__N__7e17b904_4_k_cu_59fc002f_310496ignoreE)
_ZN40_INTERNAL_7e17b904_4_k_cu_59fc002f_310494cuda3std3__442_GLOBAL__N__7e17b904_4_k_cu_59fc002f_310496ignoreE:
	.zero		1
	.type		_ZN40_INTERNAL_7e17b904_4_k_cu_59fc002f_310494cute7productE,@object
	.size		_ZN40_INTERNAL_7e17b904_4_k_cu_59fc002f_310494cute7productE,(_ZN40_INTERNAL_7e17b904_4_k_cu_59fc002f_310494cuda3std3__45__cpo3endE - _ZN40_INTERNAL_7e17b904_4_k_cu_59fc002f_310494cute7productE)
_ZN40_INTERNAL_7e17b904_4_k_cu_59fc002f_310494cute7productE:
	.zero		1
	.type		_ZN40_INTERNAL_7e17b904_4_k_cu_59fc002f_310494cuda3std3__45__cpo3endE,@object
	.size		_ZN40_INTERNAL_7e17b904_4_k_cu_59fc002f_310494cuda3std3__45__cpo3endE,(_ZN40_INTERNAL_7e17b904_4_k_cu_59fc002f_310494cuda3std3__419piecewise_constructE - _ZN40_INTERNAL_7e17b904_4_k_cu_59fc002f_310494cuda3std3__45__cpo3endE)
_ZN40_INTERNAL_7e17b904_4_k_cu_59fc002f_310494cuda3std3__45__cpo3endE:
	.zero		1
	.type		_ZN40_INTERNAL_7e17b904_4_k_cu_59fc002f_310494cuda3std3__419piecewise_constructE,@object
	.size		_ZN40_INTERNAL_7e17b904_4_k_cu_59fc002f_310494cuda3std3__419piecewise_constructE,(_ZN40_INTERNAL_7e17b904_4_k_cu_59fc002f_310494cuda3std3__45__cpo4cendE - _ZN40_INTERNAL_7e17b904_4_k_cu_59fc002f_310494cuda3std3__419piecewise_constructE)
_ZN40_INTERNAL_7e17b904_4_k_cu_59fc002f_310494cuda3std3__419piecewise_constructE:
	.zero		1
	.type		_ZN40_INTERNAL_7e17b904_4_k_cu_59fc002f_310494cuda3std3__45__cpo4cendE,@object
	.size		_ZN40_INTERNAL_7e17b904_4_k_cu_59fc002f_310494cuda3std3__45__cpo4cendE,(_ZN40_INTERNAL_7e17b904_4_k_cu_59fc002f_310494cuda3std6ranges3__45__cpo4swapE - _ZN40_INTERNAL_7e17b904_4_k_cu_59fc002f_310494cuda3std3__45__cpo4cendE)
_ZN40_INTERNAL_7e17b904_4_k_cu_59fc002f_310494cuda3std3__45__cpo4cendE:
	.zero		1
	.type		_ZN40_INTERNAL_7e17b904_4_k_cu_59fc002f_310494cuda3std6ranges3__45__cpo4swapE,@object
	.size		_ZN40_INTERNAL_7e17b904_4_k_cu_59fc002f_310494cuda3std6ranges3__45__cpo4swapE,(.L_11 - _ZN40_INTERNAL_7e17b904_4_k_cu_59fc002f_310494cuda3std6ranges3__45__cpo4swapE)
_ZN40_INTERNAL_7e17b904_4_k_cu_59fc002f_310494cuda3std6ranges3__45__cpo4swapE:
	.zero		1
.L_11:


//--------------------- .nv.constant0._ZN7cutlass13device_kernelINS_4gemm6kernel13GemmUniversalIN4cute5tupleIJiiiiEEENS1_10collective13CollectiveMmaINS1_35MainloopSm100TmaUmmaWarpSpecializedILi5ELi2ELi2ENS5_IJNS4_1CILi4EEENSA_ILi2EEENSA_ILi1EEEEEEEENS5_IJNSA_ILi256EEESG_NSA_ILi128EEEEEEaNS5_IJlSD_lEEEaSJ_NS4_8TiledMMAINS4_8MMA_AtomIJNS4_21SM100_MMA_S8_2x1SM_SSIaaiLi256ELi256ELNS4_4UMMA5MajorE0ELSO_0ELNSN_8SaturateE0EEEEEENS4_6LayoutINS5_IJSD_SD_SD_EEENS5_IJNSA_ILi0EEESU_SU_EEEEENS5_IJNS4_10UnderscoreESX_SX_EEEEENS4_28SM100_TMA_2SM_LOAD_MULTICASTENS4_14ComposedLayoutINS4_7SwizzleILi3ELi4ELi3EEENS4_18smem_ptr_flag_bitsILi8EEENSS_INS5_IJNSA_ILi8EEESH_EEENS5_IJSH_SD_EEEEEEEvNS4_8identityES10_S1A_vS1B_EENS_8epilogue10collective18CollectiveEpilogueINS1D_23Sm100TmaWarpSpecializedILi4ELi2ELi64ELb0ELb0EEEJNS5_IJSH_SG_SH_EEENS5_IJNSS_ISH_SD_EENSS_INSA_ILi64EEESD_EEEEEaSJ_aSJ_NS1D_6fusion15FusionCallbacksIS1H_NS1N_17LinearCombinationIaiaiLNS_15FloatRoundStyleE2EEES1I_S1M_JEEENS4_5SM1004TMEM4LOAD26SM100_TMEM_LOAD_32dp32b64xENS4_13SM90_TMA_LOADENS11_INS12_ILi2ELi4ELi3EEES15_NSS_INS5_IJS16_S1K_EEENS5_IJS1K_SD_EEEEEEENS4_39AutoVectorizingCopyWithAssumedAlignmentILi128EEENS4_14SM90_TMA_STOREES22_S24_S24_EEEvvEEEEvNT_6ParamsE --------------------------
	.section	.nv.constant0._ZN7cutlass13device_kernelINS_4gemm6kernel13GemmUniversalIN4cute5tupleIJiiiiEEENS1_10collective13CollectiveMmaINS1_35MainloopSm100TmaUmmaWarpSpecializedILi5ELi2ELi2ENS5_IJNS4_1CILi4EEENSA_ILi2EEENSA_ILi1EEEEEEEENS5_IJNSA_ILi256EEESG_NSA_ILi128EEEEEEaNS5_IJlSD_lEEEaSJ_NS4_8TiledMMAINS4_8MMA_AtomIJNS4_21SM100_MMA_S8_2x1SM_SSIaaiLi256ELi256ELNS4_4UMMA5MajorE0ELSO_0ELNSN_8SaturateE0EEEEEENS4_6LayoutINS5_IJSD_SD_SD_EEENS5_IJNSA_ILi0EEESU_SU_EEEEENS5_IJNS4_10UnderscoreESX_SX_EEEEENS4_28SM100_TMA_2SM_LOAD_MULTICASTENS4_14ComposedLayoutINS4_7SwizzleILi3ELi4ELi3EEENS4_18smem_ptr_flag_bitsILi8EEENSS_INS5_IJNSA_ILi8EEESH_EEENS5_IJSH_SD_EEEEEEEvNS4_8identityES10_S1A_vS1B_EENS_8epilogue10collective18CollectiveEpilogueINS1D_23Sm100TmaWarpSpecializedILi4ELi2ELi64ELb0ELb0EEEJNS5_IJSH_SG_SH_EEENS5_IJNSS_ISH_SD_EENSS_INSA_ILi64EEESD_EEEEEaSJ_aSJ_NS1D_6fusion15FusionCallbacksIS1H_NS1N_17LinearCombinationIaiaiLNS_15FloatRoundStyleE2EEES1I_S1M_JEEENS4_5SM1004TMEM4LOAD26SM100_TMEM_LOAD_32dp32b64xENS4_13SM90_TMA_LOADENS11_INS12_ILi2ELi4ELi3EEES15_NSS_INS5_IJS16_S1K_EEENS5_IJS1K_SD_EEEEEEENS4_39AutoVectorizingCopyWithAssumedAlignmentILi128EEENS4_14SM90_TMA_STOREES22_S24_S24_EEEvvEEEEvNT_6ParamsE,"a",@progbits
	.sectionflags	@""
	.align	4
.nv.constant0._ZN7cutlass13device_kernelINS_4gemm6kernel13GemmUniversalIN4cute5tupleIJiiiiEEENS1_10collective13CollectiveMmaINS1_35MainloopSm100TmaUmmaWarpSpecializedILi5ELi2ELi2ENS5_IJNS4_1CILi4EEENSA_ILi2EEENSA_ILi1EEEEEEEENS5_IJNSA_ILi256EEESG_NSA_ILi128EEEEEEaNS5_IJlSD_lEEEaSJ_NS4_8TiledMMAINS4_8MMA_AtomIJNS4_21SM100_MMA_S8_2x1SM_SSIaaiLi256ELi256ELNS4_4UMMA5MajorE0ELSO_0ELNSN_8SaturateE0EEEEEENS4_6LayoutINS5_IJSD_SD_SD_EEENS5_IJNSA_ILi0EEESU_SU_EEEEENS5_IJNS4_10UnderscoreESX_SX_EEEEENS4_28SM100_TMA_2SM_LOAD_MULTICASTENS4_14ComposedLayoutINS4_7SwizzleILi3ELi4ELi3EEENS4_18smem_ptr_flag_bitsILi8EEENSS_INS5_IJNSA_ILi8EEESH_EEENS5_IJSH_SD_EEEEEEEvNS4_8identityES10_S1A_vS1B_EENS_8epilogue10collective18CollectiveEpilogueINS1D_23Sm100TmaWarpSpecializedILi4ELi2ELi64ELb0ELb0EEEJNS5_IJSH_SG_SH_EEENS5_IJNSS_ISH_SD_EENSS_INSA_ILi64EEESD_EEEEEaSJ_aSJ_NS1D_6fusion15FusionCallbacksIS1H_NS1N_17LinearCombinationIaiaiLNS_15FloatRoundStyleE2EEES1I_S1M_JEEENS4_5SM1004TMEM4LOAD26SM100_TMEM_LOAD_32dp32b64xENS4_13SM90_TMA_LOADENS11_INS12_ILi2ELi4ELi3EEES15_NSS_INS5_IJS16_S1K_EEENS5_IJS1K_SD_EEEEEEENS4_39AutoVectorizingCopyWithAssumedAlignmentILi128EEENS4_14SM90_TMA_STOREES22_S24_S24_EEEvvEEEEvNT_6ParamsE:
	.zero		2944


//--------------------- SYMBOLS --------------------------

	.type		.nv.reservedSmem.offset0,@object
	.size		.nv.reservedSmem.offset0,0x4
	.type		.nv.reservedSmem.cap,@object
	.size		.nv.reservedSmem.cap,0x4
	.type		__assertfail,@function
